def attn_fwd(
    Q,
    K,
    V,
    Out,
    Lse,
    sm_scale,
    stride_qz,
    stride_qh,
    stride_qm,
    stride_qk,
    stride_kz,
    stride_kh,
    stride_kn,
    stride_kk,
    stride_vz,
    stride_vh,
    stride_vn,
    stride_vk,
    stride_oz,
    stride_oh,
    stride_om,
    stride_ok,
    seqlen_q,
    seqlen_k,
    BLOCK_M: tl.constexpr,
    BLOCK_N: tl.constexpr,
    HEAD_DIM: tl.constexpr,
    CAUSAL: tl.constexpr,
):
    start_m = tl.program_id(0)
    off_hz = tl.program_id(1)
    q_off = off_hz * stride_qh
    k_off = off_hz * stride_kh
    v_off = off_hz * stride_vh
    offs_m = start_m * BLOCK_M + tl.arange(0, BLOCK_M)
    offs_d = tl.arange(0, HEAD_DIM)
    offs_n = tl.arange(0, BLOCK_N)
    q_ptrs = Q + q_off + offs_m[:, None] * stride_qm + offs_d[None, :] * stride_qk
    k_ptrs = K + k_off + offs_d[:, None] * stride_kk + offs_n[None, :] * stride_kn
    v_ptrs = V + v_off + offs_n[:, None] * stride_vn + offs_d[None, :] * stride_vk
    m_i = tl.full([BLOCK_M], float("-inf"), dtype=tl.float32)
    l_i = tl.zeros([BLOCK_M], dtype=tl.float32) + 1.0
    acc = tl.zeros([BLOCK_M, HEAD_DIM], dtype=tl.float32)
    q = tl.load(q_ptrs)
    acc, l_i, m_i = _attn_fwd_inner(
        acc,
        l_i,
        m_i,
        q,
        k_ptrs,
        v_ptrs,
        sm_scale,
        stride_kn,
        stride_vn,
        start_m,
        seqlen_k,
        BLOCK_M,
        BLOCK_N,
        HEAD_DIM,
        CAUSAL,
    )
    acc = acc / l_i[:, None]
    lse = m_i + tl.math.log2(l_i) / 1.4426950408889634
    o_ptrs = (
        Out
        + off_hz * stride_oh
        + offs_m[:, None] * stride_om
        + offs_d[None, :] * stride_ok
    )
    tl.store(o_ptrs, acc.to(Out.dtype.element_ty))
    tl.store(Lse + off_hz * seqlen_q + offs_m, lse)

# config = {"BLOCK_M": 64, "BLOCK_N": 128, "HEAD_DIM": 128, "arch": "sm_100", "causal": false, "dtype": "bf16", "num_stages": 4, "num_warps": 4}
# arch = sm_100


// ===== COMPILED SASS (sm_100a) =====

	.target	sm_100a

	.elftype	@"ET_EXEC"


//--------------------- .note.nv.tkinfo           --------------------------
	.section	.note.nv.tkinfo,"",@"SHT_NOTE"
	.sectionflags	@"SHF_NOTE_NV_TKINFO"
	.tkinfo
        /*0018*/ 	.word	0x00000081
        /*0030*/ 	.string	""
        /*0030*/ 	.string	"ptxas-blackwell"
        /*0030*/ 	.string	"Cuda compilation tools, release 12.9, V12.9.86"
        /*0030*/ 	.string	"Build cuda_12.9.r12.9/compiler.36037853_0"
        /*0030*/ 	.string	"-v  -suppress-debug-info  -lineinfo  -arch sm_100a "



//--------------------- .note.nv.cuver            --------------------------
	.section	.note.nv.cuver,"",@"SHT_NOTE"
	.sectionflags	@"SHF_NOTE_NV_CUVER"
        /*0018*/ 	.short	0x0001
        /*001a*/ 	.short	0x0064
        /*001c*/ 	.short	0x0001
        /*001e*/ 	.short	0x0000
        /*0020*/ 	.short	0x0001
        /*0022*/ 	.short	0x0000


//--------------------- .nv.info                  --------------------------
	.section	.nv.info,"",@"SHT_CUDA_INFO"
	.align	4


	//----- nvinfo : EIATTR_REGCOUNT
	.align		4
        /*0000*/ 	.byte	0x04, 0x2f
        /*0002*/ 	.short	(.L_5 - .L_4)
	.align		4
.L_4:
        /*0004*/ 	.word	index@(attn_fwd)
        /*0008*/ 	.word	0x000000a8


	//----- nvinfo : EIATTR_FRAME_SIZE
	.align		4
.L_5:
        /*000c*/ 	.byte	0x04, 0x11
        /*000e*/ 	.short	(.L_7 - .L_6)
	.align		4
.L_6:
        /*0010*/ 	.word	index@($__internal_2_$__cuda_sm10x_tcgen05_guardrail_trap_unallocated_columns_being_dealloced)
        /*0014*/ 	.word	0x00000910


	//----- nvinfo : EIATTR_FRAME_SIZE
	.align		4
.L_7:
        /*0018*/ 	.byte	0x04, 0x11
        /*001a*/ 	.short	(.L_9 - .L_8)
	.align		4
.L_8:
        /*001c*/ 	.word	index@($__internal_1_$__cuda_sm10x_tcgen05_guardrail_trap_phase_invalid_during_alloc)
        /*0020*/ 	.word	0x00000910


	//----- nvinfo : EIATTR_FRAME_SIZE
	.align		4
.L_9:
        /*0024*/ 	.byte	0x04, 0x11
        /*0026*/ 	.short	(.L_11 - .L_10)
	.align		4
.L_10:
        /*0028*/ 	.word	index@($__internal_0_$__cuda_sm10x_tcgen05_guardrail_trap_col_being_dealloced_not_returned_by_alloc)
        /*002c*/ 	.word	0x00000910


	//----- nvinfo : EIATTR_FRAME_SIZE
	.align		4
.L_11:
        /*0030*/ 	.byte	0x04, 0x11
        /*0032*/ 	.short	(.L_13 - .L_12)
	.align		4
.L_12:
        /*0034*/ 	.word	index@(attn_fwd)
        /*0038*/ 	.word	0x00000910


	//----- nvinfo : EIATTR_MIN_STACK_SIZE
	.align		4
.L_13:
        /*003c*/ 	.byte	0x04, 0x12
        /*003e*/ 	.short	(.L_15 - .L_14)
	.align		4
.L_14:
        /*0040*/ 	.word	index@(attn_fwd)
        /*0044*/ 	.word	0x00000910
.L_15:


//--------------------- .nv.info.attn_fwd         --------------------------
	.section	.nv.info.attn_fwd,"",@"SHT_CUDA_INFO"
	.sectionflags	@""
	.align	4


	//----- nvinfo : EIATTR_CUDA_API_VERSION
	.align		4
        /*0000*/ 	.byte	0x04, 0x37
        /*0002*/ 	.short	(.L_17 - .L_16)
.L_16:
        /*0004*/ 	.word	0x00000081


	//----- nvinfo : EIATTR_KPARAM_INFO
	.align		4
.L_17:
        /*0008*/ 	.byte	0x04, 0x17
        /*000a*/ 	.short	(.L_19 - .L_18)
.L_18:
        /*000c*/ 	.word	0x00000000
        /*0010*/ 	.short	0x0019
        /*0012*/ 	.short	0x0080
        /*0014*/ 	.byte	0x00, 0xf4, 0x21, 0x00


	//----- nvinfo : EIATTR_KPARAM_INFO
	.align		4
.L_19:
        /*0018*/ 	.byte	0x04, 0x17
        /*001a*/ 	.short	(.L_21 - .L_20)
.L_20:
        /*001c*/ 	.word	0x00000000
        /*0020*/ 	.short	0x0018
        /*0022*/ 	.short	0x0078
        /*0024*/ 	.byte	0x00, 0xf4, 0x21, 0x00


	//----- nvinfo : EIATTR_KPARAM_INFO
	.align		4
.L_21:
        /*0028*/ 	.byte	0x04, 0x17
        /*002a*/ 	.short	(.L_23 - .L_22)
.L_22:
        /*002c*/ 	.word	0x00000000
        /*0030*/ 	.short	0x0017
        /*0032*/ 	.short	0x0070
        /*0034*/ 	.byte	0x00, 0xf0, 0x11, 0x00


	//----- nvinfo : EIATTR_KPARAM_INFO
	.align		4
.L_23:
        /*0038*/ 	.byte	0x04, 0x17
        /*003a*/ 	.short	(.L_25 - .L_24)
.L_24:
        /*003c*/ 	.word	0x00000000
        /*0040*/ 	.short	0x0016
        /*0042*/ 	.short	0x006c
        /*0044*/ 	.byte	0x00, 0xf0, 0x11, 0x00


	//----- nvinfo : EIATTR_KPARAM_INFO
	.align		4
.L_25:
        /*0048*/ 	.byte	0x04, 0x17
        /*004a*/ 	.short	(.L_27 - .L_26)
.L_26:
        /*004c*/ 	.word	0x00000000
        /*0050*/ 	.short	0x0015
        /*0052*/ 	.short	0x0068
        /*0054*/ 	.byte	0x00, 0xf0, 0x11, 0x00


	//----- nvinfo : EIATTR_KPARAM_INFO
	.align		4
.L_27:
        /*0058*/ 	.byte	0x04, 0x17
        /*005a*/ 	.short	(.L_29 - .L_28)
.L_28:
        /*005c*/ 	.word	0x00000000
        /*0060*/ 	.short	0x0014
        /*0062*/ 	.short	0x0064
        /*0064*/ 	.byte	0x00, 0xf0, 0x11, 0x00


	//----- nvinfo : EIATTR_KPARAM_INFO
	.align		4
.L_29:
        /*0068*/ 	.byte	0x04, 0x17
        /*006a*/ 	.short	(.L_31 - .L_30)
.L_30:
        /*006c*/ 	.word	0x00000000
        /*0070*/ 	.short	0x0013
        /*0072*/ 	.short	0x0060
        /*0074*/ 	.byte	0x00, 0xf0, 0x11, 0x00


	//----- nvinfo : EIATTR_KPARAM_INFO
	.align		4
.L_31:
        /*0078*/ 	.byte	0x04, 0x17
        /*007a*/ 	.short	(.L_33 - .L_32)
.L_32:
        /*007c*/ 	.word	0x00000000
        /*0080*/ 	.short	0x0012
        /*0082*/ 	.short	0x005c
        /*0084*/ 	.byte	0x00, 0xf0, 0x11, 0x00


	//----- nvinfo : EIATTR_KPARAM_INFO
	.align		4
.L_33:
        /*0088*/ 	.byte	0x04, 0x17
        /*008a*/ 	.short	(.L_35 - .L_34)
.L_34:
        /*008c*/ 	.word	0x00000000
        /*0090*/ 	.short	0x0011
        /*0092*/ 	.short	0x0058
        /*0094*/ 	.byte	0x00, 0xf0, 0x11, 0x00


	//----- nvinfo : EIATTR_KPARAM_INFO
	.align		4
.L_35:
        /*0098*/ 	.byte	0x04, 0x17
        /*009a*/ 	.short	(.L_37 - .L_36)
.L_36:
        /*009c*/ 	.word	0x00000000
        /*00a0*/ 	.short	0x0010
        /*00a2*/ 	.short	0x0054
        /*00a4*/ 	.byte	0x00, 0xf0, 0x11, 0x00


	//----- nvinfo : EIATTR_KPARAM_INFO
	.align		4
.L_37:
        /*00a8*/ 	.byte	0x04, 0x17
        /*00aa*/ 	.short	(.L_39 - .L_38)
.L_38:
        /*00ac*/ 	.word	0x00000000
        /*00b0*/ 	.short	0x000f
        /*00b2*/ 	.short	0x0050
        /*00b4*/ 	.byte	0x00, 0xf0, 0x11, 0x00


	//----- nvinfo : EIATTR_KPARAM_INFO
	.align		4
.L_39:
        /*00b8*/ 	.byte	0x04, 0x17
        /*00ba*/ 	.short	(.L_41 - .L_40)
.L_40:
        /*00bc*/ 	.word	0x00000000
        /*00c0*/ 	.short	0x000e
        /*00c2*/ 	.short	0x004c
        /*00c4*/ 	.byte	0x00, 0xf0, 0x11, 0x00


	//----- nvinfo : EIATTR_KPARAM_INFO
	.align		4
.L_41:
        /*00c8*/ 	.byte	0x04, 0x17
        /*00ca*/ 	.short	(.L_43 - .L_42)
.L_42:
        /*00cc*/ 	.word	0x00000000
        /*00d0*/ 	.short	0x000d
        /*00d2*/ 	.short	0x0048
        /*00d4*/ 	.byte	0x00, 0xf0, 0x11, 0x00


	//----- nvinfo : EIATTR_KPARAM_INFO
	.align		4
.L_43:
        /*00d8*/ 	.byte	0x04, 0x17
        /*00da*/ 	.short	(.L_45 - .L_44)
.L_44:
        /*00dc*/ 	.word	0x00000000
        /*00e0*/ 	.short	0x000c
        /*00e2*/ 	.short	0x0044
        /*00e4*/ 	.byte	0x00, 0xf0, 0x11, 0x00


	//----- nvinfo : EIATTR_KPARAM_INFO
	.align		4
.L_45:
        /*00e8*/ 	.byte	0x04, 0x17
        /*00ea*/ 	.short	(.L_47 - .L_46)
.L_46:
        /*00ec*/ 	.word	0x00000000
        /*00f0*/ 	.short	0x000b
        /*00f2*/ 	.short	0x0040
        /*00f4*/ 	.byte	0x00, 0xf0, 0x11, 0x00


	//----- nvinfo : EIATTR_KPARAM_INFO
	.align		4
.L_47:
        /*00f8*/ 	.byte	0x04, 0x17
        /*00fa*/ 	.short	(.L_49 - .L_48)
.L_48:
        /*00fc*/ 	.word	0x00000000
        /*0100*/ 	.short	0x000a
        /*0102*/ 	.short	0x003c
        /*0104*/ 	.byte	0x00, 0xf0, 0x11, 0x00


	//----- nvinfo : EIATTR_KPARAM_INFO
	.align		4
.L_49:
        /*0108*/ 	.byte	0x04, 0x17
        /*010a*/ 	.short	(.L_51 - .L_50)
.L_50:
        /*010c*/ 	.word	0x00000000
        /*0110*/ 	.short	0x0009
        /*0112*/ 	.short	0x0038
        /*0114*/ 	.byte	0x00, 0xf0, 0x11, 0x00


	//----- nvinfo : EIATTR_KPARAM_INFO
	.align		4
.L_51:
        /*0118*/ 	.byte	0x04, 0x17
        /*011a*/ 	.short	(.L_53 - .L_52)
.L_52:
        /*011c*/ 	.word	0x00000000
        /*0120*/ 	.short	0x0008
        /*0122*/ 	.short	0x0034
        /*0124*/ 	.byte	0x00, 0xf0, 0x11, 0x00


	//----- nvinfo : EIATTR_KPARAM_INFO
	.align		4
.L_53:
        /*0128*/ 	.byte	0x04, 0x17
        /*012a*/ 	.short	(.L_55 - .L_54)
.L_54:
        /*012c*/ 	.word	0x00000000
        /*0130*/ 	.short	0x0007
        /*0132*/ 	.short	0x0030
        /*0134*/ 	.byte	0x00, 0xf0, 0x11, 0x00


	//----- nvinfo : EIATTR_KPARAM_INFO
	.align		4
.L_55:
        /*0138*/ 	.byte	0x04, 0x17
        /*013a*/ 	.short	(.L_57 - .L_56)
.L_56:
        /*013c*/ 	.word	0x00000000
        /*0140*/ 	.short	0x0006
        /*0142*/ 	.short	0x002c
        /*0144*/ 	.byte	0x00, 0xf0, 0x11, 0x00


	//----- nvinfo : EIATTR_KPARAM_INFO
	.align		4
.L_57:
        /*0148*/ 	.byte	0x04, 0x17
        /*014a*/ 	.short	(.L_59 - .L_58)
.L_58:
        /*014c*/ 	.word	0x00000000
        /*0150*/ 	.short	0x0005
        /*0152*/ 	.short	0x0028
        /*0154*/ 	.byte	0x00, 0xf0, 0x11, 0x00


	//----- nvinfo : EIATTR_KPARAM_INFO
	.align		4
.L_59:
        /*0158*/ 	.byte	0x04, 0x17
        /*015a*/ 	.short	(.L_61 - .L_60)
.L_60:
        /*015c*/ 	.word	0x00000000
        /*0160*/ 	.short	0x0004
        /*0162*/ 	.short	0x0020
        /*0164*/ 	.byte	0x00, 0xf4, 0x21, 0x00


	//----- nvinfo : EIATTR_KPARAM_INFO
	.align		4
.L_61:
        /*0168*/ 	.byte	0x04, 0x17
        /*016a*/ 	.short	(.L_63 - .L_62)
.L_62:
        /*016c*/ 	.word	0x00000000
        /*0170*/ 	.short	0x0003
        /*0172*/ 	.short	0x0018
        /*0174*/ 	.byte	0x00, 0xf4, 0x21, 0x00


	//----- nvinfo : EIATTR_KPARAM_INFO
	.align		4
.L_63:
        /*0178*/ 	.byte	0x04, 0x17
        /*017a*/ 	.short	(.L_65 - .L_64)
.L_64:
        /*017c*/ 	.word	0x00000000
        /*0180*/ 	.short	0x0002
        /*0182*/ 	.short	0x0010
        /*0184*/ 	.byte	0x00, 0xf4, 0x21, 0x00


	//----- nvinfo : EIATTR_KPARAM_INFO
	.align		4
.L_65:
        /*0188*/ 	.byte	0x04, 0x17
        /*018a*/ 	.short	(.L_67 - .L_66)
.L_66:
        /*018c*/ 	.word	0x00000000
        /*0190*/ 	.short	0x0001
        /*0192*/ 	.short	0x0008
        /*0194*/ 	.byte	0x00, 0xf4, 0x21, 0x00


	//----- nvinfo : EIATTR_KPARAM_INFO
	.align		4
.L_67:
        /*0198*/ 	.byte	0x04, 0x17
        /*019a*/ 	.short	(.L_69 - .L_68)
.L_68:
        /*019c*/ 	.word	0x00000000
        /*01a0*/ 	.short	0x0000
        /*01a2*/ 	.short	0x0000
        /*01a4*/ 	.byte	0x00, 0xf4, 0x21, 0x00


	//----- nvinfo : EIATTR_AT_ENTRY_FRAGMENTS
	.align		4
.L_69:
        /*01a8*/ 	.byte	0x04, 0x4f
        /*01aa*/ 	.short	(.L_71 - .L_70)


	//   ....[0]....
.L_70:
        /*01ac*/ 	.word	0x00000004


	//----- nvinfo : EIATTR_RESERVED_SMEM_USED
	.align		4
.L_71:
        /*01b0*/ 	.byte	0x01, 0x41
	.zero		2


	//----- nvinfo : EIATTR_SPARSE_MMA_MASK
	.align		4
        /*01b4*/ 	.byte	0x03, 0x50
        /*01b6*/ 	.short	0x0000


	//----- nvinfo : EIATTR_TCGEN05_1CTA_USED
	.align		4
        /*01b8*/ 	.byte	0x01, 0x51
	.zero		2


	//----- nvinfo : EIATTR_MAXREG_COUNT
	.align		4
        /*01bc*/ 	.byte	0x03, 0x1b
        /*01be*/ 	.short	0x00ff


	//----- nvinfo : EIATTR_NUM_BARRIERS
	.align		4
        /*01c0*/ 	.byte	0x02, 0x4c
        /*01c2*/ 	.byte	0x01
	.zero		1


	//----- nvinfo : EIATTR_ANNOTATIONS
	.align		4
        /*01c4*/ 	.byte	0x04, 0x55
        /*01c6*/ 	.short	(.L_73 - .L_72)


	//   ....[0]....
.L_72:
        /*01c8*/ 	.word	0x00000001
        /*01cc*/ 	.byte	0x80, 0x04, 0x00, 0x00, 0x01, 0x00, 0x00, 0x00, 0xb0, 0x1c, 0x00, 0x00, 0x01, 0x00, 0x00, 0x00
        /* <DEDUP_REMOVED lines=479> */
        /*1fcc*/ 	.byte	0x90, 0x72, 0x01, 0x00, 0x01, 0x00, 0x00, 0x00, 0x20, 0x75, 0x01, 0x00


	//----- nvinfo : EIATTR_INT_WARP_WIDE_INSTR_OFFSETS
	.align		4
.L_73:
        /*1fd8*/ 	.byte	0x04, 0x31
        /*1fda*/ 	.short	(.L_75 - .L_74)


	//   ....[0]....
.L_74:
        /*1fdc*/ 	.word	0x00001740


	//   ....[1]....
        /*1fe0*/ 	.word	0x00001760


	//   ....[2]....
        /*1fe4*/ 	.word	0x000068c0


	//   ....[3]....
        /*1fe8*/ 	.word	0x00006dc0


	//   ....[4]....
        /*1fec*/ 	.word	0x00010e70


	//   ....[5]....
        /*1ff0*/ 	.word	0x00017b70


	//   ....[6]....
        /*1ff4*/ 	.word	0x00017bc0


	//----- nvinfo : EIATTR_COOP_GROUP_MASK_REGIDS
	.align		4
.L_75:
        /*1ff8*/ 	.byte	0x04, 0x29
        /*1ffa*/ 	.short	(.L_77 - .L_76)


	//   ....[0]....
.L_76:
        /*1ffc*/ 	.word	0xffffffff


	//   ....[1]....
        /*2000*/ 	.word	0xffffffff


	//   ....[2]....
        /*2004*/ 	.word	0xffffffff


	//   ....[3]....
        /*2008*/ 	.word	0xffffffff


	//   ....[4]....
        /*200c*/ 	.word	0xffffffff


	//   ....[5]....
        /*2010*/ 	.word	0xffffffff


	//   ....[6]....
        /*2014*/ 	.word	0xffffffff


	//   ....[7]....
        /*2018*/ 	.word	0xffffffff


	//----- nvinfo : EIATTR_COOP_GROUP_INSTR_OFFSETS
	.align		4
.L_77:
        /*201c*/ 	.byte	0x04, 0x28
        /*201e*/ 	.short	(.L_79 - .L_78)


	//   ....[0]....
.L_78:
        /*2020*/ 	.word	0x00000060


	//   ....[1]....
        /*2024*/ 	.word	0x00000320


	//   ....[2]....
        /*2028*/ 	.word	0x0000aa60


	//   ....[3]....
        /*202c*/ 	.word	0x0000dd80


	//   ....[4]....
        /*2030*/ 	.word	0x00011880


	//   ....[5]....
        /*2034*/ 	.word	0x00012ae0


	//   ....[6]....
        /*2038*/ 	.word	0x00017a00


	//   ....[7]....
        /*203c*/ 	.word	0x00017c70


	//----- nvinfo : EIATTR_VRC_CTA_INIT_COUNT
	.align		4
.L_79:
        /*2040*/ 	.byte	0x02, 0x4a
        /*2042*/ 	.byte	0x80
	.zero		1


	//----- nvinfo : EIATTR_MBARRIER_INSTR_OFFSETS
	.align		4
        /*2044*/ 	.byte	0x04, 0x39
        /*2046*/ 	.short	(.L_81 - .L_80)


	//   ....[0]....
.L_80:
        /*2048*/ 	.word	0x00001cd0
        /*204c*/ 	.word	0x000000ff
        /*2050*/ 	.word	0x00000000
        /*2054*/ 	.short	0x0100
        /*2056*/ 	.byte	0x0a
	.zero		1


	//   ....[1]....
        /*2058*/ 	.word	0x000068d0
        /*205c*/ 	.word	0x000000ff
        /*2060*/ 	.word	0x0001c008
        /*2064*/ 	.short	0x0100
        /*2066*/ 	.byte	0x07
	.zero		1


	//   ....[2]....
        /*2068*/ 	.word	0x00007620
        /*206c*/ 	.word	0x000000ff
        /*2070*/ 	.word	0x00008000
        /*2074*/ 	.short	0x0100
        /*2076*/ 	.byte	0x07
	.zero		1


	//   ....[3]....
        /*2078*/ 	.word	0x000079d0
        /*207c*/ 	.word	0x000000ff
        /*2080*/ 	.word	0x00008000
        /*2084*/ 	.short	0x010a
        /*2086*/ 	.byte	0x07
	.zero		1


	//   ....[4]....
        /*2088*/ 	.word	0x00007c40
        /*208c*/ 	.word	0x000000ff
        /*2090*/ 	.word	0x00008000
        /*2094*/ 	.short	0x0108
        /*2096*/ 	.byte	0x07
	.zero		1


	//   ....[5]....
        /*2098*/ 	.word	0x00011010
        /*209c*/ 	.word	0x000000ff
        /*20a0*/ 	.word	0x0001c010
        /*20a4*/ 	.short	0x0100
        /*20a6*/ 	.byte	0x07
	.zero		1


	//   ....[6]....
        /*20a8*/ 	.word	0x00011210
        /*20ac*/ 	.word	0x000000ff
        /*20b0*/ 	.word	0x0001c010
        /*20b4*/ 	.short	0x010a
        /*20b6*/ 	.byte	0x07
	.zero		1


	//   ....[7]....
        /*20b8*/ 	.word	0x00011260
        /*20bc*/ 	.word	0x000000ff
        /*20c0*/ 	.word	0x0001c010
        /*20c4*/ 	.short	0x0108
        /*20c6*/ 	.byte	0x07
	.zero		1


	//   ....[8]....
        /*20c8*/ 	.word	0x00012690
        /*20cc*/ 	.word	0x000000ff
        /*20d0*/ 	.word	0x00000000
        /*20d4*/ 	.short	0x010a
        /*20d6*/ 	.byte	0x0a
	.zero		1


	//   ....[9]....
        /*20d8*/ 	.word	0x00015380
        /*20dc*/ 	.word	0x000000ff
        /*20e0*/ 	.word	0x00000000
        /*20e4*/ 	.short	0x010a
        /*20e6*/ 	.byte	0x0a
	.zero		1


	//   ....[10]....
        /*20e8*/ 	.word	0x00015520
        /*20ec*/ 	.word	0x000000ff
        /*20f0*/ 	.word	0x0001c000
        /*20f4*/ 	.short	0x0108
        /*20f6*/ 	.byte	0x07
	.zero		1


	//   ....[11]....
        /*20f8*/ 	.word	0x00015600
        /*20fc*/ 	.word	0x000000ff
        /*2100*/ 	.word	0x0001c008
        /*2104*/ 	.short	0x0108
        /*2106*/ 	.byte	0x07
	.zero		1


	//   ....[12]....
        /*2108*/ 	.word	0x00017c90
        /*210c*/ 	.word	0x000000ff
        /*2110*/ 	.word	0x00008000
        /*2114*/ 	.short	0x010a
        /*2116*/ 	.byte	0x07
	.zero		1


	//   ....[13]....
        /*2118*/ 	.word	0x00017cc0
        /*211c*/ 	.word	0x000000ff
        /*2120*/ 	.word	0x0001c010
        /*2124*/ 	.short	0x010a
        /*2126*/ 	.byte	0x07
	.zero		1


	//   ....[14]....
        /*2128*/ 	.word	0x00017cf0
        /*212c*/ 	.word	0x000000ff
        /*2130*/ 	.word	0x00000000
        /*2134*/ 	.short	0x010a
        /*2136*/ 	.byte	0x0a
	.zero		1


	//   ....[15]....
        /*2138*/ 	.word	0x00017d20
        /*213c*/ 	.word	0x000000ff
        /*2140*/ 	.word	0x00000000
        /*2144*/ 	.short	0x010a
        /*2146*/ 	.byte	0x0a
	.zero		1


	//----- nvinfo : EIATTR_NUM_MBARRIERS
	.align		4
.L_81:
        /*2148*/ 	.byte	0x03, 0x38
        /*214a*/ 	.short	0xffff


	//----- nvinfo : EIATTR_EXIT_INSTR_OFFSETS
	.align		4
        /*214c*/ 	.byte	0x04, 0x1c
        /*214e*/ 	.short	(.L_83 - .L_82)


	//   ....[0]....
.L_82:
        /*2150*/ 	.word	0x00017c80


	//----- nvinfo : EIATTR_REQNTID
	.align		4
.L_83:
        /*2154*/ 	.byte	0x04, 0x10
        /*2156*/ 	.short	(.L_85 - .L_84)
.L_84:
        /*2158*/ 	.word	0x00000080
        /*215c*/ 	.word	0x00000001
        /*2160*/ 	.word	0x00000001


	//----- nvinfo : EIATTR_CRS_STACK_SIZE
	.align		4
.L_85:
        /*2164*/ 	.byte	0x04, 0x1e
        /*2166*/ 	.short	(.L_87 - .L_86)
.L_86:
        /*2168*/ 	.word	0x00000000


	//----- nvinfo : EIATTR_CBANK_PARAM_SIZE
	.align		4
.L_87:
        /*216c*/ 	.byte	0x03, 0x19
        /*216e*/ 	.short	0x0088


	//----- nvinfo : EIATTR_PARAM_CBANK
	.align		4
        /*2170*/ 	.byte	0x04, 0x0a
        /*2172*/ 	.short	(.L_89 - .L_88)
	.align		4
.L_88:
        /*2174*/ 	.word	index@(.nv.constant0.attn_fwd)
        /*2178*/ 	.short	0x0380
        /*217a*/ 	.short	0x0088


	//----- nvinfo : EIATTR_SW_WAR
	.align		4
.L_89:
        /*217c*/ 	.byte	0x04, 0x36
        /*217e*/ 	.short	(.L_91 - .L_90)
.L_90:
        /*2180*/ 	.word	0x00000008
.L_91:


//--------------------- .nv.compat                --------------------------
	.section	.nv.compat,"",@"SHT_CUDA_COMPAT_INFO"
	.align	4
        /*0000*/ 	.byte	0x02, 0x02, 0x02, 0x00, 0x02, 0x05, 0x05, 0x00, 0x02, 0x03, 0x00, 0x00, 0x02, 0x06, 0x01, 0x00


//--------------------- .nv.callgraph             --------------------------
	.section	.nv.callgraph,"",@"SHT_CUDA_CALLGRAPH"
	.align	4
	.sectionentsize	8
	.align		4
        /*0000*/ 	.word	0x00000000
	.align		4
        /*0004*/ 	.word	0xffffffff
	.align		4
        /*0008*/ 	.word	0x00000000
	.align		4
        /*000c*/ 	.word	0xfffffffe
	.align		4
        /*0010*/ 	.word	0x00000000
	.align		4
        /*0014*/ 	.word	0xfffffffd
	.align		4
        /*0018*/ 	.word	0x00000000
	.align		4
        /*001c*/ 	.word	0xfffffffc


//--------------------- .nv.constant4             --------------------------
	.section	.nv.constant4,"a",@progbits
	.align	8
	.align		8
.nv.constant4:
        /*0000*/ 	.dword	_$_str


//--------------------- .text.attn_fwd            --------------------------
	.section	.text.attn_fwd,"ax",@progbits
	.align	128
        .global         attn_fwd
        .type           attn_fwd,@function
        .size           attn_fwd,(.L_x_28 - attn_fwd)
        .other          attn_fwd,@"STO_CUDA_ENTRY STV_DEFAULT"
attn_fwd:
.text.attn_fwd:
[----:B------:R-:W0:Y:S01]  /*0000*/  LDC R1, c[0x0][0x37c] ;  /* 0x0000df00ff017b82 */ /* 0x000e220000000800 */
[----:B------:R-:W1:Y:S01]  /*0010*/  S2R R0, SR_TID.X ;  /* 0x0000000000007919 */ /* 0x000e620000002100 */
[----:B0-----:R-:W-:Y:S02]  /*0020*/  IADD3 R1, PT, PT, R1, -0x910, RZ ;  /* 0xfffff6f001017810 */ /* 0x001fe40007ffe0ff */
[----:B-1----:R-:W-:-:S13]  /*0030*/  ISETP.GE.U32.AND P0, PT, R0, 0x20, PT ;  /* 0x000000200000780c */ /* 0x002fda0003f06070 */
[----:B------:R-:W-:Y:S05]  /*0040*/  @P0 BRA `(.L_x_0) ;  /* 0x0000000000b80947 */ /* 0x000fea0003800000 */
[----:B------:R-:W0:Y:S01]  /*0050*/  S2UR UR6, SR_CgaCtaId ;  /* 0x00000000000679c3 */ /* 0x000e220000008800 */
[----:B------:R-:W-:Y:S01]  /*0060*/  NOP ;  /* 0x0000000000007918 */ /* 0x000fe20000000000 */
[----:B------:R-:W-:Y:S02]  /*0070*/  UMOV UR4, 0x40 ;  /* 0x0000004000047882 */ /* 0x000fe40000000000 */
[----:B0-----:R-:W-:-:S09]  /*0080*/  ULEA UR4, UR6, UR4, 0x18 ;  /* 0x0000000406047291 */ /* 0x001fd2000f8ec0ff */
[----:B------:R-:W0:Y:S01]  /*0090*/  LDS.U8 R0, [UR4] ;  /* 0x00000004ff007984 */ /* 0x000e220008000000 */
[----:B------:R-:W-:Y:S02]  /*00a0*/  UMOV UR4, 0x400 ;  /* 0x0000040000047882 */ /* 0x000fe40000000000 */
[----:B------:R-:W-:Y:S01]  /*00b0*/  ULEA UR4, UR6, UR4, 0x18 ;  /* 0x0000000406047291 */ /* 0x000fe2000f8ec0ff */
[----:B0-----:R-:W-:-:S13]  /*00c0*/  ISETP.NE.AND P1, PT, R0, RZ, PT ;  /* 0x000000ff0000720c */ /* 0x001fda0003f25270 */
[----:B------:R-:W-:Y:S05]  /*00d0*/  @P1 BRA `(.L_x_1) ;  /* 0x00000000007c1947 */ /* 0x000fea0003800000 */
[----:B------:R-:W-:-:S13]  /*00e0*/  ELECT P1, URZ, PT ;  /* 0x0000000000ff782f */ /* 0x000fda0003820000 */
[----:B------:R-:W-:Y:S05]  /*00f0*/  @!P1 BRA `(.L_x_2) ;  /* 0x0000000000849947 */ /* 0x000fea0003800000 */
[----:B------:R-:W-:Y:S01]  /*0100*/  UMOV UR5, 0x8 ;  /* 0x0000000800057882 */ /* 0x000fe20000000000 */
[----:B------:R-:W-:Y:S01]  /*0110*/  HFMA2 R4, -RZ, RZ, 0, 5.9604644775390625e-08 ;  /* 0x00000001ff047431 */ /* 0x000fe200000001ff */
[----:B------:R-:W-:-:S03]  /*0120*/  MOV R5, 0xff ;  /* 0x000000ff00057802 */ /* 0x000fc60000000f00 */
[----:B------:R-:W-:Y:S04]  /*0130*/  DEPBAR.LE SB0, 0x36 ;  /* 0x00008d800000791a */ /* 0x000fe80000000000 */
[----:B------:R-:W0:Y:S02]  /*0140*/  UTCATOMSWS.FIND_AND_SET.ALIGN UP0, UR5, UR5 ;  /* 0x00000005000575e3 */ /* 0x000e240008000800 */
[----:B0-----:R-:W-:-:S04]  /*0150*/  PLOP3.LUT P1, PT, PT, PT, UP0, 0x80, 0x8 ;  /* 0x000000000008781c */ /* 0x001fc80003f2f008 */
[----:B------:R-:W-:-:S04]  /*0160*/  SEL R0, RZ, 0xffffffff, !P1 ;  /* 0xffffffffff007807 */ /* 0x000fc80004800000 */
[----:B------:R-:W-:Y:S02]  /*0170*/  ISETP.NE.AND P1, PT, R0, RZ, PT ;  /* 0x000000ff0000720c */ /* 0x000fe40003f25270 */
[----:B------:R-:W-:-:S11]  /*0180*/  MOV R0, UR5 ;  /* 0x0000000500007c02 */ /* 0x000fd60008000f00 */
[----:B------:R-:W-:Y:S05]  /*0190*/  @P1 BRA `(.L_x_3) ;  /* 0x0000000000241947 */ /* 0x000fea0003800000 */
.L_x_4:
[----:B------:R-:W-:Y:S05]  /*01a0*/  NANOSLEEP 0x64 ;  /* 0x000000640000795d */ /* 0x000fea0003800000 */
[----:B------:R-:W-:-:S05]  /*01b0*/  UMOV UR5, 0x8 ;  /* 0x0000000800057882 */ /* 0x000fca0000000000 */
[----:B------:R-:W-:Y:S04]  /*01c0*/  DEPBAR.LE SB0, 0x36 ;  /* 0x00008d800000791a */ /* 0x000fe80000000000 */
[----:B------:R-:W0:Y:S02]  /*01d0*/  UTCATOMSWS.FIND_AND_SET.ALIGN UP0, UR5, UR5 ;  /* 0x00000005000575e3 */ /* 0x000e240008000800 */
[----:B0-----:R-:W-:-:S04]  /*01e0*/  PLOP3.LUT P1, PT, PT, PT, UP0, 0x80, 0x8 ;  /* 0x000000000008781c */ /* 0x001fc80003f2f008 */
[----:B------:R-:W-:-:S04]  /*01f0*/  SEL R0, RZ, 0xffffffff, !P1 ;  /* 0xffffffffff007807 */ /* 0x000fc80004800000 */
[----:B------:R-:W-:Y:S02]  /*0200*/  ISETP.NE.AND P1, PT, R0, RZ, PT ;  /* 0x000000ff0000720c */ /* 0x000fe40003f25270 */
[----:B------:R-:W-:-:S11]  /*0210*/  MOV R0, UR5 ;  /* 0x0000000500007c02 */ /* 0x000fd60008000f00 */
[----:B------:R-:W-:Y:S05]  /*0220*/  @!P1 BRA `(.L_x_4) ;  /* 0xfffffffc00dc9947 */ /* 0x000fea000383ffff */
.L_x_3:
[----:B------:R-:W-:Y:S01]  /*0230*/  IADD3 R3, PT, PT, R0, 0x10, RZ ;  /* 0x0000001000037810 */ /* 0x000fe20007ffe0ff */
[----:B------:R-:W-:Y:S01]  /*0240*/  UMOV UR5, 0x50 ;  /* 0x0000005000057882 */ /* 0x000fe20000000000 */
[----:B------:R-:W-:Y:S01]  /*0250*/  SHF.L.U32 R2, R5, R0, RZ ;  /* 0x0000000005027219 */ /* 0x000fe200000006ff */
[----:B------:R-:W-:Y:S01]  /*0260*/  ULEA UR5, UR6, UR5, 0x18 ;  /* 0x0000000506057291 */ /* 0x000fe2000f8ec0ff */
[----:B------:R-:W-:Y:S01]  /*0270*/  SHF.L.U32 R3, R4, R3, RZ ;  /* 0x0000000304037219 */ /* 0x000fe200000006ff */
[----:B------:R-:W-:-:S03]  /*0280*/  IMAD.SHL.U32 R0, R0, 0x20, RZ ;  /* 0x0000002000007824 */ /* 0x000fc600078e00ff */
[----:B------:R-:W-:-:S05]  /*0290*/  LOP3.LUT R2, R3, R2, RZ, 0xfc, !PT ;  /* 0x0000000203027212 */ /* 0x000fca00078efcff */
[----:B------:R0:W-:Y:S04]  /*02a0*/  ATOMS.OR RZ, [UR5], R2 ;  /* 0x00000002ffff798c */ /* 0x0001e8000b000005 */
[----:B------:R0:W-:Y:S01]  /*02b0*/  STS [UR4], R0 ;  /* 0x00000000ff007988 */ /* 0x0001e20008000804 */
[----:B------:R-:W-:Y:S05]  /*02c0*/  BRA `(.L_x_2) ;  /* 0x0000000000107947 */ /* 0x000fea0003800000 */
.L_x_1:
[----:B------:R-:W-:Y:S02]  /*02d0*/  MOV R0, 0xffffffff ;  /* 0xffffffff00007802 */ /* 0x000fe40000000f00 */
[----:B------:R-:W-:-:S03]  /*02e0*/  MOV R2, 0x310 ;  /* 0x0000031000027802 */ /* 0x000fc60000000f00 */
[----:B------:R0:W-:Y:S04]  /*02f0*/  STS [UR4], R0 ;  /* 0x00000000ff007988 */ /* 0x0001e80008000804 */
[----:B0-----:R-:W-:Y:S05]  /*0300*/  CALL.REL.NOINC `($__internal_1_$__cuda_sm10x_tcgen05_guardrail_trap_phase_invalid_during_alloc) ;  /* 0x00000178009c7944 */ /* 0x001fea0003c00000 */
.L_x_2:
[----:B------:R-:W-:Y:S05]  /*0310*/  WARPSYNC.ALL ;  /* 0x0000000000007948 */ /* 0x000fea0003800000 */
[----:B------:R-:W-:Y:S01]  /*0320*/  NOP ;  /* 0x0000000000007918 */ /* 0x000fe20000000000 */
.L_x_0:
[----:B------:R-:W1:Y:S01]  /*0330*/  S2R R134, SR_TID.X ;  /* 0x0000000000867919 */ /* 0x000e620000002100 */
[----:B------:R-:W2:Y:S01]  /*0340*/  S2UR UR6, SR_CgaCtaId ;  /* 0x00000000000679c3 */ /* 0x000ea20000008800 */
[----:B------:R-:W3:Y:S01]  /*0350*/  LDCU.64 UR4, c[0x0][0x3b0] ;  /* 0x00007600ff0477ac */ /* 0x000ee20008000a00 */
[----:B------:R-:W4:Y:S01]  /*0360*/  S2R R3, SR_CTAID.X ;  /* 0x0000000000037919 */ /* 0x000f220000002500 */
[----:B------:R-:W-:Y:S01]  /*0370*/  UMOV UR7, 0x400 ;  /* 0x0000040000077882 */ /* 0x000fe20000000000 */
[----:B------:R-:W0:Y:S04]  /*0380*/  LDCU.64 UR18, c[0x0][0x358] ;  /* 0x00006b00ff1277ac */ /* 0x000e280008000a00 */
[----:B------:R-:W3:Y:S08]  /*0390*/  S2UR UR9, SR_CTAID.Y ;  /* 0x00000000000979c3 */ /* 0x000ef00000002600 */
[----:B------:R-:W0:Y:S08]  /*03a0*/  LDC R6, c[0x0][0x3b8] ;  /* 0x0000ee00ff067b82 */ /* 0x000e300000000800 */
[----:B------:R-:W0:Y:S01]  /*03b0*/  LDC.64 R8, c[0x0][0x380] ;  /* 0x0000e000ff087b82 */ /* 0x000e220000000a00 */
[----:B--2---:R-:W-:-:S07]  /*03c0*/  ULEA UR7, UR6, UR7, 0x18 ;  /* 0x0000000706077291 */ /* 0x004fce000f8ec0ff */
[----:B------:R-:W-:Y:S01]  /*03d0*/  BAR.SYNC.DEFER_BLOCKING 0x0 ;  /* 0x0000000000007b1d */ /* 0x000fe20000010000 */
[----:B01----:R-:W-:Y:S01]  /*03e0*/  LOP3.LUT R0, R134, 0x3f, RZ, 0xc0, !PT ;  /* 0x0000003f86007812 */ /* 0x003fe200078ec0ff */
[----:B---3--:R-:W-:Y:S01]  /*03f0*/  UIMAD UR4, UR9, UR4, URZ ;  /* 0x00000004090472a4 */ /* 0x008fe2000f8e02ff */
[----:B------:R-:W-:-:S05]  /*0400*/  SHF.R.U32.HI R5, RZ, 0x6, R134 ;  /* 0x00000006ff057819 */ /* 0x000fca0000011686 */
[----:B------:R-:W0:Y:S01]  /*0410*/  LDC.64 R80, c[0x0][0x388] ;  /* 0x0000e200ff507b82 */ /* 0x000e220000000a00 */
[----:B----4-:R-:W-:Y:S01]  /*0420*/  LEA R2, R3, R0, 0x6 ;  /* 0x0000000003027211 */ /* 0x010fe200078e30ff */
[----:B------:R-:W-:Y:S01]  /*0430*/  USHF.L.U32 UR8, UR4, 0x1, URZ ;  /* 0x0000000104087899 */ /* 0x000fe200080006ff */
[----:B------:R-:W-:-:S03]  /*0440*/  SGXT.U32 R5, R5, 0x1 ;  /* 0x000000010505781a */ /* 0x000fc60000000000 */
[----:B------:R-:W-:Y:S01]  /*0450*/  IMAD R0, R2, UR5, RZ ;  /* 0x0000000502007c24 */ /* 0x000fe2000f8e02ff */
[----:B------:R-:W-:Y:S01]  /*0460*/  UIMAD.WIDE UR4, UR4, 0x2, URZ ;  /* 0x00000002040478a5 */ /* 0x000fe2000f8e02ff */
[----:B------:R-:W-:Y:S01]  /*0470*/  IMAD R5, R5, R6, RZ ;  /* 0x0000000605057224 */ /* 0x000fe200078e02ff */
[----:B------:R1:W-:Y:S02]  /*0480*/  STL [R1+0x64c], R2 ;  /* 0x00064c0201007387 */ /* 0x0003e40000100800 */
[C---:B------:R-:W-:Y:S01]  /*0490*/  SHF.L.U32 R3, R0.reuse, 0x1, RZ ;  /* 0x0000000100037819 */ /* 0x040fe200000006ff */
[----:B------:R-:W-:Y:S01]  /*04a0*/  IMAD.HI R0, R0, 0x2, RZ ;  /* 0x0000000200007827 */ /* 0x000fe200078e02ff */
[C---:B------:R-:W-:Y:S01]  /*04b0*/  LEA R7, R6.reuse, R5, 0x1 ;  /* 0x0000000506077211 */ /* 0x040fe200078e08ff */
[----:B------:R-:W2:Y:S03]  /*04c0*/  LDS R56, [UR7] ;  /* 0x00000007ff387984 */ /* 0x000ea60008000800 */
[----:B------:R-:W-:Y:S01]  /*04d0*/  LEA R13, R6, R7, 0x1 ;  /* 0x00000007060d7211 */ /* 0x000fe200078e08ff */
[----:B------:R-:W3:Y:S01]  /*04e0*/  LDCU UR4, c[0x0][0x3c8] ;  /* 0x00007900ff0477ac */ /* 0x000ee20008000800 */
[----:B------:R-:W-:Y:S01]  /*04f0*/  BAR.SYNC.DEFER_BLOCKING 0x0 ;  /* 0x0000000000007b1d */ /* 0x000fe20000010000 */
[----:B-1----:R-:W-:-:S04]  /*0500*/  IADD3 R2, P1, P2, R3, UR8, R8 ;  /* 0x0000000803027c10 */ /* 0x002fc8000fa3e008 */
[----:B------:R-:W-:Y:S02]  /*0510*/  IADD3.X R3, PT, PT, R0, UR5, R9, P1, P2 ;  /* 0x0000000500037c10 */ /* 0x000fe40008fe4409 */
[-C--:B------:R-:W-:Y:S02]  /*0520*/  LEA R8, P1, R5, R2.reuse, 0x1 ;  /* 0x0000000205087211 */ /* 0x080fe400078208ff */
[----:B------:R-:W-:Y:S02]  /*0530*/  LEA R10, P2, R7, R2, 0x1 ;  /* 0x00000002070a7211 */ /* 0x000fe400078408ff */
[----:B------:R-:W-:Y:S02]  /*0540*/  LEA.HI.X.SX32 R9, R5, R3, 0x1, P1 ;  /* 0x0000000305097211 */ /* 0x000fe400008f0eff */
[----:B------:R-:W-:Y:S02]  /*0550*/  LEA R5, R6, R13, 0x1 ;  /* 0x0000000d06057211 */ /* 0x000fe400078e08ff */
[----:B------:R-:W-:-:S02]  /*0560*/  LEA.HI.X.SX32 R11, R7, R3, 0x1, P2 ;  /* 0x00000003070b7211 */ /* 0x000fc400010f0eff */
[----:B------:R-:W-:Y:S01]  /*0570*/  LEA R12, P1, R13, R2, 0x1 ;  /* 0x000000020d0c7211 */ /* 0x000fe200078208ff */
[----:B------:R-:W-:-:S03]  /*0580*/  IMAD R7, R6, 0x2, R5 ;  /* 0x0000000206077824 */ /* 0x000fc600078e0205 */
[----:B------:R-:W-:Y:S02]  /*0590*/  LEA.HI.X.SX32 R13, R13, R3, 0x1, P1 ;  /* 0x000000030d0d7211 */ /* 0x000fe400008f0eff */
[----:B------:R-:W-:Y:S01]  /*05a0*/  LEA R19, R6, R7, 0x1 ;  /* 0x0000000706137211 */ /* 0x000fe200078e08ff */
[----:B------:R1:W5:Y:S01]  /*05b0*/  LDG.E.U16 R0, desc[UR18][R8.64] ;  /* 0x0000001208007981 */ /* 0x000362000c1e1500 */
[----:B------:R-:W-:-:S03]  /*05c0*/  LEA R14, P1, R5, R2, 0x1 ;  /* 0x00000002050e7211 */ /* 0x000fc600078208ff */
[----:B------:R4:W5:Y:S01]  /*05d0*/  LDG.E.U16 R4, desc[UR18][R10.64] ;  /* 0x000000120a047981 */ /* 0x000962000c1e1500 */
[----:B------:R-:W-:Y:S02]  /*05e0*/  LEA.HI.X.SX32 R15, R5, R3, 0x1, P1 ;  /* 0x00000003050f7211 */ /* 0x000fe400008f0eff */
[CC--:B------:R-:W-:Y:S01]  /*05f0*/  LEA R16, P1, R7.reuse, R2.reuse, 0x1 ;  /* 0x0000000207107211 */ /* 0x0c0fe200078208ff */
[----:B------:R0:W5:Y:S01]  /*0600*/  LDG.E.U16 R5, desc[UR18][R12.64] ;  /* 0x000000120c057981 */ /* 0x000162000c1e1500 */
[C---:B-1----:R-:W-:Y:S02]  /*0610*/  LEA R9, R6.reuse, R19, 0x1 ;  /* 0x0000001306097211 */ /* 0x042fe400078e08ff */
[----:B------:R-:W-:Y:S02]  /*0620*/  LEA.HI.X.SX32 R17, R7, R3, 0x1, P1 ;  /* 0x0000000307117211 */ /* 0x000fe400008f0eff */
[----:B------:R-:W-:Y:S01]  /*0630*/  LEA R23, R6, R9, 0x1 ;  /* 0x0000000906177211 */ /* 0x000fe200078e08ff */
[----:B------:R1:W5:Y:S01]  /*0640*/  LDG.E.U16 R7, desc[UR18][R14.64] ;  /* 0x000000120e077981 */ /* 0x000362000c1e1500 */
[----:B------:R-:W-:-:S02]  /*0650*/  LEA R18, P1, R19, R2, 0x1 ;  /* 0x0000000213127211 */ /* 0x000fc400078208ff */
[C---:B----4-:R-:W-:Y:S01]  /*0660*/  LEA R11, R6.reuse, R23, 0x1 ;  /* 0x00000017060b7211 */ /* 0x050fe200078e08ff */
[----:B------:R4:W5:Y:S01]  /*0670*/  LDG.E.U16 R8, desc[UR18][R16.64] ;  /* 0x0000001210087981 */ /* 0x000962000c1e1500 */
[----:B------:R-:W-:Y:S02]  /*0680*/  LEA.HI.X.SX32 R19, R19, R3, 0x1, P1 ;  /* 0x0000000313137211 */ /* 0x000fe400008f0eff */
[C---:B0-----:R-:W-:Y:S02]  /*0690*/  LEA R13, R6.reuse, R11, 0x1 ;  /* 0x0000000b060d7211 */ /* 0x041fe400078e08ff */
[C---:B------:R-:W-:Y:S02]  /*06a0*/  LEA R20, P1, R9.reuse, R2, 0x1 ;  /* 0x0000000209147211 */ /* 0x040fe400078208ff */
[----:B-1----:R-:W-:Y:S02]  /*06b0*/  LEA R15, R6, R13, 0x1 ;  /* 0x0000000d060f7211 */ /* 0x002fe400078e08ff */
[----:B------:R-:W-:-:S02]  /*06c0*/  LEA.HI.X.SX32 R21, R9, R3, 0x1, P1 ;  /* 0x0000000309157211 */ /* 0x000fc400008f0eff */
[-C--:B------:R-:W-:Y:S01]  /*06d0*/  LEA R24, P1, R11, R2.reuse, 0x1 ;  /* 0x000000020b187211 */ /* 0x080fe200078208ff */
[C---:B------:R-:W-:Y:S01]  /*06e0*/  IMAD R27, R6.reuse, 0x2, R15 ;  /* 0x00000002061b7824 */ /* 0x040fe200078e020f */
[-C--:B------:R-:W-:Y:S01]  /*06f0*/  LEA R22, P2, R23, R2.reuse, 0x1 ;  /* 0x0000000217167211 */ /* 0x080fe200078408ff */
[----:B------:R0:W5:Y:S01]  /*0700*/  LDG.E.U16 R9, desc[UR18][R18.64] ;  /* 0x0000001212097981 */ /* 0x000162000c1e1500 */
[-C--:B------:R-:W-:Y:S02]  /*0710*/  LEA.HI.X.SX32 R25, R11, R3.reuse, 0x1, P1 ;  /* 0x000000030b197211 */ /* 0x080fe400008f0eff */
[----:B----4-:R-:W-:Y:S01]  /*0720*/  LEA R16, P1, R13, R2, 0x1 ;  /* 0x000000020d107211 */ /* 0x010fe200078208ff */
[----:B------:R1:W5:Y:S01]  /*0730*/  LDG.E.U16 R10, desc[UR18][R20.64] ;  /* 0x00000012140a7981 */ /* 0x000362000c1e1500 */
[----:B------:R-:W-:Y:S02]  /*0740*/  LEA.HI.X.SX32 R23, R23, R3, 0x1, P2 ;  /* 0x0000000317177211 */ /* 0x000fe400010f0eff */
[----:B------:R-:W-:Y:S01]  /*0750*/  LEA R29, R6, R27, 0x1 ;  /* 0x0000001b061d7211 */ /* 0x000fe200078e08ff */
[----:B------:R-:W5:Y:S01]  /*0760*/  LDG.E.U16 R12, desc[UR18][R24.64] ;  /* 0x00000012180c7981 */ /* 0x000f62000c1e1500 */
[----:B------:R-:W-:-:S02]  /*0770*/  LEA.HI.X.SX32 R17, R13, R3, 0x1, P1 ;  /* 0x000000030d117211 */ /* 0x000fc400008f0eff */
[CC--:B0-----:R-:W-:Y:S01]  /*0780*/  LEA R18, P1, R15.reuse, R2.reuse, 0x1 ;  /* 0x000000020f127211 */ /* 0x0c1fe200078208ff */
[----:B------:R0:W5:Y:S03]  /*0790*/  LDG.E.U16 R11, desc[UR18][R22.64] ;  /* 0x00000012160b7981 */ /* 0x000166000c1e1500 */
[----:B------:R-:W-:Y:S01]  /*07a0*/  LEA.HI.X.SX32 R19, R15, R3, 0x1, P1 ;  /* 0x000000030f137211 */ /* 0x000fe200008f0eff */
[----:B------:R-:W5:Y:S01]  /*07b0*/  LDG.E.U16 R13, desc[UR18][R16.64] ;  /* 0x00000012100d7981 */ /* 0x000f62000c1e1500 */
[-C--:B-1----:R-:W-:Y:S02]  /*07c0*/  LEA R20, P1, R29, R2.reuse, 0x1 ;  /* 0x000000021d147211 */ /* 0x082fe400078208ff */
[----:B------:R-:W-:Y:S01]  /*07d0*/  LEA R26, P2, R27, R2, 0x1 ;  /* 0x000000021b1a7211 */ /* 0x000fe200078408ff */
[----:B------:R-:W5:Y:S01]  /*07e0*/  LDG.E.U16 R14, desc[UR18][R18.64] ;  /* 0x00000012120e7981 */ /* 0x000f62000c1e1500 */
[----:B0-----:R-:W-:-:S04]  /*07f0*/  LEA R23, R6, R29, 0x1 ;  /* 0x0000001d06177211 */ /* 0x001fc800078e08ff */
[C---:B------:R-:W-:Y:S02]  /*0800*/  LEA R25, R6.reuse, R23, 0x1 ;  /* 0x0000001706197211 */ /* 0x040fe400078e08ff */
[----:B------:R-:W-:Y:S02]  /*0810*/  LEA.HI.X.SX32 R21, R29, R3, 0x1, P1 ;  /* 0x000000031d157211 */ /* 0x000fe400008f0eff */
[C---:B------:R-:W-:Y:S02]  /*0820*/  LEA R29, R6.reuse, R25, 0x1 ;  /* 0x00000019061d7211 */ /* 0x040fe400078e08ff */
[----:B------:R-:W-:Y:S01]  /*0830*/  LEA.HI.X.SX32 R27, R27, R3, 0x1, P2 ;  /* 0x000000031b1b7211 */ /* 0x000fe200010f0eff */
[----:B------:R-:W5:Y:S01]  /*0840*/  LDG.E.U16 R16, desc[UR18][R20.64] ;  /* 0x0000001214107981 */ /* 0x000f62000c1e1500 */
[----:B------:R-:W-:-:S03]  /*0850*/  LEA R31, R6, R29, 0x1 ;  /* 0x0000001d061f7211 */ /* 0x000fc600078e08ff */
[----:B------:R0:W5:Y:S01]  /*0860*/  LDG.E.U16 R15, desc[UR18][R26.64] ;  /* 0x000000121a0f7981 */ /* 0x000162000c1e1500 */
[C---:B------:R-:W-:Y:S02]  /*0870*/  LEA R22, P1, R23.reuse, R2, 0x1 ;  /* 0x0000000217167211 */ /* 0x040fe400078208ff */
[----:B0-----:R-:W-:Y:S02]  /*0880*/  LEA R27, R6, R31, 0x1 ;  /* 0x0000001f061b7211 */ /* 0x001fe400078e08ff */
[----:B------:R-:W-:-:S03]  /*0890*/  LEA.HI.X.SX32 R23, R23, R3, 0x1, P1 ;  /* 0x0000000317177211 */ /* 0x000fc600008f0eff */
[C---:B------:R-:W-:Y:S01]  /*08a0*/  IMAD R21, R6.reuse, 0x2, R27 ;  /* 0x0000000206157824 */ /* 0x040fe200078e021b */
[CC--:B------:R-:W-:Y:S01]  /*08b0*/  LEA R24, P1, R25.reuse, R2.reuse, 0x1 ;  /* 0x0000000219187211 */ /* 0x0c0fe200078208ff */
[----:B------:R0:W5:Y:S03]  /*08c0*/  LDG.E.U16 R17, desc[UR18][R22.64] ;  /* 0x0000001216117981 */ /* 0x000166000c1e1500 */
[C---:B------:R-:W-:Y:S02]  /*08d0*/  LEA R35, R6.reuse, R21, 0x1 ;  /* 0x0000001506237211 */ /* 0x040fe400078e08ff */
[----:B------:R-:W-:Y:S02]  /*08e0*/  LEA.HI.X.SX32 R25, R25, R3, 0x1, P1 ;  /* 0x0000000319197211 */ /* 0x000fe400008f0eff */
[C---:B------:R-:W-:Y:S02]  /*08f0*/  LEA R30, P1, R31.reuse, R2, 0x1 ;  /* 0x000000021f1e7211 */ /* 0x040fe400078208ff */
[----:B0-----:R-:W-:Y:S01]  /*0900*/  LEA R23, R6, R35, 0x1 ;  /* 0x0000002306177211 */ /* 0x001fe200078e08ff */
[----:B------:R0:W5:Y:S01]  /*0910*/  LDG.E.U16 R18, desc[UR18][R24.64] ;  /* 0x0000001218127981 */ /* 0x000162000c1e1500 */
[----:B------:R-:W-:-:S02]  /*0920*/  LEA.HI.X.SX32 R31, R31, R3, 0x1, P1 ;  /* 0x000000031f1f7211 */ /* 0x000fc400008f0eff */
[-C--:B------:R-:W-:Y:S02]  /*0930*/  LEA R26, P1, R27, R2.reuse, 0x1 ;  /* 0x000000021b1a7211 */ /* 0x080fe400078208ff */
[----:B------:R-:W-:Y:S01]  /*0940*/  LEA R28, P2, R29, R2, 0x1 ;  /* 0x000000021d1c7211 */ /* 0x000fe200078408ff */
[----:B------:R1:W5:Y:S01]  /*0950*/  LDG.E.U16 R20, desc[UR18][R30.64] ;  /* 0x000000121e147981 */ /* 0x000362000c1e1500 */
[C---:B0-----:R-:W-:Y:S02]  /*0960*/  LEA R25, R6.reuse, R23, 0x1 ;  /* 0x0000001706197211 */ /* 0x041fe400078e08ff */
[-C--:B------:R-:W-:Y:S02]  /*0970*/  LEA.HI.X.SX32 R27, R27, R3.reuse, 0x1, P1 ;  /* 0x000000031b1b7211 */ /* 0x080fe400008f0eff */
[----:B------:R-:W-:Y:S02]  /*0980*/  LEA.HI.X.SX32 R29, R29, R3, 0x1, P2 ;  /* 0x000000031d1d7211 */ /* 0x000fe400010f0eff */
[----:B-1----:R-:W-:-:S02]  /*0990*/  LEA R31, R6, R25, 0x1 ;  /* 0x00000019061f7211 */ /* 0x002fc400078e08ff */
[-C--:B------:R-:W-:Y:S01]  /*09a0*/  LEA R32, P1, R21, R2.reuse, 0x1 ;  /* 0x0000000215207211 */ /* 0x080fe200078208ff */
[----:B------:R-:W5:Y:S01]  /*09b0*/  LDG.E.U16 R19, desc[UR18][R28.64] ;  /* 0x000000121c137981 */ /* 0x000f62000c1e1500 */
[-C--:B------:R-:W-:Y:S02]  /*09c0*/  LEA R34, P2, R35, R2.reuse, 0x1 ;  /* 0x0000000223227211 */ /* 0x080fe400078408ff */
[----:B------:R-:W-:Y:S02]  /*09d0*/  LEA R39, R6, R31, 0x1 ;  /* 0x0000001f06277211 */ /* 0x000fe400078e08ff */
[-C--:B------:R-:W-:Y:S02]  /*09e0*/  LEA.HI.X.SX32 R33, R21, R3.reuse, 0x1, P1 ;  /* 0x0000000315217211 */ /* 0x080fe400008f0eff */
[----:B------:R0:W5:Y:S01]  /*09f0*/  LDG.E.U16 R21, desc[UR18][R26.64] ;  /* 0x000000121a157981 */ /* 0x000162000c1e1500 */
[-C--:B------:R-:W-:Y:S02]  /*0a00*/  LEA.HI.X.SX32 R35, R35, R3.reuse, 0x1, P2 ;  /* 0x0000000323237211 */ /* 0x080fe400010f0eff */
[C---:B------:R-:W-:Y:S01]  /*0a10*/  LEA R36, P1, R23.reuse, R2, 0x1 ;  /* 0x0000000217247211 */ /* 0x040fe200078208ff */
[----:B------:R-:W5:Y:S03]  /*0a20*/  LDG.E.U16 R22, desc[UR18][R32.64] ;  /* 0x0000001220167981 */ /* 0x000f66000c1e1500 */
[----:B------:R-:W-:-:S02]  /*0a30*/  LEA.HI.X.SX32 R37, R23, R3, 0x1, P1 ;  /* 0x0000000317257211 */ /* 0x000fc400008f0eff */
[----:B0-----:R-:W-:Y:S01]  /*0a40*/  LEA R27, R6, R39, 0x1 ;  /* 0x00000027061b7211 */ /* 0x001fe200078e08ff */
[----:B------:R0:W5:Y:S01]  /*0a50*/  LDG.E.U16 R23, desc[UR18][R34.64] ;  /* 0x0000001222177981 */ /* 0x000162000c1e1500 */
[----:B------:R-:W-:-:S03]  /*0a60*/  LEA R28, P1, R25, R2, 0x1 ;  /* 0x00000002191c7211 */ /* 0x000fc600078208ff */
[----:B------:R1:W5:Y:S01]  /*0a70*/  LDG.E.U16 R24, desc[UR18][R36.64] ;  /* 0x0000001224187981 */ /* 0x000362000c1e1500 */
[----:B------:R-:W-:Y:S01]  /*0a80*/  LEA.HI.X.SX32 R29, R25, R3, 0x1, P1 ;  /* 0x00000003191d7211 */ /* 0x000fe200008f0eff */
[----:B0-----:R-:W-:Y:S01]  /*0a90*/  IMAD R35, R6, 0x2, R27 ;  /* 0x0000000206237824 */ /* 0x001fe200078e021b */
[----:B------:R-:W-:-:S03]  /*0aa0*/  LEA R30, P1, R31, R2, 0x1 ;  /* 0x000000021f1e7211 */ /* 0x000fc600078208ff */
[----:B------:R-:W5:Y:S01]  /*0ab0*/  LDG.E.U16 R25, desc[UR18][R28.64] ;  /* 0x000000121c197981 */ /* 0x000f62000c1e1500 */
[-C--:B------:R-:W-:Y:S02]  /*0ac0*/  LEA R38, P2, R39, R2.reuse, 0x1 ;  /* 0x0000000227267211 */ /* 0x080fe400078408ff */
[C---:B-1----:R-:W-:Y:S02]  /*0ad0*/  LEA R37, R6.reuse, R35, 0x1 ;  /* 0x0000002306257211 */ /* 0x042fe400078e08ff */
[----:B------:R-:W-:Y:S02]  /*0ae0*/  LEA.HI.X.SX32 R31, R31, R3, 0x1, P1 ;  /* 0x000000031f1f7211 */ /* 0x000fe400008f0eff */
[----:B------:R-:W-:Y:S02]  /*0af0*/  LEA R32, P1, R27, R2, 0x1 ;  /* 0x000000021b207211 */ /* 0x000fe400078208ff */
[----:B------:R-:W-:Y:S01]  /*0b00*/  LEA R41, R6, R37, 0x1 ;  /* 0x0000002506297211 */ /* 0x000fe200078e08ff */
[----:B------:R-:W5:Y:S01]  /*0b10*/  LDG.E.U16 R26, desc[UR18][R30.64] ;  /* 0x000000121e1a7981 */ /* 0x000f62000c1e1500 */
[----:B------:R-:W-:-:S02]  /*0b20*/  LEA.HI.X.SX32 R39, R39, R3, 0x1, P2 ;  /* 0x0000000327277211 */ /* 0x000fc400010f0eff */
[----:B------:R-:W-:Y:S02]  /*0b30*/  LEA.HI.X.SX32 R33, R27, R3, 0x1, P1 ;  /* 0x000000031b217211 */ /* 0x000fe400008f0eff */
[----:B------:R-:W-:Y:S01]  /*0b40*/  LEA R43, R6, R41, 0x1 ;  /* 0x00000029062b7211 */ /* 0x000fe200078e08ff */
[----:B------:R0:W5:Y:S01]  /*0b50*/  LDG.E.U16 R27, desc[UR18][R38.64] ;  /* 0x00000012261b7981 */ /* 0x000162000c1e1500 */
[----:B------:R-:W-:-:S03]  /*0b60*/  LEA R34, P1, R35, R2, 0x1 ;  /* 0x0000000223227211 */ /* 0x000fc600078208ff */
[----:B------:R1:W5:Y:S01]  /*0b70*/  LDG.E.U16 R28, desc[UR18][R32.64] ;  /* 0x00000012201c7981 */ /* 0x000362000c1e1500 */
[----:B------:R-:W-:Y:S02]  /*0b80*/  LEA.HI.X.SX32 R35, R35, R3, 0x1, P1 ;  /* 0x0000000323237211 */ /* 0x000fe400008f0eff */
[CC--:B------:R-:W-:Y:S02]  /*0b90*/  LEA R36, P1, R37.reuse, R2.reuse, 0x1 ;  /* 0x0000000225247211 */ /* 0x0c0fe400078208ff */
[C---:B0-----:R-:W-:Y:S01]  /*0ba0*/  LEA R39, R6.reuse, R43, 0x1 ;  /* 0x0000002b06277211 */ /* 0x041fe200078e08ff */
[----:B------:R0:W5:Y:S01]  /*0bb0*/  LDG.E.U16 R29, desc[UR18][R34.64] ;  /* 0x00000012221d7981 */ /* 0x000162000c1e1500 */
[----:B------:R-:W-:Y:S02]  /*0bc0*/  LEA.HI.X.SX32 R37, R37, R3, 0x1, P1 ;  /* 0x0000000325257211 */ /* 0x000fe400008f0eff */
[C---:B-1----:R-:W-:Y:S02]  /*0bd0*/  LEA R33, R6.reuse, R39, 0x1 ;  /* 0x0000002706217211 */ /* 0x042fe400078e08ff */
[----:B------:R-:W-:Y:S01]  /*0be0*/  LEA R42, P1, R43, R2, 0x1 ;  /* 0x000000022b2a7211 */ /* 0x000fe200078208ff */
[----:B------:R1:W5:Y:S01]  /*0bf0*/  LDG.E.U16 R30, desc[UR18][R36.64] ;  /* 0x00000012241e7981 */ /* 0x000362000c1e1500 */
[----:B------:R-:W-:-:S02]  /*0c00*/  LEA R47, R6, R33, 0x1 ;  /* 0x00000021062f7211 */ /* 0x000fc400078e08ff */
[-C--:B------:R-:W-:Y:S02]  /*0c10*/  LEA.HI.X.SX32 R43, R43, R3.reuse, 0x1, P1 ;  /* 0x000000032b2b7211 */ /* 0x080fe400008f0eff */
[-C--:B------:R-:W-:Y:S01]  /*0c20*/  LEA R38, P1, R39, R2.reuse, 0x1 ;  /* 0x0000000227267211 */ /* 0x080fe200078208ff */
[C---:B0-----:R-:W-:Y:S01]  /*0c30*/  IMAD R35, R6.reuse, 0x2, R47 ;  /* 0x0000000206237824 */ /* 0x041fe200078e022f */
[-C--:B------:R-:W-:Y:S01]  /*0c40*/  LEA R40, P2, R41, R2.reuse, 0x1 ;  /* 0x0000000229287211 */ /* 0x080fe200078408ff */
[----:B------:R0:W5:Y:S01]  /*0c50*/  LDG.E.U16 R32, desc[UR18][R42.64] ;  /* 0x000000122a207981 */ /* 0x000162000c1e1500 */
[----:B------:R-:W-:Y:S02]  /*0c60*/  LEA.HI.X.SX32 R39, R39, R3, 0x1, P1 ;  /* 0x0000000327277211 */ /* 0x000fe400008f0eff */
[----:B------:R-:W-:Y:S02]  /*0c70*/  LEA R44, P1, R33, R2, 0x1 ;  /* 0x00000002212c7211 */ /* 0x000fe400078208ff */
[----:B-1----:R-:W-:-:S02]  /*0c80*/  LEA R37, R6, R35, 0x1 ;  /* 0x0000002306257211 */ /* 0x002fc400078e08ff */
[-C--:B------:R-:W-:Y:S02]  /*0c90*/  LEA.HI.X.SX32 R41, R41, R3.reuse, 0x1, P2 ;  /* 0x0000000329297211 */ /* 0x080fe400010f0eff */
[----:B------:R-:W-:Y:S02]  /*0ca0*/  LEA.HI.X.SX32 R45, R33, R3, 0x1, P1 ;  /* 0x00000003212d7211 */ /* 0x000fe400008f0eff */
[-C--:B------:R-:W-:Y:S01]  /*0cb0*/  LEA R48, P1, R35, R2.reuse, 0x1 ;  /* 0x0000000223307211 */ /* 0x080fe200078208ff */
[----:B------:R1:W5:Y:S01]  /*0cc0*/  LDG.E.U16 R31, desc[UR18][R40.64] ;  /* 0x00000012281f7981 */ /* 0x000362000c1e1500 */
[----:B0-----:R-:W-:Y:S02]  /*0cd0*/  LEA R43, R6, R37, 0x1 ;  /* 0x00000025062b7211 */ /* 0x001fe400078e08ff */
[----:B------:R-:W-:Y:S01]  /*0ce0*/  LEA R46, P2, R47, R2, 0x1 ;  /* 0x000000022f2e7211 */ /* 0x000fe200078408ff */
[----:B------:R0:W5:Y:S01]  /*0cf0*/  LDG.E.U16 R33, desc[UR18][R38.64] ;  /* 0x0000001226217981 */ /* 0x000162000c1e1500 */
[----:B------:R-:W-:-:S02]  /*0d00*/  LEA.HI.X.SX32 R49, R35, R3, 0x1, P1 ;  /* 0x0000000323317211 */ /* 0x000fc400008f0eff */
[C---:B------:R-:W-:Y:S01]  /*0d10*/  LEA R51, R6.reuse, R43, 0x1 ;  /* 0x0000002b06337211 */ /* 0x040fe200078e08ff */
[----:B------:R4:W5:Y:S01]  /*0d20*/  LDG.E.U16 R34, desc[UR18][R44.64] ;  /* 0x000000122c227981 */ /* 0x000962000c1e1500 */
[----:B------:R-:W-:Y:S02]  /*0d30*/  LEA.HI.X.SX32 R47, R47, R3, 0x1, P2 ;  /* 0x000000032f2f7211 */ /* 0x000fe400010f0eff */
[CC--:B-1----:R-:W-:Y:S01]  /*0d40*/  LEA R40, P1, R37.reuse, R2.reuse, 0x1 ;  /* 0x0000000225287211 */ /* 0x0c2fe200078208ff */
[----:B------:R-:W5:Y:S01]  /*0d50*/  LDG.E.U16 R36, desc[UR18][R48.64] ;  /* 0x0000001230247981 */ /* 0x000f62000c1e1500 */
[----:B0-----:R-:W-:Y:S02]  /*0d60*/  LEA R39, R6, R51, 0x1 ;  /* 0x0000003306277211 */ /* 0x001fe400078e08ff */
[----:B------:R-:W-:Y:S01]  /*0d70*/  LEA.HI.X.SX32 R41, R37, R3, 0x1, P1 ;  /* 0x0000000325297211 */ /* 0x000fe200008f0eff */
[----:B------:R0:W5:Y:S01]  /*0d80*/  LDG.E.U16 R35, desc[UR18][R46.64] ;  /* 0x000000122e237981 */ /* 0x000162000c1e1500 */
[----:B------:R-:W-:-:S02]  /*0d90*/  LEA R42, P1, R43, R2, 0x1 ;  /* 0x000000022b2a7211 */ /* 0x000fc400078208ff */
[-C--:B------:R-:W-:Y:S01]  /*0da0*/  LEA R50, P2, R51, R2.reuse, 0x1 ;  /* 0x0000000233327211 */ /* 0x080fe200078408ff */
[----:B------:R-:W5:Y:S01]  /*0db0*/  LDG.E.U16 R37, desc[UR18][R40.64] ;  /* 0x0000001228257981 */ /* 0x000f62000c1e1500 */
[----:B------:R-:W-:Y:S02]  /*0dc0*/  LEA.HI.X.SX32 R43, R43, R3, 0x1, P1 ;  /* 0x000000032b2b7211 */ /* 0x000fe400008f0eff */
[----:B----4-:R-:W-:Y:S02]  /*0dd0*/  LEA R44, P1, R39, R2, 0x1 ;  /* 0x00000002272c7211 */ /* 0x010fe400078208ff */
[C---:B0-----:R-:W-:Y:S01]  /*0de0*/  LEA R47, R6.reuse, R39, 0x1 ;  /* 0x00000027062f7211 */ /* 0x041fe200078e08ff */
[----:B------:R-:W5:Y:S03]  /*0df0*/  LDG.E.U16 R38, desc[UR18][R42.64] ;  /* 0x000000122a267981 */ /* 0x000f66000c1e1500 */
[----:B------:R-:W-:-:S02]  /*0e00*/  LEA R49, R6, R47, 0x1 ;  /* 0x0000002f06317211 */ /* 0x000fc400078e08ff */
[-C--:B------:R-:W-:Y:S02]  /*0e10*/  LEA.HI.X.SX32 R45, R39, R3.reuse, 0x1, P1 ;  /* 0x00000003272d7211 */ /* 0x080fe400008f0eff */
[-C--:B------:R-:W-:Y:S01]  /*0e20*/  LEA R46, P1, R47, R2.reuse, 0x1 ;  /* 0x000000022f2e7211 */ /* 0x080fe200078208ff */
[C---:B------:R-:W-:Y:S01]  /*0e30*/  IMAD R53, R6.reuse, 0x2, R49 ;  /* 0x0000000206357824 */ /* 0x040fe200078e0231 */
[-C--:B------:R-:W-:Y:S01]  /*0e40*/  LEA.HI.X.SX32 R51, R51, R3.reuse, 0x1, P2 ;  /* 0x0000000333337211 */ /* 0x080fe200010f0eff */
[----:B------:R-:W5:Y:S01]  /*0e50*/  LDG.E.U16 R40, desc[UR18][R44.64] ;  /* 0x000000122c287981 */ /* 0x000f62000c1e1500 */
[----:B------:R-:W-:Y:S02]  /*0e60*/  LEA.HI.X.SX32 R47, R47, R3, 0x1, P1 ;  /* 0x000000032f2f7211 */ /* 0x000fe400008f0eff */
[----:B------:R-:W-:Y:S01]  /*0e70*/  LEA R48, P1, R49, R2, 0x1 ;  /* 0x0000000231307211 */ /* 0x000fe200078208ff */
[----:B------:R0:W5:Y:S01]  /*0e80*/  LDG.E.U16 R39, desc[UR18][R50.64] ;  /* 0x0000001232277981 */ /* 0x000162000c1e1500 */
[----:B------:R-:W-:-:S02]  /*0e90*/  LEA R55, R6, R53, 0x1 ;  /* 0x0000003506377211 */ /* 0x000fc400078e08ff */
[----:B------:R-:W-:Y:S01]  /*0ea0*/  LEA.HI.X.SX32 R49, R49, R3, 0x1, P1 ;  /* 0x0000000331317211 */ /* 0x000fe200008f0eff */
[----:B------:R1:W5:Y:S01]  /*0eb0*/  LDG.E.U16 R41, desc[UR18][R46.64] ;  /* 0x000000122e297981 */ /* 0x000362000c1e1500 */
[-C--:B------:R-:W-:Y:S02]  /*0ec0*/  LEA R54, P1, R55, R2.reuse, 0x1 ;  /* 0x0000000237367211 */ /* 0x080fe400078208ff */
[-C--:B------:R-:W-:Y:S01]  /*0ed0*/  LEA R52, P2, R53, R2.reuse, 0x1 ;  /* 0x0000000235347211 */ /* 0x080fe200078408ff */
[----:B------:R4:W5:Y:S01]  /*0ee0*/  LDG.E.U16 R42, desc[UR18][R48.64] ;  /* 0x00000012302a7981 */ /* 0x000962000c1e1500 */
[----:B0-----:R-:W-:Y:S02]  /*0ef0*/  LEA R51, R6, R55, 0x1 ;  /* 0x0000003706337211 */ /* 0x001fe400078e08ff */
[----:B------:R-:W-:Y:S02]  /*0f00*/  LEA.HI.X.SX32 R55, R55, R3, 0x1, P1 ;  /* 0x0000000337377211 */ /* 0x000fe400008f0eff */
[----:B------:R-:W-:-:S02]  /*0f10*/  LEA R44, P1, R51, R2, 0x1 ;  /* 0x00000002332c7211 */ /* 0x000fc400078208ff */
[C---:B------:R-:W-:Y:S01]  /*0f20*/  LEA R57, R6.reuse, R51, 0x1 ;  /* 0x0000003306397211 */ /* 0x040fe200078e08ff */
[----:B------:R-:W5:Y:S01]  /*0f30*/  LDG.E.U16 R58, desc[UR18][R54.64] ;  /* 0x00000012363a7981 */ /* 0x000f62000c1e1500 */
[----:B------:R-:W-:Y:S02]  /*0f40*/  LEA.HI.X.SX32 R45, R51, R3, 0x1, P1 ;  /* 0x00000003332d7211 */ /* 0x000fe400008f0eff */
[C---:B------:R-:W-:Y:S02]  /*0f50*/  LEA R51, R6.reuse, R57, 0x1 ;  /* 0x0000003906337211 */ /* 0x040fe400078e08ff */
[----:B------:R-:W-:Y:S01]  /*0f60*/  LEA.HI.X.SX32 R53, R53, R3, 0x1, P2 ;  /* 0x0000000335357211 */ /* 0x000fe200010f0eff */
[----:B------:R-:W5:Y:S01]  /*0f70*/  LDG.E.U16 R60, desc[UR18][R44.64] ;  /* 0x000000122c3c7981 */ /* 0x000f62000c1e1500 */
[----:B------:R-:W-:Y:S02]  /*0f80*/  LEA R59, R6, R51, 0x1 ;  /* 0x00000033063b7211 */ /* 0x000fe400078e08ff */
[C---:B-1----:R-:W-:Y:S01]  /*0f90*/  LEA R46, P1, R57.reuse, R2, 0x1 ;  /* 0x00000002392e7211 */ /* 0x042fe200078208ff */
[----:B------:R0:W5:Y:S03]  /*0fa0*/  LDG.E.U16 R43, desc[UR18][R52.64] ;  /* 0x00000012342b7981 */ /* 0x000166000c1e1500 */
[----:B------:R-:W-:-:S02]  /*0fb0*/  LEA.HI.X.SX32 R47, R57, R3, 0x1, P1 ;  /* 0x00000003392f7211 */ /* 0x000fc400008f0eff */
[-C--:B----4-:R-:W-:Y:S02]  /*0fc0*/  LEA R48, P1, R59, R2.reuse, 0x1 ;  /* 0x000000023b307211 */ /* 0x090fe400078208ff */
[----:B------:R-:W-:Y:S01]  /*0fd0*/  LEA R50, P2, R51, R2, 0x1 ;  /* 0x0000000233327211 */ /* 0x000fe200078408ff */
[----:B------:R1:W5:Y:S01]  /*0fe0*/  LDG.E.U16 R62, desc[UR18][R46.64] ;  /* 0x000000122e3e7981 */ /* 0x000362000c1e1500 */
[----:B0-----:R-:W-:-:S05]  /*0ff0*/  LEA R53, R6, R59, 0x1 ;  /* 0x0000003b06357211 */ /* 0x001fca00078e08ff */
[C---:B------:R-:W-:Y:S01]  /*1000*/  IMAD R55, R6.reuse, 0x2, R53 ;  /* 0x0000000206377824 */ /* 0x040fe200078e0235 */
[----:B------:R-:W-:Y:S02]  /*1010*/  LEA.HI.X.SX32 R49, R59, R3, 0x1, P1 ;  /* 0x000000033b317211 */ /* 0x000fe400008f0eff */
[-C--:B------:R-:W-:Y:S02]  /*1020*/  LEA R52, P1, R53, R2.reuse, 0x1 ;  /* 0x0000000235347211 */ /* 0x080fe400078208ff */
[C---:B------:R-:W-:Y:S01]  /*1030*/  LEA R57, R6.reuse, R55, 0x1 ;  /* 0x0000003706397211 */ /* 0x040fe200078e08ff */
[----:B------:R-:W5:Y:S01]  /*1040*/  LDG.E.U16 R64, desc[UR18][R48.64] ;  /* 0x0000001230407981 */ /* 0x000f62000c1e1500 */
[-C--:B------:R-:W-:Y:S02]  /*1050*/  LEA.HI.X.SX32 R51, R51, R3.reuse, 0x1, P2 ;  /* 0x0000000333337211 */ /* 0x080fe400010f0eff */
[----:B------:R-:W-:Y:S02]  /*1060*/  LEA.HI.X.SX32 R53, R53, R3, 0x1, P1 ;  /* 0x0000000335357211 */ /* 0x000fe400008f0eff */
[----:B------:R-:W-:Y:S01]  /*1070*/  LEA R59, R6, R57, 0x1 ;  /* 0x00000039063b7211 */ /* 0x000fe200078e08ff */
[----:B------:R0:W5:Y:S01]  /*1080*/  LDG.E.U16 R63, desc[UR18][R50.64] ;  /* 0x00000012323f7981 */ /* 0x000162000c1e1500 */
[----:B------:R-:W-:-:S02]  /*1090*/  LEA R44, P1, R55, R2, 0x1 ;  /* 0x00000002372c7211 */ /* 0x000fc400078208ff */
[-C--:B------:R-:W-:Y:S01]  /*10a0*/  LEA R54, P2, R57, R2.reuse, 0x1 ;  /* 0x0000000239367211 */ /* 0x080fe200078408ff */
[----:B------:R-:W5:Y:S01]  /*10b0*/  LDG.E.U16 R65, desc[UR18][R52.64] ;  /* 0x0000001234417981 */ /* 0x000f62000c1e1500 */
[----:B------:R-:W-:Y:S02]  /*10c0*/  LEA.HI.X.SX32 R45, R55, R3, 0x1, P1 ;  /* 0x00000003372d7211 */ /* 0x000fe400008f0eff */
[----:B-1----:R-:W-:Y:S02]  /*10d0*/  LEA R46, P1, R59, R2, 0x1 ;  /* 0x000000023b2e7211 */ /* 0x002fe400078208ff */
[C---:B0-----:R-:W-:Y:S01]  /*10e0*/  LEA R51, R6.reuse, R59, 0x1 ;  /* 0x0000003b06337211 */ /* 0x041fe200078e08ff */
[----:B------:R0:W5:Y:S01]  /*10f0*/  LDG.E.U16 R66, desc[UR18][R44.64] ;  /* 0x000000122c427981 */ /* 0x000162000c1e1500 */
[----:B------:R-:W-:Y:S02]  /*1100*/  LEA.HI.X.SX32 R55, R57, R3, 0x1, P2 ;  /* 0x0000000339377211 */ /* 0x000fe400010f0eff */
[----:B------:R-:W-:-:S02]  /*1110*/  LEA R57, R6, R51, 0x1 ;  /* 0x0000003306397211 */ /* 0x000fc400078e08ff */
[----:B------:R-:W-:Y:S01]  /*1120*/  LEA.HI.X.SX32 R47, R59, R3, 0x1, P1 ;  /* 0x000000033b2f7211 */ /* 0x000fe200008f0eff */
[----:B------:R1:W5:Y:S01]  /*1130*/  LDG.E.U16 R67, desc[UR18][R54.64] ;  /* 0x0000001236437981 */ /* 0x000362000c1e1500 */
[CC--:B------:R-:W-:Y:S02]  /*1140*/  LEA R48, P1, R51.reuse, R2.reuse, 0x1 ;  /* 0x0000000233307211 */ /* 0x0c0fe400078208ff */
[C---:B------:R-:W-:Y:S01]  /*1150*/  LEA R59, R6.reuse, R57, 0x1 ;  /* 0x00000039063b7211 */ /* 0x040fe200078e08ff */
[----:B------:R4:W5:Y:S01]  /*1160*/  LDG.E.U16 R71, desc[UR18][R46.64] ;  /* 0x000000122e477981 */ /* 0x000962000c1e1500 */
[----:B------:R-:W-:Y:S02]  /*1170*/  LEA.HI.X.SX32 R49, R51, R3, 0x1, P1 ;  /* 0x0000000333317211 */ /* 0x000fe400008f0eff */
[C---:B------:R-:W-:Y:S02]  /*1180*/  LEA R50, P1, R57.reuse, R2, 0x1 ;  /* 0x0000000239327211 */ /* 0x040fe400078208ff */
[----:B------:R-:W-:Y:S01]  /*1190*/  LEA R61, R6, R59, 0x1 ;  /* 0x0000003b063d7211 */ /* 0x000fe200078e08ff */
[----:B------:R2:W5:Y:S01]  /*11a0*/  LDG.E.U16 R72, desc[UR18][R48.64] ;  /* 0x0000001230487981 */ /* 0x000562000c1e1500 */
[----:B------:R-:W-:-:S02]  /*11b0*/  LEA.HI.X.SX32 R51, R57, R3, 0x1, P1 ;  /* 0x0000000339337211 */ /* 0x000fc400008f0eff */
[-C--:B0-----:R-:W-:Y:S01]  /*11c0*/  LEA R44, P1, R61, R2.reuse, 0x1 ;  /* 0x000000023d2c7211 */ /* 0x081fe200078208ff */
[C---:B-1----:R-:W-:Y:S01]  /*11d0*/  IMAD R55, R6.reuse, 0x2, R61 ;  /* 0x0000000206377824 */ /* 0x042fe200078e023d */
[-C--:B------:R-:W-:Y:S01]  /*11e0*/  LEA R52, P2, R59, R2.reuse, 0x1 ;  /* 0x000000023b347211 */ /* 0x080fe200078408ff */
[----:B------:R0:W5:Y:S01]  /*11f0*/  LDG.E.U16 R73, desc[UR18][R50.64] ;  /* 0x0000001232497981 */ /* 0x000162000c1e1500 */
[----:B------:R-:W-:Y:S02]  /*1200*/  LEA.HI.X.SX32 R45, R61, R3, 0x1, P1 ;  /* 0x000000033d2d7211 */ /* 0x000fe400008f0eff */
[C---:B----4-:R-:W-:Y:S02]  /*1210*/  LEA R46, P1, R55.reuse, R2, 0x1 ;  /* 0x00000002372e7211 */ /* 0x050fe400078208ff */
[----:B------:R-:W-:Y:S01]  /*1220*/  LEA R57, R6, R55, 0x1 ;  /* 0x0000003706397211 */ /* 0x000fe200078e08ff */
[----:B------:R-:W5:Y:S01]  /*1230*/  LDG.E.U16 R74, desc[UR18][R44.64] ;  /* 0x000000122c4a7981 */ /* 0x000f62000c1e1500 */
[----:B------:R-:W-:-:S02]  /*1240*/  LEA.HI.X.SX32 R47, R55, R3, 0x1, P1 ;  /* 0x00000003372f7211 */ /* 0x000fc400008f0eff */
[C---:B------:R-:W-:Y:S02]  /*1250*/  LEA R55, R6.reuse, R57, 0x1 ;  /* 0x0000003906377211 */ /* 0x040fe400078e08ff */
[----:B------:R-:W-:Y:S01]  /*1260*/  LEA.HI.X.SX32 R53, R59, R3, 0x1, P2 ;  /* 0x000000033b357211 */ /* 0x000fe200010f0eff */
[----:B------:R-:W5:Y:S01]  /*1270*/  LDG.E.U16 R75, desc[UR18][R46.64] ;  /* 0x000000122e4b7981 */ /* 0x000f62000c1e1500 */
[CC--:B--2---:R-:W-:Y:S02]  /*1280*/  LEA R48, P1, R57.reuse, R2.reuse, 0x1 ;  /* 0x0000000239307211 */ /* 0x0c4fe400078208ff */
[----:B------:R-:W-:Y:S01]  /*1290*/  LEA R59, R6, R55, 0x1 ;  /* 0x00000037063b7211 */ /* 0x000fe200078e08ff */
[----:B------:R1:W5:Y:S01]  /*12a0*/  LDG.E.U16 R61, desc[UR18][R52.64] ;  /* 0x00000012343d7981 */ /* 0x000362000c1e1500 */
[----:B------:R-:W-:Y:S02]  /*12b0*/  LEA.HI.X.SX32 R49, R57, R3, 0x1, P1 ;  /* 0x0000000339317211 */ /* 0x000fe400008f0eff */
[----:B0-----:R-:W-:-:S02]  /*12c0*/  LEA R50, P1, R59, R2, 0x1 ;  /* 0x000000023b327211 */ /* 0x001fc400078208ff */
[-C--:B------:R-:W-:Y:S01]  /*12d0*/  LEA R54, P2, R55, R2.reuse, 0x1 ;  /* 0x0000000237367211 */ /* 0x080fe200078408ff */
[----:B------:R0:W5:Y:S01]  /*12e0*/  LDG.E.U16 R76, desc[UR18][R48.64] ;  /* 0x00000012304c7981 */ /* 0x000162000c1e1500 */
[----:B------:R-:W-:Y:S02]  /*12f0*/  LEA.HI.X.SX32 R51, R59, R3, 0x1, P1 ;  /* 0x000000033b337211 */ /* 0x000fe400008f0eff */
[C---:B-1----:R-:W-:Y:S02]  /*1300*/  LEA R53, R6.reuse, R59, 0x1 ;  /* 0x0000003b06357211 */ /* 0x042fe400078e08ff */
[----:B------:R-:W-:Y:S01]  /*1310*/  LEA.HI.X.SX32 R55, R55, R3, 0x1, P2 ;  /* 0x0000000337377211 */ /* 0x000fe200010f0eff */
[----:B------:R-:W5:Y:S01]  /*1320*/  LDG.E.U16 R78, desc[UR18][R50.64] ;  /* 0x00000012324e7981 */ /* 0x000f62000c1e1500 */
[C---:B------:R-:W-:Y:S02]  /*1330*/  LEA R44, P1, R53.reuse, R2, 0x1 ;  /* 0x00000002352c7211 */ /* 0x040fe400078208ff */
[----:B------:R-:W-:Y:S01]  /*1340*/  LEA R57, R6, R53, 0x1 ;  /* 0x0000003506397211 */ /* 0x000fe200078e08ff */
[----:B------:R1:W5:Y:S01]  /*1350*/  LDG.E.U16 R77, desc[UR18][R54.64] ;  /* 0x00000012364d7981 */ /* 0x000362000c1e1500 */
[----:B------:R-:W-:-:S02]  /*1360*/  LEA.HI.X.SX32 R45, R53, R3, 0x1, P1 ;  /* 0x00000003352d7211 */ /* 0x000fc400008f0eff */
[C---:B------:R-:W-:Y:S02]  /*1370*/  LEA R53, R6.reuse, R57, 0x1 ;  /* 0x0000003906357211 */ /* 0x040fe400078e08ff */
[C---:B------:R-:W-:Y:S01]  /*1380*/  LEA R46, P1, R57.reuse, R2, 0x1 ;  /* 0x00000002392e7211 */ /* 0x040fe200078208ff */
[----:B------:R2:W5:Y:S02]  /*1390*/  LDG.E.U16 R79, desc[UR18][R44.64] ;  /* 0x000000122c4f7981 */ /* 0x000564000c1e1500 */
[----:B------:R-:W-:Y:S01]  /*13a0*/  IMAD R59, R6, 0x2, R53 ;  /* 0x00000002063b7824 */ /* 0x000fe200078e0235 */
[----:B------:R-:W-:-:S04]  /*13b0*/  LEA.HI.X.SX32 R47, R57, R3, 0x1, P1 ;  /* 0x00000003392f7211 */ /* 0x000fc800008f0eff */
[C---:B------:R-:W-:Y:S01]  /*13c0*/  LEA R57, R6.reuse, R59, 0x1 ;  /* 0x0000003b06397211 */ /* 0x040fe200078e08ff */
[----:B------:R4:W5:Y:S01]  /*13d0*/  LDG.E.U16 R46, desc[UR18][R46.64] ;  /* 0x000000122e2e7981 */ /* 0x000962000c1e1500 */
[CC--:B0-----:R-:W-:Y:S02]  /*13e0*/  LEA R48, P1, R59.reuse, R2.reuse, 0x1 ;  /* 0x000000023b307211 */ /* 0x0c1fe400078208ff */
[C---:B-1----:R-:W-:Y:S02]  /*13f0*/  LEA R55, R6.reuse, R57, 0x1 ;  /* 0x0000003906377211 */ /* 0x042fe400078e08ff */
[----:B------:R-:W-:Y:S02]  /*1400*/  LEA.HI.X.SX32 R49, R59, R3, 0x1, P1 ;  /* 0x000000033b317211 */ /* 0x000fe400008f0eff */
[-C--:B------:R-:W-:Y:S02]  /*1410*/  LEA R52, P2, R53, R2.reuse, 0x1 ;  /* 0x0000000235347211 */ /* 0x080fe400078408ff */
[----:B------:R-:W-:Y:S01]  /*1420*/  LEA R50, P1, R57, R2, 0x1 ;  /* 0x0000000239327211 */ /* 0x000fe200078208ff */
[----:B------:R-:W5:Y:S01]  /*1430*/  LDG.E.U16 R48, desc[UR18][R48.64] ;  /* 0x0000001230307981 */ /* 0x000f62000c1e1500 */
[----:B------:R-:W-:-:S02]  /*1440*/  LEA R6, R6, R55, 0x1 ;  /* 0x0000003706067211 */ /* 0x000fc400078e08ff */
[-C--:B------:R-:W-:Y:S02]  /*1450*/  LEA.HI.X.SX32 R53, R53, R3.reuse, 0x1, P2 ;  /* 0x0000000335357211 */ /* 0x080fe400010f0eff */
[-C--:B------:R-:W-:Y:S02]  /*1460*/  LEA.HI.X.SX32 R51, R57, R3.reuse, 0x1, P1 ;  /* 0x0000000339337211 */ /* 0x080fe400008f0eff */
[CC--:B------:R-:W-:Y:S01]  /*1470*/  LEA R54, P2, R55.reuse, R2.reuse, 0x1 ;  /* 0x0000000237367211 */ /* 0x0c0fe200078408ff */
[----:B------:R-:W5:Y:S01]  /*1480*/  LDG.E.U16 R52, desc[UR18][R52.64] ;  /* 0x0000001234347981 */ /* 0x000f62000c1e1500 */
[C---:B--2---:R-:W-:Y:S02]  /*1490*/  LEA R44, P1, R6.reuse, R2, 0x1 ;  /* 0x00000002062c7211 */ /* 0x044fe400078208ff */
[-C--:B------:R-:W-:Y:S01]  /*14a0*/  LEA.HI.X.SX32 R55, R55, R3.reuse, 0x1, P2 ;  /* 0x0000000337377211 */ /* 0x080fe200010f0eff */
[----:B------:R-:W5:Y:S01]  /*14b0*/  LDG.E.U16 R50, desc[UR18][R50.64] ;  /* 0x0000001232327981 */ /* 0x000f62000c1e1500 */
[----:B------:R-:W-:-:S02]  /*14c0*/  LEA.HI.X.SX32 R45, R6, R3, 0x1, P1 ;  /* 0x00000003062d7211 */ /* 0x000fc400008f0eff */
[----:B------:R-:W0:Y:S01]  /*14d0*/  LDC.64 R2, c[0x0][0x3c0] ;  /* 0x0000f000ff027b82 */ /* 0x000e220000000a00 */
[----:B------:R-:W-:Y:S01]  /*14e0*/  LOP3.LUT R68, R134, 0x7f, RZ, 0xc0, !PT ;  /* 0x0000007f86447812 */ /* 0x000fe200078ec0ff */
[----:B------:R-:W5:Y:S04]  /*14f0*/  LDG.E.U16 R54, desc[UR18][R54.64] ;  /* 0x0000001236367981 */ /* 0x000f68000c1e1500 */
[----:B---3--:R-:W-:Y:S01]  /*1500*/  IMAD R6, R68, UR4, RZ ;  /* 0x0000000444067c24 */ /* 0x008fe2000f8e02ff */
[----:B------:R1:W5:Y:S01]  /*1510*/  LDG.E.U16 R44, desc[UR18][R44.64] ;  /* 0x000000122c2c7981 */ /* 0x000362000c1e1500 */
[----:B------:R-:W-:Y:S02]  /*1520*/  LOP3.LUT R70, R134, 0x3f, RZ, 0xc0, !PT ;  /* 0x0000003f86467812 */ /* 0x000fe400078ec0ff */
[----:B----4-:R-:W-:-:S02]  /*1530*/  SHF.R.U32.HI R47, RZ, 0x5, R134 ;  /* 0x00000005ff2f7819 */ /* 0x010fc40000011686 */
[C---:B------:R-:W-:Y:S01]  /*1540*/  SHF.L.U32 R68, R6.reuse, 0x1, RZ ;  /* 0x0000000106447819 */ /* 0x040fe200000006ff */
[----:B------:R-:W-:Y:S01]  /*1550*/  IMAD.HI R6, R6, 0x2, RZ ;  /* 0x0000000206067827 */ /* 0x000fe200078e02ff */
[----:B-1----:R-:W-:-:S03]  /*1560*/  SHF.R.S32.HI R45, RZ, 0x6, R134 ;  /* 0x00000006ff2d7819 */ /* 0x002fc60000011486 */
[----:B0-----:R-:W-:Y:S01]  /*1570*/  IMAD R2, R2, UR9, RZ ;  /* 0x0000000902027c24 */ /* 0x001fe2000f8e02ff */
[----:B------:R-:W-:-:S04]  /*1580*/  SGXT R45, R45, 0x1 ;  /* 0x000000012d2d781a */ /* 0x000fc80000000200 */
[C---:B------:R-:W-:Y:S01]  /*1590*/  SHF.L.U32 R69, R2.reuse, 0x1, RZ ;  /* 0x0000000102457819 */ /* 0x040fe200000006ff */
[----:B------:R-:W-:Y:S01]  /*15a0*/  IMAD.HI R2, R2, 0x2, RZ ;  /* 0x0000000202027827 */ /* 0x000fe200078e02ff */
[----:B------:R-:W-:Y:S02]  /*15b0*/  SHF.L.U32 R70, R70, 0x1, RZ ;  /* 0x0000000146467819 */ /* 0x000fe400000006ff */
[----:B------:R-:W-:Y:S02]  /*15c0*/  IADD3 R68, P1, P2, R68, R80, R69 ;  /* 0x0000005044447210 */ /* 0x000fe40007a3e045 */
[----:B------:R-:W-:Y:S02]  /*15d0*/  R2UR UR62, R47 ;  /* 0x000000002f3e72ca */ /* 0x000fe400000e0000 */
[----:B------:R-:W-:Y:S02]  /*15e0*/  R2UR UR8, R56 ;  /* 0x00000000380872ca */ /* 0x000fe400000e0000 */
[----:B------:R-:W-:-:S02]  /*15f0*/  IADD3.X R69, PT, PT, R6, R81, R2, P1, P2 ;  /* 0x0000005106457210 */ /* 0x000fc40000fe4402 */
[----:B------:R-:W-:Y:S01]  /*1600*/  LOP3.LUT R45, R70, 0x90, R45, 0x78, !PT ;  /* 0x00000090462d7812 */ /* 0x000fe200078e782d */
[----:B------:R-:W-:Y:S10]  /*1610*/  @P0 BRA `(.L_x_5) ;  /* 0x0000000000180947 */ /* 0x000ff40003800000 */
[----:B------:R-:W-:Y:S01]  /*1620*/  ELECT P1, URZ, PT ;  /* 0x0000000000ff782f */ /* 0x000fe20003820000 */
[----:B------:R-:W-:Y:S01]  /*1630*/  IMAD.MOV.U32 R2, RZ, RZ, 0x1 ;  /* 0x00000001ff027424 */ /* 0x000fe200078e00ff */
[----:B------:R-:W-:Y:S01]  /*1640*/  UMOV UR4, 0x40 ;  /* 0x0000004000047882 */ /* 0x000fe20000000000 */
[----:B------:R-:W-:Y:S01]  /*1650*/  UVIRTCOUNT.DEALLOC.SMPOOL 0x80 ;  /* 0x000000800000784c */ /* 0x000fe20000000000 */
[----:B------:R-:W-:-:S09]  /*1660*/  ULEA UR4, UR6, UR4, 0x18 ;  /* 0x0000000406047291 */ /* 0x000fd2000f8ec0ff */
[----:B------:R0:W-:Y:S03]  /*1670*/  @P1 STS.U8 [UR4], R2 ;  /* 0x00000002ff001988 */ /* 0x0001e60008000004 */
.L_x_5:
[----:B------:R-:W-:Y:S01]  /*1680*/  USHF.L.U32 UR4, UR62, 0x15, URZ ;  /* 0x000000153e047899 */ /* 0x000fe200080006ff */
[----:B-----5:R1:W-:Y:S01]  /*1690*/  STS.U16 [R45+UR7+0x18000], R0 ;  /* 0x018000002d007988 */ /* 0x0203e20008000407 */
[----:B------:R-:W2:Y:S01]  /*16a0*/  LDCU UR5, c[0x0][0x3f0] ;  /* 0x00007e00ff0577ac */ /* 0x000ea20008000800 */
[----:B------:R-:W-:Y:S02]  /*16b0*/  LOP3.LUT P1, RZ, R134, 0x7f, RZ, 0xc0, !PT ;  /* 0x0000007f86ff7812 */ /* 0x000fe4000782c0ff */
[----:B------:R-:W-:Y:S01]  /*16c0*/  STS.U16 [R45+UR7+0x18400], R8 ;  /* 0x018400082d007988 */ /* 0x000fe20008000407 */
[----:B------:R-:W-:Y:S01]  /*16d0*/  ULOP3.LUT UR4, UR4, 0x600000, URZ, 0xc0, !UPT ;  /* 0x0060000004047892 */ /* 0x000fe2000f8ec0ff */
[----:B------:R-:W-:Y:S02]  /*16e0*/  UMOV UR6, 0x1 ;  /* 0x0000000100067882 */ /* 0x000fe40000000000 */
[----:B------:R-:W-:Y:S01]  /*16f0*/  STS.U16 [R45+UR7+0x18800], R12 ;  /* 0x0188000c2d007988 */ /* 0x000fe20008000407 */
[----:B------:R-:W-:Y:S01]  /*1700*/  UIADD3 UR9, UPT, UPT, UR8, UR4, URZ ;  /* 0x0000000408097290 */ /* 0x000fe2000fffe0ff */
[----:B-1----:R-:W-:Y:S01]  /*1710*/  LOP3.LUT R0, R45, 0x20, RZ, 0x3c, !PT ;  /* 0x000000202d007812 */ /* 0x002fe200078e3cff */
[----:B------:R-:W-:-:S02]  /*1720*/  UIADD3 UR10, UPT, UPT, UR7, 0x1c000, URZ ;  /* 0x0001c000070a7890 */ /* 0x000fc4000fffe0ff */
[----:B------:R-:W-:Y:S02]  /*1730*/  STS.U16 [R45+UR7+0x18c00], R16 ;  /* 0x018c00102d007988 */ /* 0x000fe40008000407 */
[----:B------:R-:W-:Y:S02]  /*1740*/  VOTEU.ALL UP0, P1 ;  /* 0x0000000000ff7886 */ /* 0x000fe40000800000 */
[----:B------:R1:W-:Y:S01]  /*1750*/  STS.U16 [R45+UR7+0x19000], R20 ;  /* 0x019000142d007988 */ /* 0x0003e20008000407 */
[----:B------:R-:W-:Y:S01]  /*1760*/  VOTEU.ALL UP1, P1 ;  /* 0x0000000000ff7886 */ /* 0x000fe20000820000 */
[----:B--2---:R-:W-:Y:S02]  /*1770*/  ISETP.LT.AND P2, PT, RZ, UR5, PT ;  /* 0x00000005ff007c0c */ /* 0x004fe4000bf41270 */
[----:B------:R-:W-:Y:S01]  /*1780*/  STS.U16 [R45+UR7+0x19400], R24 ;  /* 0x019400182d007988 */ /* 0x000fe20008000407 */
[----:B------:R-:W-:-:S04]  /*1790*/  @!UP0 UIADD3 UR4, UPT, UPT, -UR6, 0x100000, URZ ;  /* 0x0010000006048890 */ /* 0x000fc8000fffe1ff */
[----:B------:R-:W-:Y:S02]  /*17a0*/  @!UP0 USHF.L.U32 UR5, UR4, 0xb, URZ ;  /* 0x0000000b04058899 */ /* 0x000fe400080006ff */
[----:B------:R-:W-:Y:S01]  /*17b0*/  @!UP0 USHF.L.U32 UR4, UR4, 0x1, URZ ;  /* 0x0000000104048899 */ /* 0x000fe200080006ff */
[----:B------:R-:W-:Y:S01]  /*17c0*/  STS.U16 [R45+UR7+0x19800], R28 ;  /* 0x0198001c2d007988 */ /* 0x000fe20008000407 */
[----:B-1----:R-:W-:-:S03]  /*17d0*/  PRMT R20, RZ, 0x7610, R20 ;  /* 0x00007610ff147816 */ /* 0x002fc60000000014 */
[----:B------:R-:W-:Y:S04]  /*17e0*/  STS.U16 [R45+UR7+0x19c00], R32 ;  /* 0x019c00202d007988 */ /* 0x000fe80008000407 */
        /* <DEDUP_REMOVED lines=8> */
[----:B------:R1:W-:Y:S04]  /*1870*/  STS.U16 [R0+UR7+0x18500], R9 ;  /* 0x0185000900007988 */ /* 0x0003e80008000407 */
[----:B------:R-:W-:Y:S01]  /*1880*/  STS.U16 [R0+UR7+0x18100], R4 ;  /* 0x0181000400007988 */ /* 0x000fe20008000407 */
[----:B------:R-:W-:Y:S01]  /*1890*/  STTM.16dp32bit_t0_t15.x64 tmem[UR9], RZ ;  /* 0x000000ff000079ed */ /* 0x000fe20008b00009 */
[----:B------:R-:W-:Y:S02]  /*18a0*/  STTM.16dp32bit_t16_t31.x64 tmem[UR9+0x40], RZ ;  /* 0x000040ff000079ed */ /* 0x000fe40008b20009 */
[----:B------:R-:W-:Y:S01]  /*18b0*/  STS.U16 [R0+UR7+0x18900], R13 ;  /* 0x0189000d00007988 */ /* 0x000fe20008000407 */
[----:B-1----:R-:W-:-:S02]  /*18c0*/  LOP3.LUT R9, R45, 0x40, RZ, 0x3c, !PT ;  /* 0x000000402d097812 */ /* 0x002fc400078e3cff */
[----:B------:R-:W-:Y:S01]  /*18d0*/  PRMT R47, RZ, 0x7610, R47 ;  /* 0x00007610ff2f7816 */ /* 0x000fe2000000002f */
[----:B------:R1:W-:Y:S01]  /*18e0*/  STS.U16 [R0+UR7+0x18d00], R17 ;  /* 0x018d001100007988 */ /* 0x0003e20008000407 */
[----:B------:R-:W-:Y:S02]  /*18f0*/  PRMT R36, RZ, 0x7610, R36 ;  /* 0x00007610ff247816 */ /* 0x000fe40000000024 */
[----:B------:R-:W-:Y:S01]  /*1900*/  PRMT R97, RZ, 0x7610, R97 ;  /* 0x00007610ff617816 */ /* 0x000fe20000000061 */
[----:B------:R-:W-:Y:S01]  /*1910*/  STS.U16 [R0+UR7+0x19100], R21 ;  /* 0x0191001500007988 */ /* 0x000fe20008000407 */
[----:B------:R-:W-:Y:S02]  /*1920*/  PRMT R24, RZ, 0x7610, R24 ;  /* 0x00007610ff187816 */ /* 0x000fe40000000018 */
[----:B------:R-:W-:Y:S01]  /*1930*/  PRMT R81, RZ, 0x7610, R81 ;  /* 0x00007610ff517816 */ /* 0x000fe20000000051 */
[----:B------:R-:W-:Y:S01]  /*1940*/  STS.U16 [R0+UR7+0x19500], R25 ;  /* 0x0195001900007988 */ /* 0x000fe20008000407 */
[----:B------:R-:W-:Y:S01]  /*1950*/  PRMT R80, RZ, 0x7610, R80 ;  /* 0x00007610ff507816 */ /* 0x000fe20000000050 */
[----:B-1----:R-:W1:Y:S01]  /*1960*/  LDC R17, c[0x0][0x3c4] ;  /* 0x0000f100ff117b82 */ /* 0x002e620000000800 */
[----:B------:R-:W-:Y:S01]  /*1970*/  PRMT R48, RZ, 0x7610, R48 ;  /* 0x00007610ff307816 */ /* 0x000fe20000000030 */
        /* <DEDUP_REMOVED lines=10> */
[----:B------:R1:W-:Y:S04]  /*1a20*/  STS.U16 [R9+UR7+0x18200], R5 ;  /* 0x0182000509007988 */ /* 0x0003e80008000407 */
[----:B------:R-:W-:Y:S01]  /*1a30*/  STS.U16 [R9+UR7+0x18600], R10 ;  /* 0x0186000a09007988 */ /* 0x000fe20008000407 */
[----:B--2---:R-:W-:-:S03]  /*1a40*/  LOP3.LUT R0, R45, 0x60, RZ, 0x3c, !PT ;  /* 0x000000602d007812 */ /* 0x004fc600078e3cff */
[----:B------:R-:W-:Y:S01]  /*1a50*/  STS.U16 [R9+UR7+0x18a00], R14 ;  /* 0x018a000e09007988 */ /* 0x000fe20008000407 */
[----:B-1----:R-:W-:-:S03]  /*1a60*/  IMAD R5, R17, 0x49, RZ ;  /* 0x0000004911057824 */ /* 0x002fc600078e02ff */
        /* <DEDUP_REMOVED lines=15> */
[----:B------:R3:W-:Y:S01]  /*1b60*/  STS.U16 [R0+UR7+0x18b00], R15 ;  /* 0x018b000f00007988 */ /* 0x0007e20008000407 */
[----:B-1----:R-:W-:-:S03]  /*1b70*/  IMAD R7, R17, 0x92, RZ ;  /* 0x0000009211077824 */ /* 0x002fc600078e02ff */
[----:B------:R1:W-:Y:S01]  /*1b80*/  STS.U16 [R0+UR7+0x18f00], R19 ;  /* 0x018f001300007988 */ /* 0x0003e20008000407 */
[----:B------:R-:W-:Y:S02]  /*1b90*/  SHF.L.U32 R9, R17, 0x1, RZ ;  /* 0x0000000111097819 */ /* 0x000fe400000006ff */
[----:B------:R-:W-:Y:S01]  /*1ba0*/  IADD3 R4, P3, PT, R7, R68, RZ ;  /* 0x0000004407047210 */ /* 0x000fe20007f7e0ff */
[----:B------:R4:W-:Y:S04]  /*1bb0*/  STS.U16 [R0+UR7+0x19300], R23 ;  /* 0x0193001700007988 */ /* 0x0009e80008000407 */
[----:B------:R-:W-:Y:S01]  /*1bc0*/  STS.U16 [R0+UR7+0x19700], R27 ;  /* 0x0197001b00007988 */ /* 0x000fe20008000407 */
[----:B------:R-:W-:-:S03]  /*1bd0*/  LEA.HI.X.SX32 R5, R5, R69, 0x1, P3 ;  /* 0x0000004505057211 */ /* 0x000fc600018f0eff */
        /* <DEDUP_REMOVED lines=10> */
[----:B------:R-:W0:Y:S02]  /*1c80*/  FENCE.VIEW.ASYNC.T ;  /* 0x00000000000073c6 */ /* 0x000e240000000200 */
[----:B0-----:R-:W-:Y:S01]  /*1c90*/  BAR.SYNC.DEFER_BLOCKING 0x0 ;  /* 0x0000000000007b1d */ /* 0x001fe20000010000 */
[----:B------:R-:W-:-:S05]  /*1ca0*/  IADD3 R6, P3, PT, R9, R68, RZ ;  /* 0x0000004409067210 */ /* 0x000fca0007f7e0ff */
[----:B------:R-:W-:Y:S04]  /*1cb0*/  STL [R1+0x908], R114 ;  /* 0x0009087201007387 */ /* 0x000fe80000100800 */
[----:B------:R-:W0:Y:S02]  /*1cc0*/  FENCE.VIEW.ASYNC.S ;  /* 0x00000000000073c6 */ /* 0x000e240000000000 */
[----:B0-----:R0:W0:Y:S02]  /*1cd0*/  @!UP1 SYNCS.EXCH.64 URZ, [UR10], UR4 ;  /* 0x000000040aff95b2 */ /* 0x0010240008000100 */
[----:B0-----:R-:W-:Y:S01]  /*1ce0*/  BAR.SYNC.DEFER_BLOCKING 0x0 ;  /* 0x0000000000007b1d */ /* 0x001fe20000010000 */
[C---:B--2---:R-:W-:Y:S02]  /*1cf0*/  SHF.L.U32 R11, R17.reuse, 0x2, RZ ;  /* 0x00000002110b7819 */ /* 0x044fe400000006ff */
[----:B------:R-:W-:-:S02]  /*1d00*/  LEA R10, P5, R17, R68, 0x3 ;  /* 0x00000044110a7211 */ /* 0x000fc400078a18ff */
[C---:B------:R-:W-:Y:S02]  /*1d10*/  LEA R8, P4, R17.reuse, R68, 0x2 ;  /* 0x0000004411087211 */ /* 0x040fe400078810ff */
[-C--:B------:R-:W-:Y:S02]  /*1d20*/  LEA.HI.X.SX32 R7, R17, R69.reuse, 0x1, P3 ;  /* 0x0000004511077211 */ /* 0x080fe400018f0eff */
[----:B------:R-:W-:Y:S02]  /*1d30*/  PRMT R46, RZ, 0x7610, R46 ;  /* 0x00007610ff2e7816 */ /* 0x000fe4000000002e */
[-C--:B------:R-:W-:Y:S02]  /*1d40*/  LEA.HI.X.SX32 R11, R11, R69.reuse, 0x1, P5 ;  /* 0x000000450b0b7211 */ /* 0x080fe400028f0eff */
[----:B------:R-:W-:Y:S02]  /*1d50*/  LEA.HI.X.SX32 R9, R9, R69, 0x1, P4 ;  /* 0x0000004509097211 */ /* 0x000fe400020f0eff */
[----:B---3--:R-:W-:-:S02]  /*1d60*/  SHF.L.U32 R15, R17, 0x5, RZ ;  /* 0x00000005110f7819 */ /* 0x008fc400000006ff */
[CC--:B------:R-:W-:Y:S01]  /*1d70*/  LEA R14, P5, R17.reuse, R68.reuse, 0x6 ;  /* 0x00000044110e7211 */ /* 0x0c0fe200078a30ff */
[C---:B-1----:R-:W-:Y:S01]  /*1d80*/  IMAD R19, R17.reuse, 0x82, RZ ;  /* 0x0000008211137824 */ /* 0x042fe200078e02ff */
[C---:B------:R-:W-:Y:S01]  /*1d90*/  SHF.L.U32 R13, R17.reuse, 0x4, RZ ;  /* 0x00000004110d7819 */ /* 0x040fe200000006ff */
[----:B------:R0:W2:Y:S01]  /*1da0*/  @P2 LDG.E.U16 R20, desc[UR18][R4.64] ;  /* 0x0000001204142981 */ /* 0x0000a2000c1e1500 */
[----:B------:R-:W-:Y:S02]  /*1db0*/  LEA R12, P4, R17, R68, 0x5 ;  /* 0x00000044110c7211 */ /* 0x000fe400078828ff */
[----:B------:R-:W-:Y:S01]  /*1dc0*/  PRMT R45, RZ, 0x7610, R45 ;  /* 0x00007610ff2d7816 */ /* 0x000fe2000000002d */
[----:B------:R1:W3:Y:S01]  /*1dd0*/  @P2 LDG.E.U16 R47, desc[UR18][R6.64] ;  /* 0x00000012062f2981 */ /* 0x0002e2000c1e1500 */
[----:B------:R-:W-:Y:S01]  /*1de0*/  LEA.HI.X.SX32 R15, R15, R69, 0x1, P5 ;  /* 0x000000450f0f7211 */ /* 0x000fe200028f0eff */
[C---:B------:R-:W-:Y:S01]  /*1df0*/  IMAD R21, R17.reuse, 0x84, RZ ;  /* 0x0000008411157824 */ /* 0x040fe200078e02ff */
[----:B------:R-:W-:Y:S01]  /*1e00*/  PRMT R42, RZ, 0x7610, R42 ;  /* 0x00007610ff2a7816 */ /* 0x000fe2000000002a */
[----:B------:R4:W3:Y:S01]  /*1e10*/  @P2 LDG.E.U16 R46, desc[UR18][R8.64] ;  /* 0x00000012082e2981 */ /* 0x0008e2000c1e1500 */
[----:B0-----:R-:W-:-:S02]  /*1e20*/  SHF.L.U32 R5, R17, 0x3, RZ ;  /* 0x0000000311057819 */ /* 0x001fc400000006ff */
[CC--:B------:R-:W-:Y:S01]  /*1e30*/  LEA R4, P3, R17.reuse, R68.reuse, 0x4 ;  /* 0x0000004411047211 */ /* 0x0c0fe200078620ff */
[----:B------:R0:W2:Y:S01]  /*1e40*/  @P2 LDG.E.U16 R36, desc[UR18][R14.64] ;  /* 0x000000120e242981 */ /* 0x0000a2000c1e1500 */
[----:B-1----:R-:W-:Y:S02]  /*1e50*/  SHF.L.U32 R7, R17, 0x6, RZ ;  /* 0x0000000611077819 */ /* 0x002fe400000006ff */
[-C--:B------:R-:W-:Y:S01]  /*1e60*/  LEA.HI.X.SX32 R5, R5, R69.reuse, 0x1, P3 ;  /* 0x0000004505057211 */ /* 0x080fe200018f0eff */
[----:B------:R1:W2:Y:S01]  /*1e70*/  @P2 LDG.E.U16 R97, desc[UR18][R10.64] ;  /* 0x000000120a612981 */ /* 0x0002a2000c1e1500 */
[CC--:B------:R-:W-:Y:S01]  /*1e80*/  LEA R6, P3, R17.reuse, R68.reuse, 0x7 ;  /* 0x0000004411067211 */ /* 0x0c0fe200078638ff */
[----:B----4-:R-:W-:Y:S01]  /*1e90*/  IMAD R9, R17, 0x41, RZ ;  /* 0x0000004111097824 */ /* 0x010fe200078e02ff */
[-C--:B------:R-:W-:Y:S01]  /*1ea0*/  LEA.HI.X.SX32 R13, R13, R69.reuse, 0x1, P4 ;  /* 0x000000450d0d7211 */ /* 0x080fe200020f0eff */
[----:B------:R4:W2:Y:S01]  /*1eb0*/  @P2 LDG.E.U16 R45, desc[UR18][R4.64] ;  /* 0x00000012042d2981 */ /* 0x0008a2000c1e1500 */
[-C--:B------:R-:W-:Y:S01]  /*1ec0*/  IADD3 R8, P4, PT, R19, R68.reuse, RZ ;  /* 0x0000004413087210 */ /* 0x080fe20007f9e0ff */
[----:B------:R-:W-:Y:S01]  /*1ed0*/  IMAD R19, R17, 0x88, RZ ;  /* 0x0000008811137824 */ /* 0x000fe200078e02ff */
[-C--:B------:R-:W-:Y:S01]  /*1ee0*/  LEA.HI.X.SX32 R7, R7, R69.reuse, 0x1, P3 ;  /* 0x0000004507077211 */ /* 0x080fe200018f0eff */
[C---:B0-----:R-:W-:Y:S01]  /*1ef0*/  IMAD R15, R17.reuse, 0x86, RZ ;  /* 0x00000086110f7824 */ /* 0x041fe200078e02ff */
[----:B------:R-:W-:Y:S01]  /*1f00*/  PRMT R23, RZ, 0x7610, R23 ;  /* 0x00007610ff177816 */ /* 0x000fe20000000017 */
[----:B-1----:R-:W-:Y:S01]  /*1f10*/  IMAD R11, R17, 0x42, RZ ;  /* 0x00000042110b7824 */ /* 0x002fe200078e02ff */
[----:B------:R-:W-:Y:S01]  /*1f20*/  LEA.HI.X.SX32 R9, R9, R69, 0x1, P4 ;  /* 0x0000004509097211 */ /* 0x000fe200020f0eff */
[----:B------:R0:W2:Y:S01]  /*1f30*/  @P2 LDG.E.U16 R42, desc[UR18][R12.64] ;  /* 0x000000120c2a2981 */ /* 0x0000a2000c1e1500 */
[----:B----4-:R-:W-:Y:S01]  /*1f40*/  IADD3 R4, P5, PT, R21, R68, RZ ;  /* 0x0000004415047210 */ /* 0x010fe20007fbe0ff */
[----:B------:R-:W-:-:S02]  /*1f50*/  IMAD R21, R17, 0x8a, RZ ;  /* 0x0000008a11157824 */ /* 0x000fc400078e02ff */
[----:B------:R1:W4:Y:S01]  /*1f60*/  @P2 LDG.E.U16 R24, desc[UR18][R6.64] ;  /* 0x0000001206182981 */ /* 0x000322000c1e1500 */
[----:B------:R-:W-:Y:S02]  /*1f70*/  PRMT R22, RZ, 0x7610, R22 ;  /* 0x00007610ff167816 */ /* 0x000fe40000000016 */
[-C--:B------:R-:W-:Y:S01]  /*1f80*/  IADD3 R10, P3, PT, R15, R68.reuse, RZ ;  /* 0x000000440f0a7210 */ /* 0x080fe20007f7e0ff */
[----:B------:R1:W2:Y:S01]  /*1f90*/  @P2 LDG.E.U16 R23, desc[UR18][R8.64] ;  /* 0x0000001208172981 */ /* 0x0002a2000c1e1500 */
[----:B0-----:R-:W-:Y:S01]  /*1fa0*/  IMAD R13, R17, 0x44, RZ ;  /* 0x00000044110d7824 */ /* 0x001fe200078e02ff */
[----:B------:R-:W-:Y:S01]  /*1fb0*/  LEA.HI.X.SX32 R5, R11, R69, 0x1, P5 ;  /* 0x000000450b057211 */ /* 0x000fe200028f0eff */
[----:B------:R-:W-:Y:S01]  /*1fc0*/  IMAD R15, R17, 0x45, RZ ;  /* 0x00000045110f7824 */ /* 0x000fe200078e02ff */
[----:B------:R-:W-:Y:S01]  /*1fd0*/  PRMT R52, RZ, 0x7610, R52 ;  /* 0x00007610ff347816 */ /* 0x000fe20000000034 */
[----:B------:R-:W2:Y:S01]  /*1fe0*/  @P2 LDG.E.U16 R48, desc[UR18][R68.64] ;  /* 0x0000001244302981 */ /* 0x000ea2000c1e1500 */
[----:B-1----:R-:W-:-:S02]  /*1ff0*/  IADD3 R6, P4, PT, R19, R68, RZ ;  /* 0x0000004413067210 */ /* 0x002fc40007f9e0ff */
[----:B------:R-:W-:Y:S01]  /*2000*/  IADD3 R8, P5, PT, R21, R68, RZ ;  /* 0x0000004415087210 */ /* 0x000fe20007fbe0ff */
[----:B------:R-:W-:Y:S01]  /*2010*/  IMAD R21, R17, 0x90, RZ ;  /* 0x0000009011157824 */ /* 0x000fe200078e02ff */
[-C--:B------:R-:W-:Y:S01]  /*2020*/  LEA.HI.X.SX32 R7, R13, R69.reuse, 0x1, P4 ;  /* 0x000000450d077211 */ /* 0x080fe200020f0eff */
[----:B------:R0:W2:Y:S01]  /*2030*/  @P2 LDG.E.U16 R22, desc[UR18][R4.64] ;  /* 0x0000001204162981 */ /* 0x0000a2000c1e1500 */
[----:B------:R-:W-:Y:S01]  /*2040*/  LEA.HI.X.SX32 R9, R15, R69, 0x1, P5 ;  /* 0x000000450f097211 */ /* 0x000fe200028f0eff */
[C---:B------:R-:W-:Y:S02]  /*2050*/  IMAD R11, R17.reuse, 0x43, RZ ;  /* 0x00000043110b7824 */ /* 0x040fe400078e02ff */
[C---:B------:R-:W-:Y:S01]  /*2060*/  IMAD R15, R17.reuse, 0x8c, RZ ;  /* 0x0000008c110f7824 */ /* 0x040fe200078e02ff */
[----:B------:R1:W4:Y:S01]  /*2070*/  @P2 LDG.E.U16 R81, desc[UR18][R6.64] ;  /* 0x0000001206512981 */ /* 0x000322000c1e1500 */
[C---:B------:R-:W-:Y:S02]  /*2080*/  IMAD R19, R17.reuse, 0x8e, RZ ;  /* 0x0000008e11137824 */ /* 0x040fe400078e02ff */
[C---:B------:R-:W-:Y:S01]  /*2090*/  IMAD R13, R17.reuse, 0x47, RZ ;  /* 0x00000047110d7824 */ /* 0x040fe200078e02ff */
[----:B------:R-:W4:Y:S01]  /*20a0*/  @P2 LDG.E.U16 R80, desc[UR18][R8.64] ;  /* 0x0000001208502981 */ /* 0x000f22000c1e1500 */
[----:B0-----:R-:W-:-:S02]  /*20b0*/  IMAD R5, R17, 0x46, RZ ;  /* 0x0000004611057824 */ /* 0x001fc400078e02ff */
[----:B------:R-:W-:Y:S01]  /*20c0*/  IMAD R17, R17, 0x48, RZ ;  /* 0x0000004811117824 */ /* 0x000fe200078e02ff */
[----:B-1----:R-:W-:Y:S02]  /*20d0*/  IADD3 R6, P5, PT, R21, R68, RZ ;  /* 0x0000004415067210 */ /* 0x002fe40007fbe0ff */
[----:B------:R-:W-:Y:S02]  /*20e0*/  PRMT R21, RZ, 0x7610, R21 ;  /* 0x00007610ff157816 */ /* 0x000fe40000000015 */
[----:B------:R-:W-:-:S05]  /*20f0*/  LEA.HI.X.SX32 R7, R17, R69, 0x1, P5 ;  /* 0x0000004511077211 */ /* 0x000fca00028f0eff */
[----:B------:R-:W4:Y:S01]  /*2100*/  @P2 LDG.E.U16 R21, desc[UR18][R6.64] ;  /* 0x0000001206152981 */ /* 0x000f22000c1e1500 */
[----:B------:R-:W-:-:S05]  /*2110*/  LEA.HI.X.SX32 R11, R11, R69, 0x1, P3 ;  /* 0x000000450b0b7211 */ /* 0x000fca00018f0eff */
[----:B------:R0:W4:Y:S04]  /*2120*/  @P2 LDG.E.U16 R52, desc[UR18][R10.64] ;  /* 0x000000120a342981 */ /* 0x000128000c1e1500 */
[----:B---3--:R-:W-:Y:S04]  /*2130*/  STL.64 [R1+0x650], R46 ;  /* 0x0006502e01007387 */ /* 0x008fe80000100a00 */
[----:B--2---:R-:W-:Y:S04]  /*2140*/  STL.64 [R1+0x658], R22 ;  /* 0x0006581601007387 */ /* 0x004fe80000100a00 */
[----:B----4-:R-:W-:Y:S04]  /*2150*/  STL.64 [R1+0x660], R80 ;  /* 0x0006605001007387 */ /* 0x010fe80000100a00 */
[----:B------:R1:W-:Y:S02]  /*2160*/  STL.64 [R1+0x668], R20 ;  /* 0x0006681401007387 */ /* 0x0003e40000100a00 */
[----:B-1----:R-:W-:-:S05]  /*2170*/  IMAD R20, R3, 0x18, RZ ;  /* 0x0000001803147824 */ /* 0x002fca00078e02ff */
[----:B------:R1:W-:Y:S02]  /*2180*/  STL [R1+0x74], R20 ;  /* 0x0000741401007387 */ /* 0x0003e40000100800 */
[----:B-1----:R-:W-:-:S05]  /*2190*/  IMAD R20, R3, 0x38, RZ ;  /* 0x0000003803147824 */ /* 0x002fca00078e02ff */
[----:B------:R1:W-:Y:S02]  /*21a0*/  STL [R1+0x9c], R20 ;  /* 0x00009c1401007387 */ /* 0x0003e40000100800 */
[----:B-1----:R-:W-:-:S05]  /*21b0*/  IMAD R20, R3, 0x58, RZ ;  /* 0x0000005803147824 */ /* 0x002fca00078e02ff */
[----:B------:R1:W-:Y:S02]  /*21c0*/  STL [R1+0x84], R20 ;  /* 0x0000841401007387 */ /* 0x0003e40000100800 */
[----:B-1----:R-:W-:-:S05]  /*21d0*/  IMAD R20, R3, 0x78, RZ ;  /* 0x0000007803147824 */ /* 0x002fca00078e02ff */
[----:B------:R1:W-:Y:S01]  /*21e0*/  STL [R1+0xb8], R20 ;  /* 0x0000b81401007387 */ /* 0x0003e20000100800 */
[C---:B------:R-:W-:Y:S02]  /*21f0*/  IMAD R21, R3.reuse, 0x22, RZ ;  /* 0x0000002203157824 */ /* 0x040fe400078e02ff */
[----:B-1----:R-:W-:-:S05]  /*2200*/  IMAD R20, R3, 0x12, RZ ;  /* 0x0000001203147824 */ /* 0x002fca00078e02ff */
[----:B------:R1:W-:Y:S04]  /*2210*/  STL [R1+0x4], R20 ;  /* 0x0000041401007387 */ /* 0x0003e80000100800 */
[----:B------:R2:W-:Y:S01]  /*2220*/  STL [R1+0x10], R21 ;  /* 0x0000101501007387 */ /* 0x0005e20000100800 */
[----:B-1----:R-:W-:-:S05]  /*2230*/  IMAD R20, R3, 0x32, RZ ;  /* 0x0000003203147824 */ /* 0x002fca00078e02ff */
[----:B------:R1:W-:Y:S01]  /*2240*/  STL [R1+0x24], R20 ;  /* 0x0000241401007387 */ /* 0x0003e20000100800 */
[C---:B--2---:R-:W-:Y:S02]  /*2250*/  IMAD R21, R3.reuse, 0x62, RZ ;  /* 0x0000006203157824 */ /* 0x044fe400078e02ff */
[----:B-1----:R-:W-:-:S05]  /*2260*/  IMAD R20, R3, 0x52, RZ ;  /* 0x0000005203147824 */ /* 0x002fca00078e02ff */
[----:B------:R1:W-:Y:S04]  /*2270*/  STL [R1+0x38], R20 ;  /* 0x0000381401007387 */ /* 0x0003e80000100800 */
[----:B------:R2:W-:Y:S01]  /*2280*/  STL [R1+0x54], R21 ;  /* 0x0000541501007387 */ /* 0x0005e20000100800 */
[C---:B-1----:R-:W-:Y:S02]  /*2290*/  IMAD R20, R3.reuse, 0x72, RZ ;  /* 0x0000007203147824 */ /* 0x042fe400078e02ff */
[----:B--2---:R-:W-:-:S03]  /*22a0*/  IMAD R21, R3, 0xa, RZ ;  /* 0x0000000a03157824 */ /* 0x004fc600078e02ff */
[----:B------:R1:W-:Y:S04]  /*22b0*/  STL [R1+0x70], R20 ;  /* 0x0000701401007387 */ /* 0x0003e80000100800 */
[----:B------:R2:W-:Y:S01]  /*22c0*/  STL [R1+0x90], R21 ;  /* 0x0000901501007387 */ /* 0x0005e20000100800 */
[C---:B-1----:R-:W-:Y:S02]  /*22d0*/  IMAD R20, R3.reuse, 0x1a, RZ ;  /* 0x0000001a03147824 */ /* 0x042fe400078e02ff */
[----:B--2---:R-:W-:-:S03]  /*22e0*/  IMAD R21, R3, 0x6, RZ ;  /* 0x0000000603157824 */ /* 0x004fc600078e02ff */
[----:B------:R1:W-:Y:S01]  /*22f0*/  STL [R1+0xa4], R20 ;  /* 0x0000a41401007387 */ /* 0x0003e20000100800 */
[----:B------:R-:W-:-:S03]  /*2300*/  IMAD R22, R3, 0x16, RZ ;  /* 0x0000001603167824 */ /* 0x000fc600078e02ff */
[----:B------:R2:W-:Y:S01]  /*2310*/  STL [R1+0x94], R21 ;  /* 0x0000941501007387 */ /* 0x0005e20000100800 */
[C---:B-1----:R-:W-:Y:S02]  /*2320*/  IMAD R20, R3.reuse, 0xb, RZ ;  /* 0x0000000b03147824 */ /* 0x042fe400078e02ff */
[----:B--2---:R-:W-:-:S03]  /*2330*/  IMAD R21, R3, 0x24, RZ ;  /* 0x0000002403157824 */ /* 0x004fc600078e02ff */
[----:B------:R1:W-:Y:S04]  /*2340*/  STL [R1+0xc], R20 ;  /* 0x00000c1401007387 */ /* 0x0003e80000100800 */
[----:B------:R2:W-:Y:S01]  /*2350*/  STL [R1+0xa8], R22 ;  /* 0x0000a81601007387 */ /* 0x0005e20000100800 */
[----:B-1----:R-:W-:-:S03]  /*2360*/  IMAD R20, R3, 0x13, RZ ;  /* 0x0000001303147824 */ /* 0x002fc600078e02ff */
[----:B------:R1:W-:Y:S01]  /*2370*/  STL [R1+0xfc], R21 ;  /* 0x0000fc1501007387 */ /* 0x0003e20000100800 */
[----:B--2---:R-:W-:-:S03]  /*2380*/  IMAD R22, R3, 0x26, RZ ;  /* 0x0000002603167824 */ /* 0x004fc600078e02ff */
[----:B------:R2:W-:Y:S01]  /*2390*/  STL [R1+0x1c], R20 ;  /* 0x00001c1401007387 */ /* 0x0005e20000100800 */
[----:B-1----:R-:W-:-:S03]  /*23a0*/  IMAD R21, R3, 0x1b, RZ ;  /* 0x0000001b03157824 */ /* 0x002fc600078e02ff */
[----:B------:R1:W-:Y:S01]  /*23b0*/  STL [R1+0x108], R22 ;  /* 0x0001081601007387 */ /* 0x0003e20000100800 */
[----:B--2---:R-:W-:-:S03]  /*23c0*/  IMAD R20, R3, 0x36, RZ ;  /* 0x0000003603147824 */ /* 0x004fc600078e02ff */
[----:B------:R2:W-:Y:S04]  /*23d0*/  STL [R1+0x20], R21 ;  /* 0x0000201501007387 */ /* 0x0005e80000100800 */
[----:B------:R3:W-:Y:S01]  /*23e0*/  STL [R1+0x124], R20 ;  /* 0x0001241401007387 */ /* 0x0007e20000100800 */
[C---:B-1----:R-:W-:Y:S02]  /*23f0*/  IMAD R22, R3.reuse, 0x44, RZ ;  /* 0x0000004403167824 */ /* 0x042fe400078e02ff */
[----:B--2---:R-:W-:-:S03]  /*2400*/  IMAD R21, R3, 0x23, RZ ;  /* 0x0000002303157824 */ /* 0x004fc600078e02ff */
[----:B------:R1:W-:Y:S01]  /*2410*/  STL [R1], R22 ;  /* 0x0000001601007387 */ /* 0x0003e20000100800 */
[----:B---3--:R-:W-:-:S03]  /*2420*/  IMAD R20, R3, 0x46, RZ ;  /* 0x0000004603147824 */ /* 0x008fc600078e02ff */
[----:B------:R2:W-:Y:S01]  /*2430*/  STL [R1+0x28], R21 ;  /* 0x0000281501007387 */ /* 0x0005e20000100800 */
[----:B------:R-:W-:-:S03]  /*2440*/  IMAD R81, R3, 0x56, RZ ;  /* 0x0000005603517824 */ /* 0x000fc600078e02ff */
[----:B------:R3:W-:Y:S01]  /*2450*/  STL [R1+0x14], R20 ;  /* 0x0000141401007387 */ /* 0x0007e20000100800 */
[C---:B-1----:R-:W-:Y:S02]  /*2460*/  IMAD R22, R3.reuse, 0x2a, RZ ;  /* 0x0000002a03167824 */ /* 0x042fe400078e02ff */
[----:B--2---:R-:W-:-:S03]  /*2470*/  IMAD R21, R3, 0x54, RZ ;  /* 0x0000005403157824 */ /* 0x004fc600078e02ff */
[----:B------:R-:W-:Y:S01]  /*2480*/  STL [R1+0xc0], R22 ;  /* 0x0000c01601007387 */ /* 0x000fe20000100800 */
[----:B---3--:R-:W-:-:S03]  /*2490*/  IMAD R20, R3, 0x2b, RZ ;  /* 0x0000002b03147824 */ /* 0x008fc600078e02ff */
[----:B------:R1:W-:Y:S04]  /*24a0*/  STL [R1+0x148], R21 ;  /* 0x0001481501007387 */ /* 0x0003e80000100800 */
[----:B------:R-:W-:Y:S04]  /*24b0*/  STL [R1+0x904], R81 ;  /* 0x0009045101007387 */ /* 0x000fe80000100800 */
[----:B------:R2:W-:Y:S01]  /*24c0*/  STL [R1+0x2c], R20 ;  /* 0x00002c1401007387 */ /* 0x0005e20000100800 */
[C---:B-1----:R-:W-:Y:S02]  /*24d0*/  IMAD R21, R3.reuse, 0x33, RZ ;  /* 0x0000003303157824 */ /* 0x042fe400078e02ff */
[----:B--2---:R-:W-:-:S05]  /*24e0*/  IMAD R20, R3, 0x64, RZ ;  /* 0x0000006403147824 */ /* 0x004fca00078e02ff */
[----:B------:R1:W-:Y:S04]  /*24f0*/  STL [R1+0x180], R20 ;  /* 0x0001801401007387 */ /* 0x0003e80000100800 */
[----:B------:R2:W-:Y:S01]  /*2500*/  STL [R1+0x34], R21 ;  /* 0x0000341501007387 */ /* 0x0005e20000100800 */
[C---:B------:R-:W-:Y:S02]  /*2510*/  IMAD R22, R3.reuse, 0x3b, RZ ;  /* 0x0000003b03167824 */ /* 0x040fe400078e02ff */
[C---:B-1----:R-:W-:Y:S02]  /*2520*/  IMAD R20, R3.reuse, 0x3a, RZ ;  /* 0x0000003a03147824 */ /* 0x042fe400078e02ff */
[----:B--2---:R-:W-:-:S03]  /*2530*/  IMAD R21, R3, 0x74, RZ ;  /* 0x0000007403157824 */ /* 0x004fc600078e02ff */
[----:B------:R1:W-:Y:S04]  /*2540*/  STL [R1+0xcc], R20 ;  /* 0x0000cc1401007387 */ /* 0x0003e80000100800 */
[----:B------:R2:W-:Y:S01]  /*2550*/  STL [R1+0x1c0], R21 ;  /* 0x0001c01501007387 */ /* 0x0005e20000100800 */
[----:B-1----:R-:W-:-:S03]  /*2560*/  IMAD R20, R3, 0x76, RZ ;  /* 0x0000007603147824 */ /* 0x002fc600078e02ff */
[----:B------:R1:W-:Y:S01]  /*2570*/  STL [R1+0x44], R22 ;  /* 0x0000441601007387 */ /* 0x0003e20000100800 */
[----:B--2---:R-:W-:-:S03]  /*2580*/  IMAD R21, R3, 0x4a, RZ ;  /* 0x0000004a03157824 */ /* 0x004fc600078e02ff */
[----:B------:R2:W-:Y:S04]  /*2590*/  STL [R1+0x1d0], R20 ;  /* 0x0001d01401007387 */ /* 0x0005e80000100800 */
[----:B------:R3:W-:Y:S01]  /*25a0*/  STL [R1+0xd4], R21 ;  /* 0x0000d41501007387 */ /* 0x0007e20000100800 */
[C---:B-1----:R-:W-:Y:S02]  /*25b0*/  IMAD R22, R3.reuse, 0xa4, RZ ;  /* 0x000000a403167824 */ /* 0x042fe400078e02ff */
[C---:B--2---:R-:W-:Y:S02]  /*25c0*/  IMAD R20, R3.reuse, 0x4b, RZ ;  /* 0x0000004b03147824 */ /* 0x044fe400078e02ff */
[----:B---3--:R-:W-:-:S03]  /*25d0*/  IMAD R21, R3, 0x96, RZ ;  /* 0x0000009603157824 */ /* 0x008fc600078e02ff */
[----:B------:R1:W-:Y:S04]  /*25e0*/  STL [R1+0x50], R20 ;  /* 0x0000501401007387 */ /* 0x0003e80000100800 */
[----:B------:R2:W-:Y:S04]  /*25f0*/  STL [R1+0x30], R21 ;  /* 0x0000301501007387 */ /* 0x0005e80000100800 */
[----:B------:R3:W-:Y:S01]  /*2600*/  STL [R1+0x3c], R22 ;  /* 0x00003c1601007387 */ /* 0x0007e20000100800 */
[C---:B-1----:R-:W-:Y:S02]  /*2610*/  IMAD R20, R3.reuse, 0x53, RZ ;  /* 0x0000005303147824 */ /* 0x042fe400078e02ff */
[----:B--2---:R-:W-:-:S03]  /*2620*/  IMAD R21, R3, 0xa6, RZ ;  /* 0x000000a603157824 */ /* 0x004fc600078e02ff */
[----:B------:R1:W-:Y:S01]  /*2630*/  STL [R1+0x60], R20 ;  /* 0x0000601401007387 */ /* 0x0003e20000100800 */
[----:B---3--:R-:W-:-:S03]  /*2640*/  IMAD R22, R3, 0x5a, RZ ;  /* 0x0000005a03167824 */ /* 0x008fc600078e02ff */
        /* <DEDUP_REMOVED lines=78> */
[----:B------:R-:W-:Y:S01]  /*2b30*/  STL [R1+0x100], R21 ;  /* 0x0001001501007387 */ /* 0x000fe20000100800 */
[----:B------:R-:W-:-:S03]  /*2b40*/  IMAD R23, R3, 0x5e, RZ ;  /* 0x0000005e03177824 */ /* 0x000fc600078e02ff */
[----:B------:R2:W-:Y:S01]  /*2b50*/  STL [R1+0x134], R22 ;  /* 0x0001341601007387 */ /* 0x0005e20000100800 */
[C---:B-1----:R-:W-:Y:S02]  /*2b60*/  IMAD R20, R3.reuse, 0x27, RZ ;  /* 0x0000002703147824 */ /* 0x042fe400078e02ff */
[----:B--2---:R-:W-:-:S03]  /*2b70*/  IMAD R22, R3, 0x5c, RZ ;  /* 0x0000005c03167824 */ /* 0x004fc600078e02ff */
[----:B------:R1:W-:Y:S04]  /*2b80*/  STL [R1+0x130], R20 ;  /* 0x0001301401007387 */ /* 0x0003e80000100800 */
[----:B------:R2:W-:Y:S04]  /*2b90*/  STL [R1+0x168], R22 ;  /* 0x0001681601007387 */ /* 0x0005e80000100800 */
[----:B------:R3:W-:Y:S01]  /*2ba0*/  STL [R1+0x900], R23 ;  /* 0x0009001701007387 */ /* 0x0007e20000100800 */
[C---:B-1----:R-:W-:Y:S02]  /*2bb0*/  IMAD R20, R3.reuse, 0x2f, RZ ;  /* 0x0000002f03147824 */ /* 0x042fe400078e02ff */
[----:B--2---:R-:W-:-:S02]  /*2bc0*/  IMAD R22, R3, 0x37, RZ ;  /* 0x0000003703167824 */ /* 0x004fc400078e02ff */
[C---:B---3--:R-:W-:Y:S01]  /*2bd0*/  IMAD R23, R3.reuse, 0x6c, RZ ;  /* 0x0000006c03177824 */ /* 0x048fe200078e02ff */
[----:B------:R1:W-:Y:S04]  /*2be0*/  STL [R1+0x138], R20 ;  /* 0x0001381401007387 */ /* 0x0003e80000100800 */
[----:B------:R2:W-:Y:S04]  /*2bf0*/  STL [R1+0x1a0], R23 ;  /* 0x0001a01701007387 */ /* 0x0005e80000100800 */
[----:B------:R3:W-:Y:S01]  /*2c00*/  STL [R1+0x144], R22 ;  /* 0x0001441601007387 */ /* 0x0007e20000100800 */
[----:B-1----:R-:W-:-:S02]  /*2c10*/  IMAD R20, R3, 0x6e, RZ ;  /* 0x0000006e03147824 */ /* 0x002fc400078e02ff */
[----:B--2---:R-:W-:-:S03]  /*2c20*/  IMAD R23, R3, 0x7c, RZ ;  /* 0x0000007c03177824 */ /* 0x004fc600078e02ff */
[----:B------:R1:W-:Y:S01]  /*2c30*/  STL [R1+0x1b0], R20 ;  /* 0x0001b01401007387 */ /* 0x0003e20000100800 */
[----:B---3--:R-:W-:-:S03]  /*2c40*/  IMAD R22, R3, 0x3f, RZ ;  /* 0x0000003f03167824 */ /* 0x008fc600078e02ff */
[----:B------:R-:W-:Y:S01]  /*2c50*/  STL [R1+0x1e4], R23 ;  /* 0x0001e41701007387 */ /* 0x000fe20000100800 */
[----:B------:R-:W-:-:S03]  /*2c60*/  IMAD R46, R3, 0x4d, RZ ;  /* 0x0000004d032e7824 */ /* 0x000fc600078e02ff */
[----:B------:R2:W-:Y:S01]  /*2c70*/  STL [R1+0x154], R22 ;  /* 0x0001541601007387 */ /* 0x0005e20000100800 */
[----:B-1----:R-:W-:-:S05]  /*2c80*/  IMAD R20, R3, 0x7e, RZ ;  /* 0x0000007e03147824 */ /* 0x002fca00078e02ff */
[----:B------:R1:W-:Y:S01]  /*2c90*/  STL [R1+0x1e0], R20 ;  /* 0x0001e01401007387 */ /* 0x0003e20000100800 */
[----:B--2---:R-:W-:-:S03]  /*2ca0*/  IMAD R22, R3, 0x9a, RZ ;  /* 0x0000009a03167824 */ /* 0x004fc600078e02ff */
        /* <DEDUP_REMOVED lines=10> */
[----:B------:R-:W-:Y:S01]  /*2d50*/  STL [R1+0x15c], R20 ;  /* 0x00015c1401007387 */ /* 0x000fe20000100800 */
[----:B---3--:R-:W-:-:S03]  /*2d60*/  IMAD R22, R3, 0xaa, RZ ;  /* 0x000000aa03167824 */ /* 0x008fc600078e02ff */
[----:B------:R1:W-:Y:S04]  /*2d70*/  STL [R1+0x188], R46 ;  /* 0x0001882e01007387 */ /* 0x0003e80000100800 */
[----:B------:R2:W-:Y:S01]  /*2d80*/  STL [R1+0x160], R22 ;  /* 0x0001601601007387 */ /* 0x0005e20000100800 */
[C---:B------:R-:W-:Y:S02]  /*2d90*/  IMAD R80, R3.reuse, 0xb8, RZ ;  /* 0x000000b803507824 */ /* 0x040fe400078e02ff */
[C---:B-1----:R-:W-:Y:S02]  /*2da0*/  IMAD R46, R3.reuse, 0x57, RZ ;  /* 0x00000057032e7824 */ /* 0x042fe400078e02ff */
[----:B--2---:R-:W-:-:S03]  /*2db0*/  IMAD R22, R3, 0xae, RZ ;  /* 0x000000ae03167824 */ /* 0x004fc600078e02ff */
[----:B------:R1:W-:Y:S01]  /*2dc0*/  STL [R1+0x198], R46 ;  /* 0x0001982e01007387 */ /* 0x0003e20000100800 */
[----:B------:R-:W-:-:S03]  /*2dd0*/  IMAD R114, R3, 0x5f, RZ ;  /* 0x0000005f03727824 */ /* 0x000fc600078e02ff */
[----:B------:R2:W-:Y:S01]  /*2de0*/  STL [R1+0x174], R22 ;  /* 0x0001741601007387 */ /* 0x0005e20000100800 */
[----:B-1----:R-:W-:-:S03]  /*2df0*/  IMAD R46, R3, 0x5d, RZ ;  /* 0x0000005d032e7824 */ /* 0x002fc600078e02ff */
[----:B------:R-:W-:Y:S01]  /*2e00*/  STL [R1+0x17c], R80 ;  /* 0x00017c5001007387 */ /* 0x000fe20000100800 */
[----:B--2---:R-:W-:-:S03]  /*2e10*/  IMAD R22, R3, 0xba, RZ ;  /* 0x000000ba03167824 */ /* 0x004fc600078e02ff */
[----:B------:R1:W-:Y:S04]  /*2e20*/  STL [R1+0x1a8], R46 ;  /* 0x0001a82e01007387 */ /* 0x0003e80000100800 */
[----:B------:R2:W-:Y:S04]  /*2e30*/  STL [R1+0x184], R22 ;  /* 0x0001841601007387 */ /* 0x0005e80000100800 */
[----:B------:R3:W-:Y:S01]  /*2e40*/  STL [R1+0x1b8], R114 ;  /* 0x0001b87201007387 */ /* 0x0007e20000100800 */
[C---:B-1----:R-:W-:Y:S02]  /*2e50*/  IMAD R46, R3.reuse, 0xbe, RZ ;  /* 0x000000be032e7824 */ /* 0x042fe400078e02ff */
[----:B--2---:R-:W-:-:S03]  /*2e60*/  IMAD R22, R3, 0xc8, RZ ;  /* 0x000000c803167824 */ /* 0x004fc600078e02ff */
[----:B------:R1:W-:Y:S01]  /*2e70*/  STL [R1+0x194], R46 ;  /* 0x0001942e01007387 */ /* 0x0003e20000100800 */
[----:B---3--:R-:W-:-:S03]  /*2e80*/  IMAD R114, R3, 0x65, RZ ;  /* 0x0000006503727824 */ /* 0x008fc600078e02ff */
[----:B------:R-:W-:Y:S04]  /*2e90*/  STL [R1+0x19c], R22 ;  /* 0x00019c1601007387 */ /* 0x000fe80000100800 */
[----:B------:R2:W-:Y:S01]  /*2ea0*/  STL [R1+0x1c8], R114 ;  /* 0x0001c87201007387 */ /* 0x0005e20000100800 */
[C---:B-1----:R-:W-:Y:S02]  /*2eb0*/  IMAD R46, R3.reuse, 0xca, RZ ;  /* 0x000000ca032e7824 */ /* 0x042fe400078e02ff */
[----:B--2---:R-:W-:-:S03]  /*2ec0*/  IMAD R114, R3, 0x67, RZ ;  /* 0x0000006703727824 */ /* 0x004fc600078e02ff */
        /* <DEDUP_REMOVED lines=8> */
[----:B------:R-:W-:Y:S04]  /*2f50*/  STL [R1+0x1ec], R46 ;  /* 0x0001ec2e01007387 */ /* 0x000fe80000100800 */
[----:B------:R1:W-:Y:S02]  /*2f60*/  STL [R1+0x1c4], R114 ;  /* 0x0001c47201007387 */ /* 0x0003e40000100800 */
[----:B-1----:R-:W-:-:S05]  /*2f70*/  IMAD R114, R3, 0x6f, RZ ;  /* 0x0000006f03727824 */ /* 0x002fca00078e02ff */
        /* <DEDUP_REMOVED lines=23> */
[----:B------:R-:W-:Y:S01]  /*30f0*/  PRMT R44, RZ, 0x7610, R44 ;  /* 0x00007610ff2c7816 */ /* 0x000fe2000000002c */
[----:B-1----:R-:W-:-:S05]  /*3100*/  IMAD R114, R3, 0xfe, RZ ;  /* 0x000000fe03727824 */ /* 0x002fca00078e02ff */
[----:B------:R1:W-:Y:S01]  /*3110*/  STL [R1+0x20c], R114 ;  /* 0x00020c7201007387 */ /* 0x0003e20000100800 */
[C---:B------:R-:W-:Y:S02]  /*3120*/  IMAD R70, R3.reuse, 0x3, RZ ;  /* 0x0000000303467824 */ /* 0x040fe400078e02ff */
[----:B-1----:R-:W-:-:S05]  /*3130*/  IMAD R114, R3, 0x7f, RZ ;  /* 0x0000007f03727824 */ /* 0x002fca00078e02ff */
[----:B------:R1:W-:Y:S04]  /*3140*/  STL [R1+0x214], R114 ;  /* 0x0002147201007387 */ /* 0x0003e80000100800 */
[----:B-1----:R-:W2:Y:S04]  /*3150*/  LDL.LU R114, [R1+0x908] ;  /* 0x0009080001727983 */ /* 0x002ea80000300800 */
[----:B------:R1:W-:Y:S01]  /*3160*/  STL.64 [R1+0x8c0], R44 ;  /* 0x0008c02c01007387 */ /* 0x0003e20000100a00 */
[----:B------:R-:W-:Y:S01]  /*3170*/  IADD3 R4, P3, PT, R15, R68, RZ ;  /* 0x000000440f047210 */ /* 0x000fe20007f7e0ff */
[----:B-1----:R-:W-:-:S02]  /*3180*/  IMAD.MOV.U32 R45, RZ, RZ, R70 ;  /* 0x000000ffff2d7224 */ /* 0x002fc400078e0046 */
[----:B------:R-:W1:Y:S01]  /*3190*/  S2R R70, SR_TID.X ;  /* 0x0000000000467919 */ /* 0x000e620000002100 */
[----:B------:R-:W-:Y:S02]  /*31a0*/  PRMT R27, RZ, 0x7610, R27 ;  /* 0x00007610ff1b7816 */ /* 0x000fe4000000001b */
[----:B------:R-:W-:Y:S01]  /*31b0*/  PRMT R26, RZ, 0x7610, R26 ;  /* 0x00007610ff1a7816 */ /* 0x000fe2000000001a */
[C---:B------:R-:W-:Y:S01]  /*31c0*/  IMAD R153, R3.reuse, 0x30, RZ ;  /* 0x0000003003997824 */ /* 0x040fe200078e02ff */
[----:B------:R-:W-:Y:S01]  /*31d0*/  PRMT R15, RZ, 0x7610, R15 ;  /* 0x00007610ff0f7816 */ /* 0x000fe2000000000f */
[C---:B------:R-:W-:Y:S01]  /*31e0*/  IMAD R146, R3.reuse, 0x28, RZ ;  /* 0x0000002803927824 */ /* 0x040fe200078e02ff */
[----:B------:R-:W-:Y:S01]  /*31f0*/  PRMT R14, RZ, 0x7610, R14 ;  /* 0x00007610ff0e7816 */ /* 0x000fe2000000000e */
[C---:B------:R-:W-:Y:S01]  /*3200*/  IMAD R148, R3.reuse, 0x50, RZ ;  /* 0x0000005003947824 */ /* 0x040fe200078e02ff */
[----:B------:R-:W-:Y:S01]  /*3210*/  PRMT R9, RZ, 0x7610, R9 ;  /* 0x00007610ff097816 */ /* 0x000fe20000000009 */
[C---:B------:R-:W-:Y:S01]  /*3220*/  IMAD R144, R3.reuse, 0x60, RZ ;  /* 0x0000006003907824 */ /* 0x040fe200078e02ff */
[----:B------:R-:W-:Y:S01]  /*3230*/  PRMT R8, RZ, 0x7610, R8 ;  /* 0x00007610ff087816 */ /* 0x000fe20000000008 */
[----:B------:R-:W-:Y:S01]  /*3240*/  IMAD R141, R3, 0x70, RZ ;  /* 0x00000070038d7824 */ /* 0x000fe200078e02ff */
[----:B0-----:R-:W-:Y:S01]  /*3250*/  IADD3 R10, P4, PT, R19, R68, RZ ;  /* 0x00000044130a7210 */ /* 0x001fe20007f9e0ff */
[C---:B------:R-:W-:Y:S01]  /*3260*/  IMAD R163, R3.reuse, 0xa0, RZ ;  /* 0x000000a003a37824 */ /* 0x040fe200078e02ff */
[----:B------:R-:W-:Y:S01]  /*3270*/  PRMT R2, RZ, 0x7610, R2 ;  /* 0x00007610ff027816 */ /* 0x000fe20000000002 */
[----:B------:R-:W-:-:S02]  /*3280*/  IMAD R155, R3, 0xb0, RZ ;  /* 0x000000b0039b7824 */ /* 0x000fc400078e02ff */
[C---:B------:R-:W-:Y:S02]  /*3290*/  IMAD R152, R3.reuse, 0xc0, RZ ;  /* 0x000000c003987824 */ /* 0x040fe400078e02ff */
[C---:B------:R-:W-:Y:S02]  /*32a0*/  IMAD R150, R3.reuse, 0x68, RZ ;  /* 0x0000006803967824 */ /* 0x040fe400078e02ff */
[C---:B------:R-:W-:Y:S02]  /*32b0*/  IMAD R151, R3.reuse, 0xd0, RZ ;  /* 0x000000d003977824 */ /* 0x040fe400078e02ff */
[C---:B------:R-:W-:Y:S02]  /*32c0*/  IMAD R149, R3.reuse, 0xe0, RZ ;  /* 0x000000e003957824 */ /* 0x040fe400078e02ff */
[C---:B------:R-:W-:Y:S02]  /*32d0*/  IMAD R147, R3.reuse, 0xf0, RZ ;  /* 0x000000f003937824 */ /* 0x040fe400078e02ff */
        /* <DEDUP_REMOVED lines=29> */
[----:B------:R-:W-:Y:S01]  /*34b0*/  IMAD R46, R3, 0xdc, RZ ;  /* 0x000000dc032e7824 */ /* 0x000fe200078e02ff */
[----:B------:R-:W-:Y:S01]  /*34c0*/  PRMT R3, RZ, 0x7610, R3 ;  /* 0x00007610ff037816 */ /* 0x000fe20000000003 */
[----:B------:R-:W-:Y:S01]  /*34d0*/  STL.64 [R1+0x8f8], R26 ;  /* 0x0008f81a01007387 */ /* 0x000fe20000100a00 */
[----:B------:R-:W-:-:S02]  /*34e0*/  PRMT R43, RZ, 0x7610, R43 ;  /* 0x00007610ff2b7816 */ /* 0x000fc4000000002b */
[----:B------:R-:W-:Y:S01]  /*34f0*/  PRMT R41, RZ, 0x7610, R41 ;  /* 0x00007610ff297816 */ /* 0x000fe20000000029 */
[----:B------:R-:W-:Y:S01]  /*3500*/  STL.64 [R1+0x8e8], R14 ;  /* 0x0008e80e01007387 */ /* 0x000fe20000100a00 */
[----:B------:R-:W-:Y:S02]  /*3510*/  PRMT R40, RZ, 0x7610, R40 ;  /* 0x00007610ff287816 */ /* 0x000fe40000000028 */
[----:B------:R-:W-:Y:S01]  /*3520*/  PRMT R125, RZ, 0x7610, R125 ;  /* 0x00007610ff7d7816 */ /* 0x000fe2000000007d */
[----:B------:R-:W-:Y:S01]  /*3530*/  STL.64 [R1+0x8e0], R8 ;  /* 0x0008e00801007387 */ /* 0x000fe20000100a00 */
[----:B------:R-:W-:Y:S02]  /*3540*/  PRMT R37, RZ, 0x7610, R37 ;  /* 0x00007610ff257816 */ /* 0x000fe40000000025 */
[----:B------:R-:W-:Y:S01]  /*3550*/  LEA.HI.X.SX32 R11, R13, R69, 0x1, P4 ;  /* 0x000000450d0b7211 */ /* 0x000fe200020f0eff */
[----:B------:R-:W-:Y:S01]  /*3560*/  STL.64 [R1+0x8c8], R2 ;  /* 0x0008c80201007387 */ /* 0x000fe20000100a00 */
[----:B------:R-:W-:-:S02]  /*3570*/  PRMT R35, RZ, 0x7610, R35 ;  /* 0x00007610ff237816 */ /* 0x000fc40000000023 */
[----:B------:R-:W-:Y:S01]  /*3580*/  PRMT R34, RZ, 0x7610, R34 ;  /* 0x00007610ff227816 */ /* 0x000fe20000000022 */
[----:B------:R-:W-:Y:S01]  /*3590*/  STL.64 [R1+0x878], R42 ;  /* 0x0008782a01007387 */ /* 0x000fe20000100a00 */
[----:B------:R-:W-:Y:S02]  /*35a0*/  PRMT R105, RZ, 0x7610, R105 ;  /* 0x00007610ff697816 */ /* 0x000fe40000000069 */
[----:B------:R-:W-:Y:S02]  /*35b0*/  PRMT R29, RZ, 0x7610, R29 ;  /* 0x00007610ff1d7816 */ /* 0x000fe4000000001d */
[----:B------:R-:W-:Y:S01]  /*35c0*/  PRMT R28, RZ, 0x7610, R28 ;  /* 0x00007610ff1c7816 */ /* 0x000fe2000000001c */
[----:B------:R-:W-:Y:S01]  /*35d0*/  STL.64 [R1+0x8b8], R40 ;  /* 0x0008b82801007387 */ /* 0x000fe20000100a00 */
[----:B------:R-:W-:Y:S02]  /*35e0*/  LEA.HI.X.SX32 R5, R5, R69, 0x1, P3 ;  /* 0x0000004505057211 */ /* 0x000fe400018f0eff */
[----:B------:R-:W-:Y:S01]  /*35f0*/  PRMT R25, RZ, 0x7610, R25 ;  /* 0x00007610ff197816 */ /* 0x000fe20000000019 */
[----:B------:R-:W-:Y:S01]  /*3600*/  STL.64 [R1+0x868], R36 ;  /* 0x0008682401007387 */ /* 0x000fe20000100a00 */
[----:B------:R-:W-:-:S02]  /*3610*/  PRMT R18, RZ, 0x7610, R18 ;  /* 0x00007610ff127816 */ /* 0x000fc40000000012 */
[----:B------:R-:W-:Y:S01]  /*3620*/  PRMT R19, RZ, 0x7610, R19 ;  /* 0x00007610ff137816 */ /* 0x000fe20000000013 */
[----:B------:R0:W3:Y:S01]  /*3630*/  @P2 LDG.E.U16 R125, desc[UR18][R10.64] ;  /* 0x000000120a7d2981 */ /* 0x0000e2000c1e1500 */
[----:B------:R-:W-:Y:S02]  /*3640*/  PRMT R17, RZ, 0x7610, R17 ;  /* 0x00007610ff117816 */ /* 0x000fe40000000011 */
[----:B------:R-:W-:Y:S01]  /*3650*/  PRMT R16, RZ, 0x7610, R16 ;  /* 0x00007610ff107816 */ /* 0x000fe20000000010 */
[----:B------:R-:W-:Y:S01]  /*3660*/  STL.64 [R1+0x8b0], R34 ;  /* 0x0008b02201007387 */ /* 0x000fe20000100a00 */
[----:B------:R-:W-:Y:S02]  /*3670*/  PRMT R6, RZ, 0x7610, R6 ;  /* 0x00007610ff067816 */ /* 0x000fe40000000006 */
[----:B------:R-:W-:Y:S01]  /*3680*/  PRMT R7, RZ, 0x7610, R7 ;  /* 0x00007610ff077816 */ /* 0x000fe20000000007 */
[----:B------:R-:W-:Y:S01]  /*3690*/  STL.64 [R1+0x8d0], R28 ;  /* 0x0008d01c01007387 */ /* 0x000fe20000100a00 */
[----:B0-----:R-:W-:-:S02]  /*36a0*/  PRMT R11, RZ, 0x7610, R11 ;  /* 0x00007610ff0b7816 */ /* 0x001fc4000000000b */
[----:B------:R-:W-:Y:S01]  /*36b0*/  PRMT R10, RZ, 0x7610, R10 ;  /* 0x00007610ff0a7816 */ /* 0x000fe2000000000a */
[----:B------:R0:W4:Y:S01]  /*36c0*/  @P2 LDG.E.U16 R105, desc[UR18][R4.64] ;  /* 0x0000001204692981 */ /* 0x000122000c1e1500 */
[----:B------:R-:W-:-:S03]  /*36d0*/  PRMT R59, RZ, 0x7610, R59 ;  /* 0x00007610ff3b7816 */ /* 0x000fc6000000003b */
[----:B------:R1:W-:Y:S01]  /*36e0*/  STL.64 [R1+0x848], R24 ;  /* 0x0008481801007387 */ /* 0x0003e20000100a00 */
[----:B------:R-:W-:Y:S02]  /*36f0*/  PRMT R58, RZ, 0x7610, R58 ;  /* 0x00007610ff3a7816 */ /* 0x000fe4000000003a */
[----:B------:R-:W-:Y:S02]  /*3700*/  PRMT R57, RZ, 0x7610, R57 ;  /* 0x00007610ff397816 */ /* 0x000fe40000000039 */
[----:B0-----:R-:W-:Y:S02]  /*3710*/  PRMT R5, RZ, 0x7610, R5 ;  /* 0x00007610ff057816 */ /* 0x001fe40000000005 */
[----:B------:R-:W-:Y:S02]  /*3720*/  PRMT R4, RZ, 0x7610, R4 ;  /* 0x00007610ff047816 */ /* 0x000fe40000000004 */
[----:B------:R-:W-:Y:S01]  /*3730*/  PRMT R56, RZ, 0x7610, R56 ;  /* 0x00007610ff387816 */ /* 0x000fe20000000038 */
[----:B-1----:R-:W3:Y:S01]  /*3740*/  LDL.LU R24, [R1+0x10] ;  /* 0x0000100001187983 */ /* 0x002ee20000300800 */
[----:B------:R-:W-:-:S03]  /*3750*/  PRMT R55, RZ, 0x7610, R55 ;  /* 0x00007610ff377816 */ /* 0x000fc60000000037 */
[----:B------:R-:W-:Y:S01]  /*3760*/  STL.64 [R1+0x8f0], R18 ;  /* 0x0008f01201007387 */ /* 0x000fe20000100a00 */
        /* <DEDUP_REMOVED lines=8> */
[----:B------:R-:W-:-:S03]  /*37f0*/  LOP3.LUT R70, R70, 0x3f, RZ, 0xc0, !PT ;  /* 0x0000003f46467812 */ /* 0x000fc600078ec0ff */
[----:B------:R-:W-:Y:S01]  /*3800*/  STL.64 [R1+0x810], R58 ;  /* 0x0008103a01007387 */ /* 0x000fe20000100a00 */
[----:B------:R-:W-:-:S03]  /*3810*/  PRMT R49, RZ, 0x7610, R49 ;  /* 0x00007610ff317816 */ /* 0x000fc60000000031 */
[----:B------:R-:W-:Y:S01]  /*3820*/  STL.64 [R1+0x800], R56 ;  /* 0x0008003801007387 */ /* 0x000fe20000100a00 */
[----:B------:R-:W-:Y:S02]  /*3830*/  PRMT R63, RZ, 0x7610, R63 ;  /* 0x00007610ff3f7816 */ /* 0x000fe4000000003f */
[----:B------:R-:W-:Y:S01]  /*3840*/  PRMT R62, RZ, 0x7610, R62 ;  /* 0x00007610ff3e7816 */ /* 0x000fe2000000003e */
[----:B------:R0:W-:Y:S01]  /*3850*/  STL.64 [R1+0x7f0], R54 ;  /* 0x0007f03601007387 */ /* 0x0001e20000100a00 */
[----:B------:R-:W-:Y:S02]  /*3860*/  PRMT R60, RZ, 0x7610, R60 ;  /* 0x00007610ff3c7816 */ /* 0x000fe4000000003c */
[----:B------:R-:W-:Y:S02]  /*3870*/  PRMT R61, RZ, 0x7610, R61 ;  /* 0x00007610ff3d7816 */ /* 0x000fe4000000003d */
[----:B------:R-:W-:Y:S02]  /*3880*/  SHF.L.U32 R70, R70, 0x1, RZ ;  /* 0x0000000146467819 */ /* 0x000fe400000006ff */
[----:B------:R-:W-:-:S02]  /*3890*/  PRMT R71, RZ, 0x7610, R71 ;  /* 0x00007610ff477816 */ /* 0x000fc40000000047 */
[----:B------:R-:W-:Y:S01]  /*38a0*/  PRMT R67, RZ, 0x7610, R67 ;  /* 0x00007610ff437816 */ /* 0x000fe20000000043 */
[----:B0-----:R-:W3:Y:S01]  /*38b0*/  LDL.LU R54, [R1+0x4] ;  /* 0x0000040001367983 */ /* 0x001ee20000300800 */
[----:B------:R-:W-:-:S03]  /*38c0*/  PRMT R66, RZ, 0x7610, R66 ;  /* 0x00007610ff427816 */ /* 0x000fc60000000042 */
[----:B------:R-:W-:Y:S01]  /*38d0*/  STL.64 [R1+0x7e0], R52 ;  /* 0x0007e03401007387 */ /* 0x000fe20000100a00 */
[----:B------:R-:W-:-:S03]  /*38e0*/  PRMT R64, RZ, 0x7610, R64 ;  /* 0x00007610ff407816 */ /* 0x000fc60000000040 */
[----:B------:R0:W-:Y:S01]  /*38f0*/  STL.64 [R1+0x7d8], R50 ;  /* 0x0007d83201007387 */ /* 0x0001e20000100a00 */
[----:B------:R-:W-:Y:S02]  /*3900*/  PRMT R65, RZ, 0x7610, R65 ;  /* 0x00007610ff417816 */ /* 0x000fe40000000041 */
[----:B------:R-:W-:Y:S02]  /*3910*/  PRMT R96, RZ, 0x7610, R96 ;  /* 0x00007610ff607816 */ /* 0x000fe40000000060 */
[----:B------:R-:W-:Y:S02]  /*3920*/  PRMT R95, RZ, 0x7610, R95 ;  /* 0x00007610ff5f7816 */ /* 0x000fe4000000005f */
[----:B------:R-:W-:Y:S01]  /*3930*/  PRMT R94, RZ, 0x7610, R94 ;  /* 0x00007610ff5e7816 */ /* 0x000fe2000000005e */
[----:B0-----:R-:W3:Y:S04]  /*3940*/  LDL.LU R51, [R1+0x24] ;  /* 0x0000240001337983 */ /* 0x001ee80000300800 */
[----:B------:R-:W-:Y:S01]  /*3950*/  STL.64 [R1+0x7c8], R48 ;  /* 0x0007c83001007387 */ /* 0x000fe20000100a00 */
[----:B------:R-:W-:-:S03]  /*3960*/  PRMT R93, RZ, 0x7610, R93 ;  /* 0x00007610ff5d7816 */ /* 0x000fc6000000005d */
[----:B------:R-:W-:Y:S01]  /*3970*/  STL.64 [R1+0x7b8], R62 ;  /* 0x0007b83e01007387 */ /* 0x000fe20000100a00 */
[----:B------:R-:W-:-:S03]  /*3980*/  PRMT R92, RZ, 0x7610, R92 ;  /* 0x00007610ff5c7816 */ /* 0x000fc6000000005c */
[----:B------:R-:W-:Y:S04]  /*3990*/  STL.64 [R1+0x828], R60 ;  /* 0x0008283c01007387 */ /* 0x000fe80000100a00 */
[----:B------:R-:W-:Y:S04]  /*39a0*/  STL.64 [R1+0x750], R70 ;  /* 0x0007504601007387 */ /* 0x000fe80000100a00 */
[----:B------:R-:W-:Y:S01]  /*39b0*/  STL.64 [R1+0x748], R66 ;  /* 0x0007484201007387 */ /* 0x000fe20000100a00 */
[----:B------:R-:W-:-:S03]  /*39c0*/  PRMT R91, RZ, 0x7610, R91 ;  /* 0x00007610ff5b7816 */ /* 0x000fc6000000005b */
[----:B------:R-:W-:Y:S01]  /*39d0*/  STL.64 [R1+0x7c0], R64 ;  /* 0x0007c04001007387 */ /* 0x000fe20000100a00 */
[----:B------:R-:W-:-:S03]  /*39e0*/  PRMT R90, RZ, 0x7610, R90 ;  /* 0x00007610ff5a7816 */ /* 0x000fc6000000005a */
[----:B------:R-:W-:Y:S01]  /*39f0*/  STL.64 [R1+0x730], R96 ;  /* 0x0007306001007387 */ /* 0x000fe20000100a00 */
[----:B------:R-:W-:-:S03]  /*3a00*/  PRMT R89, RZ, 0x7610, R89 ;  /* 0x00007610ff597816 */ /* 0x000fc60000000059 */
[----:B------:R0:W-:Y:S01]  /*3a10*/  STL.64 [R1+0x7a0], R94 ;  /* 0x0007a05e01007387 */ /* 0x0001e20000100a00 */
[----:B------:R-:W-:Y:S02]  /*3a20*/  PRMT R88, RZ, 0x7610, R88 ;  /* 0x00007610ff587816 */ /* 0x000fe40000000058 */
[----:B------:R-:W-:Y:S02]  /*3a30*/  PRMT R87, RZ, 0x7610, R87 ;  /* 0x00007610ff577816 */ /* 0x000fe40000000057 */
[----:B------:R-:W-:Y:S01]  /*3a40*/  PRMT R86, RZ, 0x7610, R86 ;  /* 0x00007610ff567816 */ /* 0x000fe20000000056 */
[----:B0-----:R-:W3:Y:S04]  /*3a50*/  LDL.LU R94, [R1+0x38] ;  /* 0x00003800015e7983 */ /* 0x001ee80000300800 */
[----:B------:R0:W-:Y:S01]  /*3a60*/  STL.64 [R1+0x798], R92 ;  /* 0x0007985c01007387 */ /* 0x0001e20000100a00 */
[----:B------:R-:W-:-:S02]  /*3a70*/  PRMT R85, RZ, 0x7610, R85 ;  /* 0x00007610ff557816 */ /* 0x000fc40000000055 */
[----:B------:R-:W-:Y:S01]  /*3a80*/  PRMT R84, RZ, 0x7610, R84 ;  /* 0x00007610ff547816 */ /* 0x000fe20000000054 */
[----:B0-----:R-:W3:Y:S04]  /*3a90*/  LDL.LU R92, [R1+0x70] ;  /* 0x00007000015c7983 */ /* 0x001ee80000300800 */
[----:B------:R-:W3:Y:S04]  /*3aa0*/  LDL.LU R93, [R1+0x74] ;  /* 0x00007400015d7983 */ /* 0x000ee80000300800 */
[----:B------:R-:W-:Y:S04]  /*3ab0*/  STL.64 [R1+0x790], R90 ;  /* 0x0007905a01007387 */ /* 0x000fe80000100a00 */
[----:B------:R0:W-:Y:S01]  /*3ac0*/  STL.64 [R1+0x788], R88 ;  /* 0x0007885801007387 */ /* 0x0001e20000100a00 */
[----:B------:R-:W-:-:S02]  /*3ad0*/  PRMT R83, RZ, 0x7610, R83 ;  /* 0x00007610ff537816 */ /* 0x000fc40000000053 */
[----:B------:R-:W-:Y:S02]  /*3ae0*/  PRMT R82, RZ, 0x7610, R82 ;  /* 0x00007610ff527816 */ /* 0x000fe40000000052 */
[----:B------:R-:W-:Y:S01]  /*3af0*/  PRMT R79, RZ, 0x7610, R79 ;  /* 0x00007610ff4f7816 */ /* 0x000fe2000000004f */
[----:B0-----:R-:W3:Y:S04]  /*3b00*/  LDL.LU R89, [R1+0x9c] ;  /* 0x00009c0001597983 */ /* 0x001ee80000300800 */
[----:B------:R0:W-:Y:S01]  /*3b10*/  STL.64 [R1+0x780], R86 ;  /* 0x0007805601007387 */ /* 0x0001e20000100a00 */
[----:B------:R-:W-:-:S03]  /*3b20*/  PRMT R78, RZ, 0x7610, R78 ;  /* 0x00007610ff4e7816 */ /* 0x000fc6000000004e */
[----:B0-----:R-:W3:Y:S04]  /*3b30*/  LDL.LU R87, [R1+0x84] ;  /* 0x0000840001577983 */ /* 0x001ee80000300800 */
[----:B------:R-:W-:Y:S04]  /*3b40*/  STL.64 [R1+0x778], R84 ;  /* 0x0007785401007387 */ /* 0x000fe80000100a00 */
[----:B------:R-:W-:Y:S04]  /*3b50*/  STL.64 [R1+0x770], R82 ;  /* 0x0007705201007387 */ /* 0x000fe80000100a00 */
[----:B------:R0:W-:Y:S01]  /*3b60*/  STL.64 [R1+0x768], R78 ;  /* 0x0007684e01007387 */ /* 0x0001e20000100a00 */
[----:B------:R-:W-:-:S02]  /*3b70*/  PRMT R77, RZ, 0x7610, R77 ;  /* 0x00007610ff4d7816 */ /* 0x000fc4000000004d */
[----:B------:R-:W-:Y:S01]  /*3b80*/  PRMT R76, RZ, 0x7610, R76 ;  /* 0x00007610ff4c7816 */ /* 0x000fe2000000004c */
[----:B0-----:R-:W3:Y:S04]  /*3b90*/  LDL.LU R79, [R1+0xb8] ;  /* 0x0000b800014f7983 */ /* 0x001ee80000300800 */
[----:B------:R0:W-:Y:S04]  /*3ba0*/  STL.64 [R1+0x760], R76 ;  /* 0x0007604c01007387 */ /* 0x0001e80000100a00 */
[----:B0-----:R-:W3:Y:S01]  /*3bb0*/  LDL.LU R77, [R1+0x54] ;  /* 0x00005400014d7983 */ /* 0x001ee20000300800 */
[----:B------:R-:W-:-:S02]  /*3bc0*/  PRMT R75, RZ, 0x7610, R75 ;  /* 0x00007610ff4b7816 */ /* 0x000fc4000000004b */
[----:B------:R-:W-:Y:S02]  /*3bd0*/  PRMT R74, RZ, 0x7610, R74 ;  /* 0x00007610ff4a7816 */ /* 0x000fe4000000004a */
[----:B------:R-:W-:Y:S02]  /*3be0*/  PRMT R101, RZ, 0x7610, R101 ;  /* 0x00007610ff657816 */ /* 0x000fe40000000065 */
[----:B------:R-:W-:Y:S02]  /*3bf0*/  PRMT R100, RZ, 0x7610, R100 ;  /* 0x00007610ff647816 */ /* 0x000fe40000000064 */
[----:B------:R-:W-:Y:S02]  /*3c00*/  PRMT R99, RZ, 0x7610, R99 ;  /* 0x00007610ff637816 */ /* 0x000fe40000000063 */
[----:B------:R-:W-:Y:S02]  /*3c10*/  PRMT R98, RZ, 0x7610, R98 ;  /* 0x00007610ff627816 */ /* 0x000fe40000000062 */
[----:B------:R-:W-:-:S02]  /*3c20*/  PRMT R113, RZ, 0x7610, R113 ;  /* 0x00007610ff717816 */ /* 0x000fc40000000071 */
[----:B------:R-:W-:Y:S01]  /*3c30*/  PRMT R112, RZ, 0x7610, R112 ;  /* 0x00007610ff707816 */ /* 0x000fe20000000070 */
[----:B------:R-:W-:Y:S01]  /*3c40*/  STL.64 [R1+0x758], R74 ;  /* 0x0007584a01007387 */ /* 0x000fe20000100a00 */
[----:B------:R-:W-:Y:S02]  /*3c50*/  PRMT R111, RZ, 0x7610, R111 ;  /* 0x00007610ff6f7816 */ /* 0x000fe4000000006f */
[----:B------:R-:W-:Y:S01]  /*3c60*/  PRMT R110, RZ, 0x7610, R110 ;  /* 0x00007610ff6e7816 */ /* 0x000fe2000000006e */
[----:B------:R-:W-:Y:S01]  /*3c70*/  STL.64 [R1+0x6d8], R100 ;  /* 0x0006d86401007387 */ /* 0x000fe20000100a00 */
[----:B------:R-:W-:Y:S02]  /*3c80*/  PRMT R109, RZ, 0x7610, R109 ;  /* 0x00007610ff6d7816 */ /* 0x000fe4000000006d */
        /* <DEDUP_REMOVED lines=15> */
[----:B------:R-:W-:Y:S02]  /*3d80*/  PRMT R129, RZ, 0x7610, R129 ;  /* 0x00007610ff817816 */ /* 0x000fe40000000081 */
[----:B------:R-:W-:Y:S02]  /*3d90*/  PRMT R128, RZ, 0x7610, R128 ;  /* 0x00007610ff807816 */ /* 0x000fe40000000080 */
[----:B------:R-:W-:Y:S02]  /*3da0*/  PRMT R127, RZ, 0x7610, R127 ;  /* 0x00007610ff7f7816 */ /* 0x000fe4000000007f */
[----:B------:R-:W-:-:S02]  /*3db0*/  PRMT R126, RZ, 0x7610, R126 ;  /* 0x00007610ff7e7816 */ /* 0x000fc4000000007e */
[----:B------:R-:W-:Y:S02]  /*3dc0*/  PRMT R124, RZ, 0x7610, R124 ;  /* 0x00007610ff7c7816 */ /* 0x000fe4000000007c */
[-C--:B------:R-:W-:Y:S02]  /*3dd0*/  IADD3 R26, P3, PT, R153, R68.reuse, RZ ;  /* 0x00000044991a7210 */ /* 0x080fe40007f7e0ff */
[----:B------:R-:W-:Y:S02]  /*3de0*/  PRMT R123, RZ, 0x7610, R123 ;  /* 0x00007610ff7b7816 */ /* 0x000fe4000000007b */
[----:B------:R-:W-:Y:S02]  /*3df0*/  PRMT R122, RZ, 0x7610, R122 ;  /* 0x00007610ff7a7816 */ /* 0x000fe4000000007a */
[----:B------:R-:W-:Y:S02]  /*3e00*/  IADD3 R18, P5, PT, R148, R68, RZ ;  /* 0x0000004494127210 */ /* 0x000fe40007fbe0ff */
[----:B------:R-:W-:-:S02]  /*3e10*/  PRMT R121, RZ, 0x7610, R121 ;  /* 0x00007610ff797816 */ /* 0x000fc40000000079 */
[----:B------:R-:W-:Y:S02]  /*3e20*/  PRMT R120, RZ, 0x7610, R120 ;  /* 0x00007610ff787816 */ /* 0x000fe40000000078 */
[----:B------:R-:W-:Y:S02]  /*3e30*/  PRMT R119, RZ, 0x7610, R119 ;  /* 0x00007610ff777816 */ /* 0x000fe40000000077 */
[----:B------:R-:W-:Y:S02]  /*3e40*/  PRMT R118, RZ, 0x7610, R118 ;  /* 0x00007610ff767816 */ /* 0x000fe40000000076 */
[----:B------:R-:W-:Y:S02]  /*3e50*/  PRMT R117, RZ, 0x7610, R117 ;  /* 0x00007610ff757816 */ /* 0x000fe40000000075 */
[----:B------:R-:W-:Y:S02]  /*3e60*/  PRMT R116, RZ, 0x7610, R116 ;  /* 0x00007610ff747816 */ /* 0x000fe40000000074 */
[----:B------:R-:W-:Y:S01]  /*3e70*/  IADD3 R14, P6, PT, R144, R68, RZ ;  /* 0x00000044900e7210 */ /* 0x000fe20007fde0ff */
[----:B----4-:R-:W-:Y:S04]  /*3e80*/  STL.64 [R1+0x678], R104 ;  /* 0x0006786801007387 */ /* 0x010fe80000100a00 */
[----:B------:R-:W-:Y:S04]  /*3e90*/  STL.64 [R1+0x670], R102 ;  /* 0x0006706601007387 */ /* 0x000fe80000100a00 */
[----:B------:R-:W-:Y:S01]  /*3ea0*/  STL.64 [R1+0x680], R132 ;  /* 0x0006808401007387 */ /* 0x000fe20000100a00 */
[----:B------:R-:W-:-:S03]  /*3eb0*/  PRMT R115, RZ, 0x7610, R115 ;  /* 0x00007610ff737816 */ /* 0x000fc60000000073 */
[----:B------:R-:W-:Y:S01]  /*3ec0*/  STL.64 [R1+0x690], R130 ;  /* 0x0006908201007387 */ /* 0x000fe20000100a00 */
[----:B--2---:R-:W-:-:S03]  /*3ed0*/  PRMT R114, RZ, 0x7610, R114 ;  /* 0x00007610ff727816 */ /* 0x004fc60000000072 */
[----:B------:R-:W-:Y:S01]  /*3ee0*/  STL.64 [R1+0x6a0], R128 ;  /* 0x0006a08001007387 */ /* 0x000fe20000100a00 */
[----:B------:R-:W-:-:S03]  /*3ef0*/  LEA.HI.X.SX32 R19, R146, R69, 0x1, P5 ;  /* 0x0000004592137211 */ /* 0x000fc600028f0eff */
[----:B------:R-:W-:Y:S01]  /*3f00*/  STL.64 [R1+0x6b0], R126 ;  /* 0x0006b07e01007387 */ /* 0x000fe20000100a00 */
[----:B------:R-:W-:-:S03]  /*3f10*/  IADD3 R44, P5, PT, R155, R68, RZ ;  /* 0x000000449b2c7210 */ /* 0x000fc60007fbe0ff */
[----:B---3--:R-:W-:Y:S01]  /*3f20*/  STL.64 [R1+0x6c0], R124 ;  /* 0x0006c07c01007387 */ /* 0x008fe20000100a00 */
[----:B------:R-:W-:-:S03]  /*3f30*/  LEA.HI.X.SX32 R15, R153, R69, 0x1, P6 ;  /* 0x00000045990f7211 */ /* 0x000fc600030f0eff */
[----:B------:R-:W-:Y:S01]  /*3f40*/  STL.64 [R1+0x6d0], R122 ;  /* 0x0006d07a01007387 */ /* 0x000fe20000100a00 */
[----:B------:R-:W-:-:S03]  /*3f50*/  MOV R43, R45 ;  /* 0x0000002d002b7202 */ /* 0x000fc60000000f00 */
[----:B------:R-:W-:Y:S01]  /*3f60*/  STL.64 [R1+0x6e0], R120 ;  /* 0x0006e07801007387 */ /* 0x000fe20000100a00 */
[----:B------:R-:W-:-:S03]  /*3f70*/  IADD3 R6, P4, PT, R163, R68, RZ ;  /* 0x00000044a3067210 */ /* 0x000fc60007f9e0ff */
[----:B------:R-:W-:Y:S01]  /*3f80*/  STL.64 [R1+0x6e8], R118 ;  /* 0x0006e87601007387 */ /* 0x000fe20000100a00 */
[----:B------:R-:W-:-:S03]  /*3f90*/  IADD3 R40, P6, PT, R152, R68, RZ ;  /* 0x0000004498287210 */ /* 0x000fc60007fde0ff */
[----:B------:R-:W-:Y:S01]  /*3fa0*/  STL.64 [R1+0x6f0], R116 ;  /* 0x0006f07401007387 */ /* 0x000fe20000100a00 */
[----:B------:R-:W-:-:S03]  /*3fb0*/  LEA.HI.X.SX32 R7, R148, R69, 0x1, P4 ;  /* 0x0000004594077211 */ /* 0x000fc600020f0eff */
[----:B------:R-:W-:Y:S01]  /*3fc0*/  STL.64 [R1+0x6f8], R114 ;  /* 0x0006f87201007387 */ /* 0x000fe20000100a00 */
[-C--:B------:R-:W-:Y:S02]  /*3fd0*/  LEA.HI.X.SX32 R41, R144, R69.reuse, 0x1, P6 ;  /* 0x0000004590297211 */ /* 0x080fe400030f0eff */
[-C--:B------:R-:W-:Y:S02]  /*3fe0*/  IADD3 R2, P4, PT, R149, R68.reuse, RZ ;  /* 0x0000004495027210 */ /* 0x080fe40007f9e0ff */
[-C--:B------:R-:W-:Y:S02]  /*3ff0*/  IADD3 R4, P6, PT, R145, R68.reuse, RZ ;  /* 0x0000004491047210 */ /* 0x080fe40007fde0ff */
[-C--:B------:R-:W-:Y:S02]  /*4000*/  LEA.HI.X.SX32 R3, R141, R69.reuse, 0x1, P4 ;  /* 0x000000458d037211 */ /* 0x080fe400020f0eff */
[----:B------:R-:W-:Y:S02]  /*4010*/  IADD3 R34, P4, PT, R24, R68, RZ ;  /* 0x0000004418227210 */ /* 0x000fe40007f9e0ff */
[----:B------:R-:W-:-:S02]  /*4020*/  LEA.HI.X.SX32 R5, R72, R69, 0x1, P6 ;  /* 0x0000004548057211 */ /* 0x000fc400030f0eff */
[----:B------:R-:W-:Y:S02]  /*4030*/  LEA.HI.X.SX32 R35, R135, R69, 0x1, P4 ;  /* 0x0000004587237211 */ /* 0x000fe400020f0eff */
[----:B------:R-:W-:Y:S02]  /*4040*/  MOV R36, R43 ;  /* 0x0000002b00247202 */ /* 0x000fe40000000f00 */
[----:B------:R-:W-:Y:S02]  /*4050*/  LEA.HI.X.SX32 R27, R93, R69, 0x1, P3 ;  /* 0x000000455d1b7211 */ /* 0x000fe400018f0eff */
[----:B------:R-:W-:-:S03]  /*4060*/  IADD3 R8, P3, PT, R141, R68, RZ ;  /* 0x000000448d087210 */ /* 0x000fc60007f7e0ff */
[----:B------:R-:W-:Y:S04]  /*4070*/  STL.64 [R1+0x598], R26 ;  /* 0x0005981a01007387 */ /* 0x000fe80000100a00 */
[----:B------:R-:W-:Y:S04]  /*4080*/  STL.64 [R1+0x520], R18 ;  /* 0x0005201201007387 */ /* 0x000fe80000100a00 */
[----:B------:R-:W-:Y:S01]  /*4090*/  STL.64 [R1+0x4e0], R14 ;  /* 0x0004e00e01007387 */ /* 0x000fe20000100a00 */
[----:B------:R-:W-:Y:S02]  /*40a0*/  LEA.HI.X.SX32 R9, R89, R69, 0x1, P3 ;  /* 0x0000004559097211 */ /* 0x000fe400018f0eff */
[----:B------:R-:W-:-:S03]  /*40b0*/  IADD3 R28, P3, PT, R151, R68, RZ ;  /* 0x00000044971c7210 */ /* 0x000fc60007f7e0ff */
[----:B------:R-:W-:Y:S01]  /*40c0*/  STL.64 [R1+0x4a0], R8 ;  /* 0x0004a00801007387 */ /* 0x000fe20000100a00 */
[-C--:B------:R-:W-:Y:S02]  /*40d0*/  LEA.HI.X.SX32 R29, R150, R69.reuse, 0x1, P3 ;  /* 0x00000045961d7211 */ /* 0x080fe400018f0eff */
[----:B------:R-:W-:-:S05]  /*40e0*/  LEA.HI.X.SX32 R45, R87, R69, 0x1, P5 ;  /* 0x00000045572d7211 */ /* 0x000fca00028f0eff */
[----:B------:R0:W-:Y:S04]  /*40f0*/  STL.64 [R1+0x3f0], R44 ;  /* 0x0003f02c01007387 */ /* 0x0001e80000100a00 */
[----:B------:R-:W-:Y:S04]  /*4100*/  STL.64 [R1+0x430], R6 ;  /* 0x0004300601007387 */ /* 0x000fe80000100a00 */
[----:B------:R1:W-:Y:S01]  /*4110*/  STL.64 [R1+0x3b0], R40 ;  /* 0x0003b02801007387 */ /* 0x0003e20000100a00 */
[----:B0-----:R-:W-:-:S03]  /*4120*/  IADD3 R44, P5, PT, R147, R68, RZ ;  /* 0x00000044932c7210 */ /* 0x001fc60007fbe0ff */
[----:B------:R-:W-:Y:S01]  /*4130*/  STL.64 [R1+0x370], R28 ;  /* 0x0003701c01007387 */ /* 0x000fe20000100a00 */
[-C--:B------:R-:W-:Y:S02]  /*4140*/  LEA.HI.X.SX32 R45, R79, R69.reuse, 0x1, P5 ;  /* 0x000000454f2d7211 */ /* 0x080fe400028f0eff */
[-C--:B-1----:R-:W-:Y:S02]  /*4150*/  IADD3 R40, P3, PT, R54, R68.reuse, RZ ;  /* 0x0000004436287210 */ /* 0x082fe40007f7e0ff */
[-C--:B------:R-:W-:Y:S02]  /*4160*/  IADD3 R16, P5, PT, R51, R68.reuse, RZ ;  /* 0x0000004433107210 */ /* 0x080fe40007fbe0ff */
[-C--:B------:R-:W-:Y:S02]  /*4170*/  LEA.HI.X.SX32 R41, R136, R69.reuse, 0x1, P3 ;  /* 0x0000004588297211 */ /* 0x080fe400018f0eff */
[----:B------:R-:W-:Y:S01]  /*4180*/  LEA.HI.X.SX32 R17, R73, R69, 0x1, P5 ;  /* 0x0000004549117211 */ /* 0x000fe200028f0eff */
[----:B------:R-:W-:Y:S01]  /*4190*/  STL.64 [R1+0x330], R2 ;  /* 0x0003300201007387 */ /* 0x000fe20000100a00 */
[----:B------:R-:W-:-:S03]  /*41a0*/  IADD3 R10, P4, PT, R94, R68, RZ ;  /* 0x000000445e0a7210 */ /* 0x000fc60007f9e0ff */
[----:B------:R-:W-:Y:S04]  /*41b0*/  STL.64 [R1+0x2f0], R44 ;  /* 0x0002f02c01007387 */ /* 0x000fe80000100a00 */
[----:B------:R-:W-:Y:S04]  /*41c0*/  STL.64 [R1+0x608], R40 ;  /* 0x0006082801007387 */ /* 0x000fe80000100a00 */
[----:B------:R0:W-:Y:S04]  /*41d0*/  STL.64 [R1+0x590], R16 ;  /* 0x0005901001007387 */ /* 0x0001e80000100a00 */
[----:B------:R-:W-:Y:S01]  /*41e0*/  STL.64 [R1+0x5d0], R34 ;  /* 0x0005d02201007387 */ /* 0x000fe20000100a00 */
[----:B------:R-:W-:-:S03]  /*41f0*/  LEA.HI.X.SX32 R11, R138, R69, 0x1, P4 ;  /* 0x000000458a0b7211 */ /* 0x000fc600020f0eff */
[----:B------:R1:W-:Y:S01]  /*4200*/  STL.64 [R1+0x558], R4 ;  /* 0x0005580401007387 */ /* 0x0003e20000100a00 */
[----:B0-----:R-:W-:-:S03]  /*4210*/  IADD3 R16, P5, PT, R77, R68, RZ ;  /* 0x000000444d107210 */ /* 0x001fc60007fbe0ff */
[----:B------:R-:W2:Y:S01]  /*4220*/  LDL.LU R37, [R1] ;  /* 0x0000000001257983 */ /* 0x000ea20000300800 */
[-C--:B------:R-:W-:Y:S02]  /*4230*/  IADD3 R42, P3, PT, R137, R68.reuse, RZ ;  /* 0x00000044892a7210 */ /* 0x080fe40007f7e0ff */
[-C--:B-1----:R-:W-:Y:S01]  /*4240*/  IADD3 R4, P6, PT, R92, R68.reuse, RZ ;  /* 0x000000445c047210 */ /* 0x082fe20007fde0ff */
[----:B------:R-:W3:Y:S01]  /*4250*/  LDL.LU R75, [R1+0x90] ;  /* 0x00009000014b7983 */ /* 0x000ee20000300800 */
[-C--:B------:R-:W-:Y:S02]  /*4260*/  LEA.HI.X.SX32 R17, R140, R69.reuse, 0x1, P5 ;  /* 0x000000458c117211 */ /* 0x080fe400028f0eff */
[-C--:B------:R-:W-:Y:S01]  /*4270*/  LEA.HI.X.SX32 R5, R143, R69.reuse, 0x1, P6 ;  /* 0x000000458f057211 */ /* 0x080fe200030f0eff */
[----:B------:R0:W-:Y:S01]  /*4280*/  STL.64 [R1+0x518], R10 ;  /* 0x0005180a01007387 */ /* 0x0001e20000100a00 */
[----:B------:R-:W-:Y:S02]  /*4290*/  IADD3 R52, P5, PT, R139, R68, RZ ;  /* 0x000000448b347210 */ /* 0x000fe40007fbe0ff */
[-C--:B------:R-:W-:Y:S01]  /*42a0*/  LEA.HI.X.SX32 R43, R156, R69.reuse, 0x1, P3 ;  /* 0x000000459c2b7211 */ /* 0x080fe200018f0eff */
[----:B------:R-:W4:Y:S01]  /*42b0*/  LDL.LU R67, [R1+0x94] ;  /* 0x0000940001437983 */ /* 0x000f220000300800 */
[----:B------:R-:W-:-:S03]  /*42c0*/  LEA.HI.X.SX32 R53, R159, R69, 0x1, P5 ;  /* 0x000000459f357211 */ /* 0x000fc600028f0eff */
[----:B------:R1:W-:Y:S01]  /*42d0*/  STL.64 [R1+0x498], R4 ;  /* 0x0004980401007387 */ /* 0x0003e20000100a00 */
[----:B0-----:R-:W-:-:S03]  /*42e0*/  IADD3 R10, P4, PT, R134, R68, RZ ;  /* 0x00000044860a7210 */ /* 0x001fc60007f9e0ff */
[----:B------:R-:W-:Y:S01]  /*42f0*/  STL.64 [R1+0x4d8], R16 ;  /* 0x0004d81001007387 */ /* 0x000fe20000100a00 */
[----:B------:R-:W-:-:S03]  /*4300*/  IADD3 R48, P3, PT, R154, R68, RZ ;  /* 0x000000449a307210 */ /* 0x000fc60007f7e0ff */
[----:B------:R-:W4:Y:S01]  /*4310*/  LDL.LU R110, [R1+0xa8] ;  /* 0x0000a800016e7983 */ /* 0x000f220000300800 */
[-C--:B------:R-:W-:Y:S02]  /*4320*/  LEA.HI.X.SX32 R11, R158, R69.reuse, 0x1, P4 ;  /* 0x000000459e0b7211 */ /* 0x080fe400020f0eff */
[----:B-1----:R-:W-:Y:S01]  /*4330*/  IADD3 R4, P6, PT, R142, R68, RZ ;  /* 0x000000448e047210 */ /* 0x002fe20007fde0ff */
[----:B------:R-:W4:Y:S04]  /*4340*/  LDL.LU R111, [R1+0xa4] ;  /* 0x0000a400016f7983 */ /* 0x000f280000300800 */
[----:B------:R-:W4:Y:S01]  /*4350*/  LDL.LU R99, [R1+0xfc] ;  /* 0x0000fc0001637983 */ /* 0x000f220000300800 */
[----:B------:R-:W-:-:S03]  /*4360*/  LEA.HI.X.SX32 R5, R161, R69, 0x1, P6 ;  /* 0x00000045a1057211 */ /* 0x000fc600030f0eff */
[----:B------:R-:W-:Y:S01]  /*4370*/  STL.64 [R1+0x428], R42 ;  /* 0x0004282a01007387 */ /* 0x000fe20000100a00 */
[----:B------:R-:W-:-:S03]  /*4380*/  LEA.HI.X.SX32 R49, R162, R69, 0x1, P3 ;  /* 0x00000045a2317211 */ /* 0x000fc600018f0eff */
[----:B------:R-:W4:Y:S04]  /*4390*/  LDL.LU R74, [R1+0x108] ;  /* 0x00010800014a7983 */ /* 0x000f280000300800 */
[----:B------:R-:W4:Y:S04]  /*43a0*/  LDL.LU R97, [R1+0x124] ;  /* 0x0001240001617983 */ /* 0x000f280000300800 */
[----:B------:R0:W-:Y:S04]  /*43b0*/  STL.64 [R1+0x3a8], R52 ;  /* 0x0003a83401007387 */ /* 0x0001e80000100a00 */
[----:B------:R-:W-:Y:S04]  /*43c0*/  STL.64 [R1+0x3e8], R10 ;  /* 0x0003e80a01007387 */ /* 0x000fe80000100a00 */
[----:B------:R-:W-:Y:S04]  /*43d0*/  STL.64 [R1+0x8a0], R10 ;  /* 0x0008a00a01007387 */ /* 0x000fe80000100a00 */
[----:B0-----:R-:W4:Y:S04]  /*43e0*/  LDL.LU R53, [R1+0xc] ;  /* 0x00000c0001357983 */ /* 0x001f280000300800 */
[----:B------:R-:W-:Y:S04]  /*43f0*/  STL.64 [R1+0x368], R4 ;  /* 0x0003680401007387 */ /* 0x000fe80000100a00 */
[----:B------:R2:W-:Y:S04]  /*4400*/  STL.64 [R1+0x328], R48 ;  /* 0x0003283001007387 */ /* 0x0005e80000100a00 */
[----:B------:R-:W-:Y:S04]  /*4410*/  STL.64 [R1+0x890], R4 ;  /* 0x0008900401007387 */ /* 0x000fe80000100a00 */
[----:B------:R-:W4:Y:S04]  /*4420*/  LDL.LU R55, [R1+0x14] ;  /* 0x0000140001377983 */ /* 0x000f280000300800 */
[----:B------:R-:W4:Y:S01]  /*4430*/  LDL.LU R62, [R1+0x1c] ;  /* 0x00001c00013e7983 */ /* 0x000f220000300800 */
[----:B------:R-:W-:-:S02]  /*4440*/  IADD3 R42, P4, PT, R157, R68, RZ ;  /* 0x000000449d2a7210 */ /* 0x000fc40007f9e0ff */
[-C--:B------:R-:W-:Y:S01]  /*4450*/  IADD3 R58, P3, PT, R160, R68.reuse, RZ ;  /* 0x00000044a03a7210 */ /* 0x080fe20007f7e0ff */
[----:B------:R-:W4:Y:S01]  /*4460*/  LDL.LU R70, [R1+0x148] ;  /* 0x0001480001467983 */ /* 0x000f220000300800 */
[-C--:B------:R-:W-:Y:S02]  /*4470*/  LEA.HI.X.SX32 R43, R165, R69.reuse, 0x1, P4 ;  /* 0x00000045a52b7211 */ /* 0x080fe400020f0eff */
[----:B------:R-:W-:Y:S02]  /*4480*/  IADD3 R90, P5, PT, R146, R68, RZ ;  /* 0x00000044925a7210 */ /* 0x000fe40007fbe0ff */
[----:B------:R-:W-:Y:S01]  /*4490*/  MOV R57, R36 ;  /* 0x0000002400397202 */ /* 0x000fe20000000f00 */
[----:B------:R-:W-:Y:S01]  /*44a0*/  STL.64 [R1+0x2e8], R42 ;  /* 0x0002e82a01007387 */ /* 0x000fe20000100a00 */
[----:B------:R-:W-:Y:S02]  /*44b0*/  LEA.HI.X.SX32 R91, R160, R69, 0x1, P5 ;  /* 0x00000045a05b7211 */ /* 0x000fe400028f0eff */
[-C--:B------:R-:W-:Y:S01]  /*44c0*/  IADD3 R82, P6, PT, R150, R68.reuse, RZ ;  /* 0x0000004496527210 */ /* 0x080fe20007fde0ff */
[----:B------:R-:W-:Y:S01]  /*44d0*/  STL.64 [R1+0x880], R42 ;  /* 0x0008802a01007387 */ /* 0x000fe20000100a00 */
[----:B------:R-:W-:-:S03]  /*44e0*/  IADD3 R36, P5, PT, R164, R68, RZ ;  /* 0x00000044a4247210 */ /* 0x000fc60007fbe0ff */
[----:B------:R-:W4:Y:S01]  /*44f0*/  LDL.LU R63, [R1+0x20] ;  /* 0x00002000013f7983 */ /* 0x000f220000300800 */
[----:B------:R-:W-:-:S03]  /*4500*/  LEA.HI.X.SX32 R83, R164, R69, 0x1, P6 ;  /* 0x00000045a4537211 */ /* 0x000fc600030f0eff */
[----:B------:R-:W4:Y:S04]  /*4510*/  LDL.LU R98, [R1+0xc0] ;  /* 0x0000c00001627983 */ /* 0x000f280000300800 */
[----:B------:R-:W4:Y:S01]  /*4520*/  LDL.LU R113, [R1+0x180] ;  /* 0x0001800001717983 */ /* 0x000f220000300800 */
[----:B--2---:R-:W-:Y:S02]  /*4530*/  IADD3 R48, P4, PT, R37, R68, RZ ;  /* 0x0000004425307210 */ /* 0x004fe40007f9e0ff */
[----:B---3--:R-:W-:-:S05]  /*4540*/  LEA.HI.X.SX32 R59, R75, R69, 0x1, P3 ;  /* 0x000000454b3b7211 */ /* 0x008fca00018f0eff */
[----:B------:R4:W-:Y:S04]  /*4550*/  STL.64 [R1+0x600], R58 ;  /* 0x0006003a01007387 */ /* 0x0009e80000100a00 */
[----:B------:R-:W2:Y:S04]  /*4560*/  LDL.LU R96, [R1+0x1c0] ;  /* 0x0001c00001607983 */ /* 0x000ea80000300800 */
[----:B------:R-:W-:Y:S01]  /*4570*/  STL.64 [R1+0x5b8], R90 ;  /* 0x0005b85a01007387 */ /* 0x000fe20000100a00 */
[----:B----4-:R-:W-:-:S03]  /*4580*/  IADD3 R58, P3, PT, R67, R68, RZ ;  /* 0x00000044433a7210 */ /* 0x010fc60007f7e0ff */
[----:B------:R-:W-:Y:S01]  /*4590*/  STL.64 [R1+0x7a8], R90 ;  /* 0x0007a85a01007387 */ /* 0x000fe20000100a00 */
[----:B------:R-:W-:-:S03]  /*45a0*/  IADD3 R42, P6, PT, R110, R68, RZ ;  /* 0x000000446e2a7210 */ /* 0x000fc60007fde0ff */
[----:B------:R-:W3:Y:S01]  /*45b0*/  LDL.LU R25, [R1+0x28] ;  /* 0x0000280001197983 */ /* 0x000ee20000300800 */
[----:B------:R-:W-:-:S03]  /*45c0*/  LEA.HI.X.SX32 R37, R111, R69, 0x1, P5 ;  /* 0x000000456f257211 */ /* 0x000fc600028f0eff */
[----:B------:R-:W4:Y:S01]  /*45d0*/  LDL.LU R162, [R1+0x1d0] ;  /* 0x0001d00001a27983 */ /* 0x000f220000300800 */
[----:B------:R-:W-:-:S03]  /*45e0*/  LEA.HI.X.SX32 R59, R57, R69, 0x1, P3 ;  /* 0x00000045393b7211 */ /* 0x000fc600018f0eff */
[----:B------:R-:W-:Y:S04]  /*45f0*/  STL.64 [R1+0x588], R36 ;  /* 0x0005882401007387 */ /* 0x000fe80000100a00 */
[----:B------:R-:W-:Y:S01]  /*4600*/  STL.64 [R1+0x4c0], R82 ;  /* 0x0004c05201007387 */ /* 0x000fe20000100a00 */
[----:B------:R-:W-:-:S03]  /*4610*/  IADD3 R56, P3, PT, R74, R68, RZ ;  /* 0x000000444a387210 */ /* 0x000fc60007f7e0ff */
[----:B------:R-:W-:Y:S04]  /*4620*/  STL.64 [R1+0x7b0], R82 ;  /* 0x0007b05201007387 */ /* 0x000fe80000100a00 */
[----:B------:R-:W2:Y:S04]  /*4630*/  LDL.LU R50, [R1+0x2c] ;  /* 0x00002c0001327983 */ /* 0x000ea80000300800 */
[----:B------:R-:W2:Y:S01]  /*4640*/  LDL.LU R101, [R1+0xcc] ;  /* 0x0000cc0001657983 */ /* 0x000ea20000300800 */
[----:B------:R-:W-:-:S05]  /*4650*/  LEA.HI.X.SX32 R43, R53, R69, 0x1, P6 ;  /* 0x00000045352b7211 */ /* 0x000fca00030f0eff */
[----:B------:R0:W-:Y:S04]  /*4660*/  STL.64 [R1+0x5f8], R42 ;  /* 0x0005f82a01007387 */ /* 0x0001e80000100a00 */
[----:B------:R-:W-:Y:S04]  /*4670*/  STL.64 [R1+0x628], R58 ;  /* 0x0006283a01007387 */ /* 0x000fe80000100a00 */
[----:B------:R-:W-:Y:S01]  /*4680*/  STL.64 [R1+0x830], R58 ;  /* 0x0008303a01007387 */ /* 0x000fe20000100a00 */
[----:B------:R-:W-:Y:S02]  /*4690*/  LEA.HI.X.SX32 R57, R62, R69, 0x1, P3 ;  /* 0x000000453e397211 */ /* 0x000fe400018f0eff */
[----:B0-----:R-:W-:-:S02]  /*46a0*/  IADD3 R42, P3, PT, R81, R68, RZ ;  /* 0x00000044512a7210 */ /* 0x001fc40007f7e0ff */
[----:B------:R-:W2:Y:S04]  /*46b0*/  LDL.LU R81, [R1+0x904] ;  /* 0x0009040001517983 */ /* 0x000ea80000300800 */
[----:B------:R-:W4:Y:S04]  /*46c0*/  LDL.LU R88, [R1+0x34] ;  /* 0x0000340001587983 */ /* 0x000f280000300800 */
[----:B------:R-:W4:Y:S01]  /*46d0*/  LDL.LU R66, [R1+0x30] ;  /* 0x0000300001427983 */ /* 0x000f220000300800 */
[-C--:B------:R-:W-:Y:S02]  /*46e0*/  IADD3 R36, P5, PT, R99, R68.reuse, RZ ;  /* 0x0000004463247210 */ /* 0x080fe40007fbe0ff */
[----:B------:R-:W-:Y:S01]  /*46f0*/  IADD3 R52, P6, PT, R97, R68, RZ ;  /* 0x0000004461347210 */ /* 0x000fe20007fde0ff */
[----:B------:R-:W4:Y:S01]  /*4700*/  LDL.LU R76, [R1+0xd4] ;  /* 0x0000d400014c7983 */ /* 0x000f220000300800 */
[----:B------:R-:W-:-:S02]  /*4710*/  LEA.HI.X.SX32 R37, R54, R69, 0x1, P5 ;  /* 0x0000004536257211 */ /* 0x000fc400028f0eff */
[-C--:B------:R-:W-:Y:S02]  /*4720*/  LEA.HI.X.SX32 R53, R63, R69.reuse, 0x1, P6 ;  /* 0x000000453f357211 */ /* 0x080fe400030f0eff */
[----:B------:R-:W-:Y:S01]  /*4730*/  LEA.HI.X.SX32 R49, R24, R69, 0x1, P4 ;  /* 0x0000004518317211 */ /* 0x000fe200020f0eff */
[----:B------:R-:W-:Y:S04]  /*4740*/  STL.64 [R1+0x5c8], R36 ;  /* 0x0005c82401007387 */ /* 0x000fe80000100a00 */
[----:B------:R-:W-:Y:S04]  /*4750*/  STL.64 [R1+0x870], R36 ;  /* 0x0008702401007387 */ /* 0x000fe80000100a00 */
[----:B------:R-:W4:Y:S01]  /*4760*/  LDL.LU R60, [R1+0x3c] ;  /* 0x00003c00013c7983 */ /* 0x000f220000300800 */
[----:B------:R-:W-:-:S03]  /*4770*/  IADD3 R54, P5, PT, R55, R68, RZ ;  /* 0x0000004437367210 */ /* 0x000fc60007fbe0ff */
[----:B------:R0:W-:Y:S04]  /*4780*/  STL.64 [R1+0x580], R52 ;  /* 0x0005803401007387 */ /* 0x0001e80000100a00 */
[----:B------:R-:W-:Y:S04]  /*4790*/  STL.64 [R1+0x5c0], R56 ;  /* 0x0005c03801007387 */ /* 0x000fe80000100a00 */
[----:B------:R-:W-:Y:S01]  /*47a0*/  STL.64 [R1+0x808], R56 ;  /* 0x0008083801007387 */ /* 0x000fe20000100a00 */
[----:B0-----:R-:W-:-:S03]  /*47b0*/  IADD3 R52, P6, PT, R70, R68, RZ ;  /* 0x0000004446347210 */ /* 0x001fc60007fde0ff */
[----:B------:R0:W-:Y:S01]  /*47c0*/  STL.64 [R1+0x550], R48 ;  /* 0x0005503001007387 */ /* 0x0001e20000100a00 */
[----:B------:R-:W-:-:S03]  /*47d0*/  LEA.HI.X.SX32 R53, R98, R69, 0x1, P6 ;  /* 0x0000004562357211 */ /* 0x000fc600030f0eff */
[----:B0-----:R-:W4:Y:S04]  /*47e0*/  LDL.LU R48, [R1+0x44] ;  /* 0x0000440001307983 */ /* 0x001f280000300800 */
[----:B------:R-:W4:Y:S04]  /*47f0*/  LDL.LU R49, [R1+0x40] ;  /* 0x0000400001317983 */ /* 0x000f280000300800 */
[----:B------:R-:W4:Y:S04]  /*4800*/  LDL.LU R61, [R1+0x48] ;  /* 0x00004800013d7983 */ /* 0x000f280000300800 */
[----:B------:R-:W4:Y:S04]  /*4810*/  LDL.LU R64, [R1+0x50] ;  /* 0x0000500001407983 */ /* 0x000f280000300800 */
[----:B------:R-:W4:Y:S04]  /*4820*/  LDL.LU R65, [R1+0x4c] ;  /* 0x00004c0001417983 */ /* 0x000f280000300800 */
[----:B------:R-:W4:Y:S04]  /*4830*/  LDL.LU R71, [R1+0xdc] ;  /* 0x0000dc0001477983 */ /* 0x000f280000300800 */
[----:B------:R0:W-:Y:S02]  /*4840*/  STL.64 [R1+0x510], R52 ;  /* 0x0005103401007387 */ /* 0x0001e40000100a00 */
[----:B0-----:R-:W-:-:S02]  /*4850*/  IADD3 R52, P6, PT, R47, R68, RZ ;  /* 0x000000442f347210 */ /* 0x001fc40007fde0ff */
[----:B---3--:R-:W-:Y:S02]  /*4860*/  LEA.HI.X.SX32 R55, R25, R69, 0x1, P5 ;  /* 0x0000004519377211 */ /* 0x008fe400028f0eff */
[----:B------:R-:W-:-:S03]  /*4870*/  IADD3 R24, P5, PT, R113, R68, RZ ;  /* 0x0000004471187210 */ /* 0x000fc60007fbe0ff */
[----:B------:R-:W-:Y:S01]  /*4880*/  STL.64 [R1+0x548], R54 ;  /* 0x0005483601007387 */ /* 0x000fe20000100a00 */
[----:B------:R-:W-:-:S03]  /*4890*/  LEA.HI.X.SX32 R25, R51, R69, 0x1, P5 ;  /* 0x0000004533197211 */ /* 0x000fc600028f0eff */
[----:B------:R0:W-:Y:S04]  /*48a0*/  STL.64 [R1+0x7f8], R54 ;  /* 0x0007f83601007387 */ /* 0x0001e80000100a00 */
[----:B------:R-:W3:Y:S01]  /*48b0*/  LDL.LU R95, [R1+0x58] ;  /* 0x00005800015f7983 */ /* 0x000ee20000300800 */
[----:B--2---:R-:W-:-:S04]  /*48c0*/  IADD3 R36, P4, PT, R81, R68, RZ ;  /* 0x0000004451247210 */ /* 0x004fc80007f9e0ff */
[----:B------:R-:W-:Y:S02]  /*48d0*/  LEA.HI.X.SX32 R37, R50, R69, 0x1, P4 ;  /* 0x0000004532257211 */ /* 0x000fe400020f0eff */
[----:B0-----:R-:W-:-:S03]  /*48e0*/  IADD3 R54, P4, PT, R96, R68, RZ ;  /* 0x0000004460367210 */ /* 0x001fc60007f9e0ff */
[----:B------:R0:W-:Y:S01]  /*48f0*/  STL.64 [R1+0x508], R36 ;  /* 0x0005082401007387 */ /* 0x0001e20000100a00 */
[----:B----4-:R-:W-:-:S03]  /*4900*/  LEA.HI.X.SX32 R53, R88, R69, 0x1, P6 ;  /* 0x0000004558357211 */ /* 0x010fc600030f0eff */
[----:B------:R-:W2:Y:S01]  /*4910*/  LDL.LU R62, [R1+0x60] ;  /* 0x00006000013e7983 */ /* 0x000ea20000300800 */
[----:B------:R-:W-:-:S03]  /*4920*/  LEA.HI.X.SX32 R55, R101, R69, 0x1, P4 ;  /* 0x0000004565377211 */ /* 0x000fc600020f0eff */
[----:B------:R-:W4:Y:S04]  /*4930*/  LDL.LU R63, [R1+0x5c] ;  /* 0x00005c00013f7983 */ /* 0x000f280000300800 */
[----:B------:R-:W4:Y:S01]  /*4940*/  LDL.LU R88, [R1+0x64] ;  /* 0x0000640001587983 */ /* 0x000f220000300800 */
[----:B0-----:R-:W-:-:S03]  /*4950*/  IADD3 R36, P6, PT, R66, R68, RZ ;  /* 0x0000004442247210 */ /* 0x001fc60007fde0ff */
[----:B------:R-:W-:Y:S04]  /*4960*/  STL.64 [R1+0x4d0], R24 ;  /* 0x0004d01801007387 */ /* 0x000fe80000100a00 */
[----:B------:R-:W-:Y:S04]  /*4970*/  STL.64 [R1+0x850], R24 ;  /* 0x0008501801007387 */ /* 0x000fe80000100a00 */
[----:B------:R-:W4:Y:S04]  /*4980*/  LDL.LU R100, [R1+0x6c] ;  /* 0x00006c0001647983 */ /* 0x000f280000300800 */
[----:B------:R-:W4:Y:S04]  /*4990*/  LDL.LU R66, [R1+0xe0] ;  /* 0x0000e00001427983 */ /* 0x000f280000300800 */
[----:B------:R-:W-:Y:S04]  /*49a0*/  STL.64 [R1+0x490], R54 ;  /* 0x0004903601007387 */ /* 0x000fe80000100a00 */
[----:B------:R-:W-:Y:S04]  /*49b0*/  STL.64 [R1+0x4c8], R52 ;  /* 0x0004c83401007387 */ /* 0x000fe80000100a00 */
[----:B------:R-:W-:Y:S04]  /*49c0*/  STL.64 [R1+0x7e8], R52 ;  /* 0x0007e83401007387 */ /* 0x000fe80000100a00 */
[----:B------:R-:W4:Y:S04]  /*49d0*/  LDL.LU R108, [R1+0x68] ;  /* 0x00006800016c7983 */ /* 0x000f280000300800 */
[----:B------:R-:W4:Y:S01]  /*49e0*/  LDL.LU R109, [R1+0x78] ;  /* 0x00007800016d7983 */ /* 0x000f220000300800 */
[----:B------:R-:W-:-:S02]  /*49f0*/  IADD3 R50, P5, PT, R162, R68, RZ ;  /* 0x00000044a2327210 */ /* 0x000fc40007fbe0ff */
[-C--:B------:R-:W-:Y:S02]  /*4a00*/  LEA.HI.X.SX32 R43, R76, R69.reuse, 0x1, P3 ;  /* 0x000000454c2b7211 */ /* 0x080fe400018f0eff */
[----:B------:R-:W-:Y:S02]  /*4a10*/  LEA.HI.X.SX32 R51, R48, R69, 0x1, P5 ;  /* 0x0000004530337211 */ /* 0x000fe400028f0eff */
[----:B------:R-:W-:-:S03]  /*4a20*/  IADD3 R58, P4, PT, R60, R68, RZ ;  /* 0x000000443c3a7210 */ /* 0x000fc60007f9e0ff */
[----:B------:R-:W-:Y:S01]  /*4a30*/  STL.64 [R1+0x488], R50 ;  /* 0x0004883201007387 */ /* 0x000fe20000100a00 */
[----:B------:R-:W-:-:S03]  /*4a40*/  LEA.HI.X.SX32 R37, R64, R69, 0x1, P6 ;  /* 0x0000004540257211 */ /* 0x000fc600030f0eff */
[----:B------:R-:W-:Y:S01]  /*4a50*/  STL.64 [R1+0x460], R42 ;  /* 0x0004602a01007387 */ /* 0x000fe20000100a00 */
[----:B------:R-:W-:-:S03]  /*4a60*/  IADD3 R48, P5, PT, R49, R68, RZ ;  /* 0x0000004431307210 */ /* 0x000fc60007fbe0ff */
[----:B------:R-:W-:Y:S01]  /*4a70*/  STL.64 [R1+0x818], R50 ;  /* 0x0008183201007387 */ /* 0x000fe20000100a00 */
[----:B------:R-:W-:-:S03]  /*4a80*/  LEA.HI.X.SX32 R59, R94, R69, 0x1, P4 ;  /* 0x000000455e3b7211 */ /* 0x000fc600020f0eff */
[----:B------:R-:W4:Y:S01]  /*4a90*/  LDL.LU R112, [R1+0x80] ;  /* 0x0000800001707983 */ /* 0x000f220000300800 */
[----:B------:R-:W-:-:S03]  /*4aa0*/  IADD3 R60, P3, PT, R61, R68, RZ ;  /* 0x000000443d3c7210 */ /* 0x000fc60007f7e0ff */
[----:B------:R-:W4:Y:S04]  /*4ab0*/  LDL.LU R78, [R1+0x7c] ;  /* 0x00007c00014e7983 */ /* 0x000f280000300800 */
[----:B------:R3:W-:Y:S04]  /*4ac0*/  STL.64 [R1+0x458], R36 ;  /* 0x0004582401007387 */ /* 0x0007e80000100a00 */
[----:B------:R-:W4:Y:S04]  /*4ad0*/  LDL.LU R84, [R1+0x88] ;  /* 0x0000880001547983 */ /* 0x000f280000300800 */
[----:B------:R-:W4:Y:S01]  /*4ae0*/  LDL.LU R94, [R1+0x98] ;  /* 0x00009800015e7983 */ /* 0x000f220000300800 */
[----:B------:R-:W-:-:S02]  /*4af0*/  IADD3 R64, P6, PT, R65, R68, RZ ;  /* 0x0000004441407210 */ /* 0x000fc40007fde0ff */
[-C--:B------:R-:W-:Y:S02]  /*4b00*/  LEA.HI.X.SX32 R61, R71, R69.reuse, 0x1, P3 ;  /* 0x00000045473d7211 */ /* 0x080fe400018f0eff */
[----:B---3--:R-:W-:Y:S02]  /*4b10*/  IADD3 R36, P4, PT, R95, R68, RZ ;  /* 0x000000445f247210 */ /* 0x008fe40007f9e0ff */
[----:B------:R-:W3:Y:S04]  /*4b20*/  LDL.LU R95, [R1+0x8c] ;  /* 0x00008c00015f7983 */ /* 0x000ee80000300800 */
[----:B------:R-:W3:Y:S04]  /*4b30*/  LDL.LU R86, [R1+0xe8] ;  /* 0x0000e80001567983 */ /* 0x000ee80000300800 */
[----:B------:R-:W-:Y:S04]  /*4b40*/  STL.64 [R1+0x420], R58 ;  /* 0x0004203a01007387 */ /* 0x000fe80000100a00 */
[----:B------:R-:W-:Y:S04]  /*4b50*/  STL.64 [R1+0x838], R58 ;  /* 0x0008383a01007387 */ /* 0x000fe80000100a00 */
[----:B------:R-:W3:Y:S01]  /*4b60*/  LDL.LU R85, [R1+0xac] ;  /* 0x0000ac0001557983 */ /* 0x000ee20000300800 */
[----:B------:R-:W-:-:S02]  /*4b70*/  LEA.HI.X.SX32 R37, R77, R69, 0x1, P4 ;  /* 0x000000454d257211 */ /* 0x000fc400020f0eff */
[-C--:B--2---:R-:W-:Y:S02]  /*4b80*/  LEA.HI.X.SX32 R49, R62, R69.reuse, 0x1, P5 ;  /* 0x000000453e317211 */ /* 0x084fe400028f0eff */
[----:B----4-:R-:W-:Y:S02]  /*4b90*/  IADD3 R24, P3, PT, R88, R68, RZ ;  /* 0x0000004458187210 */ /* 0x010fe40007f7e0ff */
[----:B------:R-:W2:Y:S04]  /*4ba0*/  LDL.LU R88, [R1+0xa0] ;  /* 0x0000a00001587983 */ /* 0x000ea80000300800 */
[----:B------:R-:W-:Y:S04]  /*4bb0*/  STL.64 [R1+0x418], R48 ;  /* 0x0004183001007387 */ /* 0x000fe80000100a00 */
[----:B------:R-:W-:Y:S01]  /*4bc0*/  STL.64 [R1+0x7d0], R48 ;  /* 0x0007d03001007387 */ /* 0x000fe20000100a00 */
[----:B------:R-:W-:-:S03]  /*4bd0*/  LEA.HI.X.SX32 R65, R100, R69, 0x1, P6 ;  /* 0x0000004564417211 */ /* 0x000fc600030f0eff */
[----:B------:R-:W-:Y:S04]  /*4be0*/  STL.64 [R1+0x3e0], R60 ;  /* 0x0003e03c01007387 */ /* 0x000fe80000100a00 */
[----:B------:R-:W-:Y:S04]  /*4bf0*/  STL.64 [R1+0x840], R60 ;  /* 0x0008403c01007387 */ /* 0x000fe80000100a00 */
[----:B------:R-:W4:Y:S04]  /*4c00*/  LDL.LU R100, [R1+0xb4] ;  /* 0x0000b40001647983 */ /* 0x000f280000300800 */
[----:B------:R-:W4:Y:S04]  /*4c10*/  LDL.LU R77, [R1+0xb0] ;  /* 0x0000b000014d7983 */ /* 0x000f280000300800 */
[----:B------:R-:W-:Y:S01]  /*4c20*/  STL.64 [R1+0x3d8], R64 ;  /* 0x0003d84001007387 */ /* 0x000fe20000100a00 */
[----:B------:R-:W-:-:S03]  /*4c30*/  IADD3 R10, P4, PT, R109, R68, RZ ;  /* 0x000000446d0a7210 */ /* 0x000fc60007f9e0ff */
[----:B------:R-:W-:Y:S04]  /*4c40*/  STL.64 [R1+0x3a0], R36 ;  /* 0x0003a02401007387 */ /* 0x000fe80000100a00 */
[----:B------:R0:W-:Y:S04]  /*4c50*/  STL.64 [R1+0x820], R64 ;  /* 0x0008204001007387 */ /* 0x0001e80000100a00 */
[----:B------:R-:W-:Y:S04]  /*4c60*/  STL [R1+0x320], R10 ;  /* 0x0003200a01007387 */ /* 0x000fe80000100800 */
[----:B0-----:R-:W4:Y:S01]  /*4c70*/  LDL.64 R64, [R1+0x320] ;  /* 0x0003200001407983 */ /* 0x001f220000100a00 */
[----:B------:R-:W-:-:S02]  /*4c80*/  IADD3 R62, P5, PT, R63, R68, RZ ;  /* 0x000000443f3e7210 */ /* 0x000fc40007fbe0ff */
[-C--:B------:R-:W-:Y:S02]  /*4c90*/  LEA.HI.X.SX32 R25, R66, R69.reuse, 0x1, P3 ;  /* 0x0000004542197211 */ /* 0x080fe400018f0eff */
[----:B------:R-:W-:Y:S02]  /*4ca0*/  LEA.HI.X.SX32 R63, R112, R69, 0x1, P5 ;  /* 0x00000045703f7211 */ /* 0x000fe400028f0eff */
[----:B------:R-:W-:-:S03]  /*4cb0*/  IADD3 R82, P6, PT, R108, R68, RZ ;  /* 0x000000446c527210 */ /* 0x000fc60007fde0ff */
[----:B------:R-:W-:Y:S01]  /*4cc0*/  STL.64 [R1+0x398], R62 ;  /* 0x0003983e01007387 */ /* 0x000fe20000100a00 */
[----:B------:R-:W-:-:S03]  /*4cd0*/  IADD3 R90, P5, PT, R78, R68, RZ ;  /* 0x000000444e5a7210 */ /* 0x000fc60007fbe0ff */
[----:B------:R-:W-:Y:S04]  /*4ce0*/  STL.64 [R1+0x858], R62 ;  /* 0x0008583e01007387 */ /* 0x000fe80000100a00 */
[----:B------:R0:W-:Y:S01]  /*4cf0*/  STL.64 [R1+0x360], R24 ;  /* 0x0003601801007387 */ /* 0x0001e20000100a00 */
[-C--:B------:R-:W-:Y:S02]  /*4d00*/  IADD3 R50, P3, PT, R84, R68.reuse, RZ ;  /* 0x0000004454327210 */ /* 0x080fe40007f7e0ff */
[----:B------:R-:W-:Y:S01]  /*4d10*/  LEA.HI.X.SX32 R83, R94, R69, 0x1, P6 ;  /* 0x000000455e537211 */ /* 0x000fe200030f0eff */
[----:B------:R-:W4:Y:S04]  /*4d20*/  LDL.LU R78, [R1+0xbc] ;  /* 0x0000bc00014e7983 */ /* 0x000f280000300800 */
[----:B------:R-:W4:Y:S04]  /*4d30*/  LDL.LU R109, [R1+0xd0] ;  /* 0x0000d000016d7983 */ /* 0x000f280000300800 */
[----:B------:R-:W4:Y:S04]  /*4d40*/  LDL.LU R112, [R1+0xc4] ;  /* 0x0000c40001707983 */ /* 0x000f280000300800 */
[----:B------:R-:W-:Y:S04]  /*4d50*/  STL.64 [R1+0x358], R82 ;  /* 0x0003585201007387 */ /* 0x000fe80000100a00 */
[----:B------:R-:W-:Y:S01]  /*4d60*/  STL.64 [R1+0x860], R82 ;  /* 0x0008605201007387 */ /* 0x000fe20000100a00 */
[----:B---3--:R-:W-:-:S02]  /*4d70*/  IADD3 R94, P6, PT, R95, R68, RZ ;  /* 0x000000445f5e7210 */ /* 0x008fc40007fde0ff */
[-C--:B------:R-:W-:Y:S02]  /*4d80*/  LEA.HI.X.SX32 R51, R86, R69.reuse, 0x1, P3 ;  /* 0x0000004556337211 */ /* 0x080fe400018f0eff */
[-C--:B------:R-:W-:Y:S02]  /*4d90*/  IADD3 R84, P3, PT, R87, R68.reuse, RZ ;  /* 0x0000004457547210 */ /* 0x080fe40007f7e0ff */
[----:B------:R-:W-:Y:S02]  /*4da0*/  LEA.HI.X.SX32 R91, R85, R69, 0x1, P5 ;  /* 0x00000045555b7211 */ /* 0x000fe400028f0eff */
[----:B--2---:R-:W-:-:S04]  /*4db0*/  IADD3 R126, P5, PT, R88, R68, RZ ;  /* 0x00000044587e7210 */ /* 0x004fc80007fbe0ff */
[-C--:B------:R-:W-:Y:S02]  /*4dc0*/  LEA.HI.X.SX32 R127, R67, R69.reuse, 0x1, P5 ;  /* 0x00000045437f7211 */ /* 0x080fe400028f0eff */
[-C--:B----4-:R-:W-:Y:S02]  /*4dd0*/  LEA.HI.X.SX32 R95, R100, R69.reuse, 0x1, P6 ;  /* 0x00000045645f7211 */ /* 0x090fe400030f0eff */
[----:B0-----:R-:W-:Y:S02]  /*4de0*/  IADD3 R24, P5, PT, R75, R68, RZ ;  /* 0x000000444b187210 */ /* 0x001fe40007fbe0ff */
[----:B------:R-:W-:-:S05]  /*4df0*/  LEA.HI.X.SX32 R65, R92, R69, 0x1, P4 ;  /* 0x000000455c417211 */ /* 0x000fca00020f0eff */
[----:B------:R-:W-:Y:S04]  /*4e00*/  STL [R1+0x324], R65 ;  /* 0x0003244101007387 */ /* 0x000fe80000100800 */
[----:B------:R-:W2:Y:S04]  /*4e10*/  LDL.LU R87, [R1+0xe4] ;  /* 0x0000e40001577983 */ /* 0x000ea80000300800 */
[----:B------:R-:W-:Y:S04]  /*4e20*/  STL.64 [R1+0x318], R90 ;  /* 0x0003185a01007387 */ /* 0x000fe80000100a00 */
[----:B------:R-:W3:Y:S04]  /*4e30*/  LDL.LU R100, [R1+0xc8] ;  /* 0x0000c80001647983 */ /* 0x000ee80000300800 */
[----:B------:R-:W-:Y:S04]  /*4e40*/  STL.64 [R1+0x2e0], R50 ;  /* 0x0002e03201007387 */ /* 0x000fe80000100a00 */
[----:B------:R-:W4:Y:S01]  /*4e50*/  LDL.LU R67, [R1+0xec] ;  /* 0x0000ec0001437983 */ /* 0x000f220000300800 */
[----:B------:R-:W-:-:S03]  /*4e60*/  IADD3 R92, P4, PT, R93, R68, RZ ;  /* 0x000000445d5c7210 */ /* 0x000fc60007f9e0ff */
[----:B------:R-:W-:Y:S01]  /*4e70*/  STL.64 [R1+0x2d8], R94 ;  /* 0x0002d85e01007387 */ /* 0x000fe20000100a00 */
[----:B------:R-:W-:-:S03]  /*4e80*/  LEA.HI.X.SX32 R93, R88, R69, 0x1, P4 ;  /* 0x00000045585d7211 */ /* 0x000fc600020f0eff */
[----:B------:R-:W3:Y:S01]  /*4e90*/  LDL.LU R75, [R1+0xd8] ;  /* 0x0000d800014b7983 */ /* 0x000ee20000300800 */
[----:B------:R-:W-:-:S03]  /*4ea0*/  IADD3 R128, P6, PT, R77, R68, RZ ;  /* 0x000000444d807210 */ /* 0x000fc60007fde0ff */
[----:B------:R-:W-:Y:S01]  /*4eb0*/  STL.64 [R1+0x618], R126 ;  /* 0x0006187e01007387 */ /* 0x000fe20000100a00 */
[----:B------:R-:W-:-:S03]  /*4ec0*/  LEA.HI.X.SX32 R85, R77, R69, 0x1, P3 ;  /* 0x000000454d557211 */ /* 0x000fc600018f0eff */
[----:B------:R-:W-:Y:S04]  /*4ed0*/  STL.64 [R1+0x700], R126 ;  /* 0x0007007e01007387 */ /* 0x000fe80000100a00 */
[----:B------:R-:W-:Y:S04]  /*4ee0*/  STL.64 [R1+0x5f0], R92 ;  /* 0x0005f05c01007387 */ /* 0x000fe80000100a00 */
[----:B------:R-:W3:Y:S01]  /*4ef0*/  LDL.LU R77, [R1+0xf0] ;  /* 0x0000f000014d7983 */ /* 0x000ee20000300800 */
[----:B------:R-:W-:Y:S02]  /*4f00*/  LEA.HI.X.SX32 R129, R110, R69, 0x1, P6 ;  /* 0x000000456e817211 */ /* 0x000fe400030f0eff */
[----:B------:R-:W-:-:S02]  /*4f10*/  IADD3 R88, P4, PT, R89, R68, RZ ;  /* 0x0000004459587210 */ /* 0x000fc40007f9e0ff */
[C---:B------:R-:W-:Y:S02]  /*4f20*/  IADD3 R110, P3, PT, R78.reuse, R68, RZ ;  /* 0x000000444e6e7210 */ /* 0x040fe40007f7e0ff */
[----:B------:R-:W-:Y:S02]  /*4f30*/  MOV R64, R10 ;  /* 0x0000000a00407202 */ /* 0x000fe40000000f00 */
[-C--:B------:R-:W-:Y:S01]  /*4f40*/  LEA.HI.X.SX32 R25, R109, R69.reuse, 0x1, P5 ;  /* 0x000000456d197211 */ /* 0x080fe200028f0eff */
[----:B------:R-:W-:Y:S01]  /*4f50*/  STL.64 [R1+0x5a8], R128 ;  /* 0x0005a88001007387 */ /* 0x000fe20000100a00 */
[----:B------:R-:W-:Y:S02]  /*4f60*/  IADD3 R10, P6, PT, R111, R68, RZ ;  /* 0x000000446f0a7210 */ /* 0x000fe40007fde0ff */
[-C--:B------:R-:W-:Y:S01]  /*4f70*/  LEA.HI.X.SX32 R89, R78, R69.reuse, 0x1, P4 ;  /* 0x000000454e597211 */ /* 0x080fe200020f0eff */
[----:B------:R-:W-:Y:S01]  /*4f80*/  STL.64 [R1+0x708], R128 ;  /* 0x0007088001007387 */ /* 0x000fe20000100a00 */
[----:B------:R-:W-:-:S02]  /*4f90*/  LEA.HI.X.SX32 R111, R112, R69, 0x1, P3 ;  /* 0x00000045706f7211 */ /* 0x000fc400018f0eff */
[-C--:B------:R-:W-:Y:S01]  /*4fa0*/  IADD3 R4, P3, PT, R98, R68.reuse, RZ ;  /* 0x0000004462047210 */ /* 0x080fe20007f7e0ff */
[----:B------:R-:W-:Y:S01]  /*4fb0*/  STL.64 [R1+0x500], R84 ;  /* 0x0005005401007387 */ /* 0x000fe20000100a00 */
[----:B------:R-:W-:-:S03]  /*4fc0*/  IADD3 R160, P5, PT, R112, R68, RZ ;  /* 0x0000004470a07210 */ /* 0x000fc60007fbe0ff */
[----:B------:R-:W-:Y:S04]  /*4fd0*/  STL.64 [R1+0x620], R24 ;  /* 0x0006201801007387 */ /* 0x000fe80000100a00 */
[----:B------:R-:W3:Y:S04]  /*4fe0*/  LDL.LU R112, [R1+0xf4] ;  /* 0x0000f40001707983 */ /* 0x000ee80000300800 */
[----:B------:R-:W-:Y:S04]  /*4ff0*/  STL.64 [R1+0x578], R88 ;  /* 0x0005785801007387 */ /* 0x000fe80000100a00 */
[----:B------:R-:W-:Y:S04]  /*5000*/  STL [R1+0x5b0], R4 ;  /* 0x0005b00401007387 */ /* 0x000fe80000100800 */
[----:B------:R-:W3:Y:S04]  /*5010*/  LDL.LU R107, [R1+0xf8] ;  /* 0x0000f800016b7983 */ /* 0x000ee80000300800 */
[----:B------:R-:W-:Y:S04]  /*5020*/  STL.64 [R1+0x5e0], R110 ;  /* 0x0005e06e01007387 */ /* 0x000fe80000100a00 */
[----:B------:R-:W-:Y:S01]  /*5030*/  STL.64 [R1+0x710], R110 ;  /* 0x0007106e01007387 */ /* 0x000fe20000100a00 */
[----:B------:R-:W-:-:S02]  /*5040*/  IADD3 R78, P4, PT, R79, R68, RZ ;  /* 0x000000444f4e7210 */ /* 0x000fc40007f9e0ff */
[-C--:B--2---:R-:W-:Y:S02]  /*5050*/  LEA.HI.X.SX32 R161, R87, R69.reuse, 0x1, P5 ;  /* 0x0000004557a17211 */ /* 0x084fe400028f0eff */
[----:B------:R-:W2:Y:S01]  /*5060*/  LDL.LU R87, [R1+0x104] ;  /* 0x0001040001577983 */ /* 0x000ea20000300800 */
[----:B----4-:R-:W-:-:S03]  /*5070*/  LEA.HI.X.SX32 R11, R67, R69, 0x1, P6 ;  /* 0x00000045430b7211 */ /* 0x010fc600030f0eff */
[----:B------:R-:W4:Y:S04]  /*5080*/  LDL.LU R67, [R1+0x100] ;  /* 0x0001000001437983 */ /* 0x000f280000300800 */
[----:B------:R-:W4:Y:S04]  /*5090*/  LDL.LU R98, [R1+0x114] ;  /* 0x0001140001627983 */ /* 0x000f280000300800 */
[----:B------:R-:W-:Y:S04]  /*50a0*/  STL.64 [R1+0x5e8], R10 ;  /* 0x0005e80a01007387 */ /* 0x000fe80000100a00 */
[----:B------:R-:W-:Y:S04]  /*50b0*/  STL.64 [R1+0x610], R160 ;  /* 0x000610a001007387 */ /* 0x000fe80000100a00 */
[----:B------:R0:W-:Y:S01]  /*50c0*/  STL.64 [R1+0x718], R160 ;  /* 0x000718a001007387 */ /* 0x0001e20000100a00 */
[----:B---3--:R-:W-:-:S02]  /*50d0*/  IADD3 R108, P5, PT, R100, R68, RZ ;  /* 0x00000044646c7210 */ /* 0x008fc40007fbe0ff */
[-C--:B------:R-:W-:Y:S01]  /*50e0*/  LEA.HI.X.SX32 R79, R100, R69.reuse, 0x1, P4 ;  /* 0x00000045644f7211 */ /* 0x080fe200020f0eff */
[----:B0-----:R-:W3:Y:S01]  /*50f0*/  LDL.64 R160, [R1+0x5b0] ;  /* 0x0005b00001a07983 */ /* 0x001ee20000100a00 */
[-C--:B------:R-:W-:Y:S02]  /*5100*/  IADD3 R158, P6, PT, R75, R68.reuse, RZ ;  /* 0x000000444b9e7210 */ /* 0x080fe40007fde0ff */
[-C--:B------:R-:W-:Y:S01]  /*5110*/  IADD3 R110, P4, PT, R101, R68.reuse, RZ ;  /* 0x00000044656e7210 */ /* 0x080fe20007f9e0ff */
[----:B------:R-:W3:Y:S01]  /*5120*/  LDL.LU R100, [R1+0x10c] ;  /* 0x00010c0001647983 */ /* 0x000ee20000300800 */
[-C--:B------:R-:W-:Y:S02]  /*5130*/  LEA.HI.X.SX32 R109, R75, R69.reuse, 0x1, P5 ;  /* 0x000000454b6d7211 */ /* 0x080fe400028f0eff */
[----:B------:R-:W-:Y:S01]  /*5140*/  IADD3 R128, P5, PT, R76, R68, RZ ;  /* 0x000000444c807210 */ /* 0x000fe20007fbe0ff */
[----:B------:R-:W3:Y:S01]  /*5150*/  LDL.LU R101, [R1+0x12c] ;  /* 0x00012c0001657983 */ /* 0x000ee20000300800 */
[----:B------:R-:W-:-:S03]  /*5160*/  LEA.HI.X.SX32 R159, R77, R69, 0x1, P6 ;  /* 0x000000454d9f7211 */ /* 0x000fc600030f0eff */
[----:B------:R-:W3:Y:S04]  /*5170*/  LDL.LU R76, [R1+0x110] ;  /* 0x00011000014c7983 */ /* 0x000ee80000300800 */
[----:B------:R-:W-:Y:S04]  /*5180*/  STL.64 [R1+0x480], R78 ;  /* 0x0004804e01007387 */ /* 0x000fe80000100a00 */
[----:B------:R-:W3:Y:S01]  /*5190*/  LDL.LU R77, [R1+0x11c] ;  /* 0x00011c00014d7983 */ /* 0x000ee20000300800 */
[----:B------:R-:W-:-:S03]  /*51a0*/  IADD3 R126, P6, PT, R71, R68, RZ ;  /* 0x00000044477e7210 */ /* 0x000fc60007fde0ff */
[----:B------:R-:W3:Y:S04]  /*51b0*/  LDL.LU R71, [R1+0x120] ;  /* 0x0001200001477983 */ /* 0x000ee80000300800 */
[----:B------:R-:W3:Y:S04]  /*51c0*/  LDL.LU R75, [R1+0x134] ;  /* 0x00013400014b7983 */ /* 0x000ee80000300800 */
[----:B------:R-:W-:Y:S04]  /*51d0*/  STL.64 [R1+0x568], R108 ;  /* 0x0005686c01007387 */ /* 0x000fe80000100a00 */
[----:B------:R-:W-:Y:S01]  /*51e0*/  STL.64 [R1+0x720], R108 ;  /* 0x0007206c01007387 */ /* 0x000fe20000100a00 */
[----:B------:R-:W-:-:S02]  /*51f0*/  LEA.HI.X.SX32 R111, R107, R69, 0x1, P4 ;  /* 0x000000456b6f7211 */ /* 0x000fc400020f0eff */
[-C--:B------:R-:W-:Y:S02]  /*5200*/  IADD3 R116, P4, PT, R86, R68.reuse, RZ ;  /* 0x0000004456747210 */ /* 0x080fe40007f9e0ff */
[-C--:B--2---:R-:W-:Y:S02]  /*5210*/  LEA.HI.X.SX32 R129, R87, R69.reuse, 0x1, P5 ;  /* 0x0000004557817211 */ /* 0x084fe400028f0eff */
[-C--:B----4-:R-:W-:Y:S02]  /*5220*/  IADD3 R86, P5, PT, R67, R68.reuse, RZ ;  /* 0x0000004443567210 */ /* 0x090fe40007fbe0ff */
[----:B---3--:R-:W-:Y:S02]  /*5230*/  LEA.HI.X.SX32 R161, R112, R69, 0x1, P3 ;  /* 0x0000004570a17211 */ /* 0x008fe400018f0eff */
[----:B------:R-:W-:Y:S01]  /*5240*/  IADD3 R114, P3, PT, R66, R68, RZ ;  /* 0x0000004442727210 */ /* 0x000fe20007f7e0ff */
[----:B------:R-:W2:Y:S01]  /*5250*/  LDL.LU R112, [R1+0x128] ;  /* 0x0001280001707983 */ /* 0x000ea20000300800 */
[----:B------:R-:W-:-:S03]  /*5260*/  MOV R160, R4 ;  /* 0x0000000400a07202 */ /* 0x000fc60000000f00 */
[----:B------:R-:W3:Y:S04]  /*5270*/  LDL.LU R66, [R1+0x168] ;  /* 0x0001680001427983 */ /* 0x000ee80000300800 */
[----:B------:R-:W-:Y:S04]  /*5280*/  STL.64 [R1+0x5d8], R158 ;  /* 0x0005d89e01007387 */ /* 0x000fe80000100a00 */
[----:B------:R-:W-:Y:S04]  /*5290*/  STL.64 [R1+0x728], R158 ;  /* 0x0007289e01007387 */ /* 0x000fe80000100a00 */
[----:B------:R-:W4:Y:S04]  /*52a0*/  LDL.LU R42, [R1+0x1a0] ;  /* 0x0001a000012a7983 */ /* 0x000f280000300800 */
[----:B------:R-:W-:Y:S04]  /*52b0*/  STL [R1+0x5b4], R161 ;  /* 0x0005b4a101007387 */ /* 0x000fe80000100800 */
[----:B------:R-:W-:Y:S01]  /*52c0*/  STL.64 [R1+0x738], R160 ;  /* 0x000738a001007387 */ /* 0x000fe20000100a00 */
[----:B------:R-:W-:-:S03]  /*52d0*/  LEA.HI.X.SX32 R127, R100, R69, 0x1, P6 ;  /* 0x00000045647f7211 */ /* 0x000fc600030f0eff */
[----:B------:R-:W4:Y:S04]  /*52e0*/  LDL.LU R43, [R1+0x1b0] ;  /* 0x0001b000012b7983 */ /* 0x000f280000300800 */
[----:B------:R-:W4:Y:S04]  /*52f0*/  LDL.LU R67, [R1+0x130] ;  /* 0x0001300001437983 */ /* 0x000f280000300800 */
[----:B------:R-:W4:Y:S04]  /*5300*/  LDL.LU R4, [R1+0x1e4] ;  /* 0x0001e40001047983 */ /* 0x000f280000300800 */
[----:B------:R-:W-:Y:S01]  /*5310*/  STL.64 [R1+0x570], R110 ;  /* 0x0005706e01007387 */ /* 0x000fe20000100a00 */
[----:B------:R-:W-:-:S03]  /*5320*/  LEA.HI.X.SX32 R115, R76, R69, 0x1, P3 ;  /* 0x000000454c737211 */ /* 0x000fc600018f0eff */
[----:B------:R0:W-:Y:S01]  /*5330*/  STL.64 [R1+0x740], R110 ;  /* 0x0007406e01007387 */ /* 0x0001e20000100a00 */
[----:B------:R-:W-:-:S03]  /*5340*/  LEA.HI.X.SX32 R117, R77, R69, 0x1, P4 ;  /* 0x000000454d757211 */ /* 0x000fc600020f0eff */
[----:B------:R-:W4:Y:S01]  /*5350*/  LDL.LU R10, [R1+0x1e0] ;  /* 0x0001e000010a7983 */ /* 0x000f220000300800 */
[----:B------:R-:W-:-:S03]  /*5360*/  IADD3 R76, P4, PT, R23, R68, RZ ;  /* 0x00000044174c7210 */ /* 0x000fc60007f9e0ff */
[----:B------:R-:W-:Y:S04]  /*5370*/  STL.64 [R1+0x538], R128 ;  /* 0x0005388001007387 */ /* 0x000fe80000100a00 */
[----:B------:R-:W4:Y:S04]  /*5380*/  LDL.LU R100, [R1+0x138] ;  /* 0x0001380001647983 */ /* 0x000f280000300800 */
[----:B------:R-:W-:Y:S04]  /*5390*/  STL.64 [R1+0x4f8], R126 ;  /* 0x0004f87e01007387 */ /* 0x000fe80000100a00 */
[----:B------:R-:W4:Y:S01]  /*53a0*/  LDL.LU R23, [R1+0x900] ;  /* 0x0009000001177983 */ /* 0x000f220000300800 */
[----:B------:R-:W-:-:S03]  /*53b0*/  IADD3 R156, P6, PT, R98, R68, RZ ;  /* 0x00000044629c7210 */ /* 0x000fc60007fde0ff */
[----:B------:R-:W-:Y:S01]  /*53c0*/  STL.64 [R1+0x4b8], R114 ;  /* 0x0004b87201007387 */ /* 0x000fe20000100a00 */
[----:B------:R-:W-:-:S03]  /*53d0*/  LEA.HI.X.SX32 R157, R71, R69, 0x1, P6 ;  /* 0x00000045479d7211 */ /* 0x000fc600030f0eff */
[----:B------:R-:W4:Y:S01]  /*53e0*/  LDL.LU R71, [R1+0x144] ;  /* 0x0001440001477983 */ /* 0x000f220000300800 */
[-C--:B------:R-:W-:Y:S02]  /*53f0*/  IADD3 R154, P3, PT, R101, R68.reuse, RZ ;  /* 0x00000044659a7210 */ /* 0x080fe40007f7e0ff */
[----:B------:R-:W-:Y:S01]  /*5400*/  IADD3 R130, P6, PT, R75, R68, RZ ;  /* 0x000000444b827210 */ /* 0x000fe20007fde0ff */
[----:B------:R-:W-:Y:S01]  /*5410*/  STL.64 [R1+0x478], R116 ;  /* 0x0004787401007387 */ /* 0x000fe20000100a00 */
[----:B------:R-:W-:-:S03]  /*5420*/  LEA.HI.X.SX32 R87, R99, R69, 0x1, P5 ;  /* 0x0000004563577211 */ /* 0x000fc600028f0eff */
[----:B------:R-:W4:Y:S01]  /*5430*/  LDL.LU R102, [R1+0x140] ;  /* 0x0001400001667983 */ /* 0x000f220000300800 */
[----:B------:R-:W-:-:S03]  /*5440*/  LEA.HI.X.SX32 R131, R74, R69, 0x1, P6 ;  /* 0x000000454a837211 */ /* 0x000fc600030f0eff */
[----:B------:R-:W-:Y:S04]  /*5450*/  STL.64 [R1+0x5a0], R156 ;  /* 0x0005a09c01007387 */ /* 0x000fe80000100a00 */
[----:B------:R-:W4:Y:S04]  /*5460*/  LDL.LU R103, [R1+0x14c] ;  /* 0x00014c0001677983 */ /* 0x000f280000300800 */
[----:B------:R-:W4:Y:S01]  /*5470*/  LDL.LU R99, [R1+0x154] ;  /* 0x0001540001637983 */ /* 0x000f220000300800 */
[----:B--2---:R-:W-:Y:S02]  /*5480*/  LEA.HI.X.SX32 R155, R112, R69, 0x1, P3 ;  /* 0x00000045709b7211 */ /* 0x004fe400018f0eff */
[----:B------:R-:W-:-:S03]  /*5490*/  IADD3 R152, P3, PT, R21, R68, RZ ;  /* 0x0000004415987210 */ /* 0x000fc60007f7e0ff */
[----:B------:R-:W-:Y:S01]  /*54a0*/  STL.64 [R1+0x560], R154 ;  /* 0x0005609a01007387 */ /* 0x000fe20000100a00 */
[----:B---3--:R-:W-:-:S03]  /*54b0*/  IADD3 R106, P5, PT, R66, R68, RZ ;  /* 0x00000044426a7210 */ /* 0x008fc60007fbe0ff */
[----:B------:R-:W2:Y:S04]  /*54c0*/  LDL.LU R74, [R1+0x150] ;  /* 0x00015000014a7983 */ /* 0x000ea80000300800 */
[----:B------:R1:W-:Y:S01]  /*54d0*/  STL.64 [R1+0x540], R86 ;  /* 0x0005405601007387 */ /* 0x0003e20000100a00 */
[-C--:B------:R-:W-:Y:S02]  /*54e0*/  LEA.HI.X.SX32 R107, R98, R69.reuse, 0x1, P5 ;  /* 0x00000045626b7211 */ /* 0x080fe400028f0eff */
[----:B----4-:R-:W-:Y:S02]  /*54f0*/  LEA.HI.X.SX32 R153, R67, R69, 0x1, P3 ;  /* 0x0000004543997211 */ /* 0x010fe400018f0eff */
[----:B------:R-:W3:Y:S04]  /*5500*/  LDL.LU R67, [R1+0x15c] ;  /* 0x00015c0001437983 */ /* 0x000ee80000300800 */
[----:B------:R-:W-:Y:S04]  /*5510*/  STL.64 [R1+0x530], R130 ;  /* 0x0005308201007387 */ /* 0x000fe80000100a00 */
[----:B------:R-:W4:Y:S01]  /*5520*/  LDL.LU R125, [R1+0x164] ;  /* 0x00016400017d7983 */ /* 0x000f220000300800 */
[----:B------:R-:W-:-:S03]  /*5530*/  IADD3 R148, P5, PT, R43, R68, RZ ;  /* 0x000000442b947210 */ /* 0x000fc60007fbe0ff */
[----:B------:R-:W4:Y:S01]  /*5540*/  LDL.LU R112, [R1+0x160] ;  /* 0x0001600001707983 */ /* 0x000f220000300800 */
[----:B------:R-:W-:-:S03]  /*5550*/  IADD3 R132, P3, PT, R42, R68, RZ ;  /* 0x000000442a847210 */ /* 0x000fc60007f7e0ff */
[----:B------:R-:W-:Y:S04]  /*5560*/  STL.64 [R1+0x528], R152 ;  /* 0x0005289801007387 */ /* 0x000fe80000100a00 */
[----:B------:R-:W4:Y:S01]  /*5570*/  LDL.LU R98, [R1+0x178] ;  /* 0x0001780001627983 */ /* 0x000f220000300800 */
[----:B------:R-:W-:-:S04]  /*5580*/  IADD3 R150, P6, PT, R23, R68, RZ ;  /* 0x0000004417967210 */ /* 0x000fc80007fde0ff */
[-C--:B------:R-:W-:Y:S02]  /*5590*/  LEA.HI.X.SX32 R151, R100, R69.reuse, 0x1, P6 ;  /* 0x0000004564977211 */ /* 0x080fe400030f0eff */
[----:B------:R-:W4:Y:S01]  /*55a0*/  LDL.LU R100, [R1+0x174] ;  /* 0x0001740001647983 */ /* 0x000f220000300800 */
[-C--:B------:R-:W-:Y:S02]  /*55b0*/  LEA.HI.X.SX32 R133, R97, R69.reuse, 0x1, P3 ;  /* 0x0000004561857211 */ /* 0x080fe400018f0eff */
[----:B------:R-:W-:Y:S01]  /*55c0*/  LEA.HI.X.SX32 R149, R71, R69, 0x1, P5 ;  /* 0x0000004547957211 */ /* 0x000fe200028f0eff */
[----:B------:R-:W-:Y:S04]  /*55d0*/  STL.64 [R1+0x4f0], R106 ;  /* 0x0004f06a01007387 */ /* 0x000fe80000100a00 */
[----:B------:R-:W-:Y:S04]  /*55e0*/  STL.64 [R1+0x4e8], R150 ;  /* 0x0004e89601007387 */ /* 0x000fe80000100a00 */
[----:B------:R-:W4:Y:S04]  /*55f0*/  LDL.LU R71, [R1+0x17c] ;  /* 0x00017c0001477983 */ /* 0x000f280000300800 */
[----:B------:R-:W4:Y:S01]  /*5600*/  LDL.LU R97, [R1+0x188] ;  /* 0x0001880001617983 */ /* 0x000f220000300800 */
[----:B------:R-:W-:-:S02]  /*5610*/  IADD3 R104, P6, PT, R4, R68, RZ ;  /* 0x0000004404687210 */ /* 0x000fc40007fde0ff */
[----:B------:R-:W-:Y:S01]  /*5620*/  IADD3 R146, P3, PT, R10, R68, RZ ;  /* 0x000000440a927210 */ /* 0x000fe20007f7e0ff */
[----:B------:R-:W-:Y:S01]  /*5630*/  STL.64 [R1+0x4b0], R132 ;  /* 0x0004b08401007387 */ /* 0x000fe20000100a00 */
[----:B------:R-:W-:-:S03]  /*5640*/  LEA.HI.X.SX32 R105, R101, R69, 0x1, P6 ;  /* 0x0000004565697211 */ /* 0x000fc600030f0eff */
[----:B------:R-:W4:Y:S01]  /*5650*/  LDL.LU R101, [R1+0x184] ;  /* 0x0001840001657983 */ /* 0x000f220000300800 */
[----:B------:R-:W-:-:S03]  /*5660*/  IADD3 R118, P5, PT, R102, R68, RZ ;  /* 0x0000004466767210 */ /* 0x000fc60007fbe0ff */
[----:B------:R-:W-:Y:S01]  /*5670*/  STL.64 [R1+0x4a8], R148 ;  /* 0x0004a89401007387 */ /* 0x000fe20000100a00 */
[----:B------:R-:W-:-:S03]  /*5680*/  LEA.HI.X.SX32 R147, R99, R69, 0x1, P3 ;  /* 0x0000004563937211 */ /* 0x000fc600018f0eff */
[----:B------:R-:W4:Y:S01]  /*5690*/  LDL.LU R122, [R1+0x198] ;  /* 0x00019800017a7983 */ /* 0x000f220000300800 */
[----:B------:R-:W-:-:S03]  /*56a0*/  LEA.HI.X.SX32 R77, R75, R69, 0x1, P4 ;  /* 0x000000454b4d7211 */ /* 0x000fc600020f0eff */
[----:B------:R-:W4:Y:S01]  /*56b0*/  LDL.LU R99, [R1+0x194] ;  /* 0x0001940001637983 */ /* 0x000f220000300800 */
[----:B------:R-:W-:-:S03]  /*56c0*/  IADD3 R102, P6, PT, R103, R68, RZ ;  /* 0x0000004467667210 */ /* 0x000fc60007fde0ff */
[----:B------:R-:W-:Y:S01]  /*56d0*/  STL.64 [R1+0x470], R104 ;  /* 0x0004706801007387 */ /* 0x000fe20000100a00 */
[-C--:B------:R-:W-:Y:S02]  /*56e0*/  LEA.HI.X.SX32 R103, R21, R69.reuse, 0x1, P6 ;  /* 0x0000004515677211 */ /* 0x080fe400030f0eff */
[-C--:B--2---:R-:W-:Y:S02]  /*56f0*/  IADD3 R144, P3, PT, R74, R68.reuse, RZ ;  /* 0x000000444a907210 */ /* 0x084fe40007f7e0ff */
[----:B---3--:R-:W-:Y:S02]  /*5700*/  IADD3 R74, P4, PT, R67, R68, RZ ;  /* 0x00000044434a7210 */ /* 0x008fe40007f9e0ff */
[----:B------:R-:W2:Y:S04]  /*5710*/  LDL.LU R67, [R1+0x19c] ;  /* 0x00019c0001437983 */ /* 0x000ea80000300800 */
[----:B------:R-:W3:Y:S01]  /*5720*/  LDL.LU R123, [R1+0x1a8] ;  /* 0x0001a800017b7983 */ /* 0x000ee20000300800 */
[----:B----4-:R-:W-:-:S03]  /*5730*/  LEA.HI.X.SX32 R119, R125, R69, 0x1, P5 ;  /* 0x000000457d777211 */ /* 0x010fc600028f0eff */
[----:B------:R-:W-:Y:S04]  /*5740*/  STL.64 [R1+0x468], R146 ;  /* 0x0004689201007387 */ /* 0x000fe80000100a00 */
[----:B------:R4:W-:Y:S01]  /*5750*/  STL.64 [R1+0x450], R76 ;  /* 0x0004504c01007387 */ /* 0x0009e20000100a00 */
[----:B------:R-:W-:-:S03]  /*5760*/  IADD3 R120, P5, PT, R112, R68, RZ ;  /* 0x0000004470787210 */ /* 0x000fc60007fbe0ff */
[----:B------:R-:W4:Y:S01]  /*5770*/  LDL.LU R124, [R1+0x1a4] ;  /* 0x0001a400017c7983 */ /* 0x000f220000300800 */
[----:B------:R-:W-:-:S03]  /*5780*/  LEA.HI.X.SX32 R145, R98, R69, 0x1, P3 ;  /* 0x0000004562917211 */ /* 0x000fc600018f0eff */
[----:B------:R-:W-:Y:S04]  /*5790*/  STL.64 [R1+0x448], R118 ;  /* 0x0004487601007387 */ /* 0x000fe80000100a00 */
[----:B------:R-:W4:Y:S01]  /*57a0*/  LDL.LU R125, [R1+0x1b8] ;  /* 0x0001b800017d7983 */ /* 0x000f220000300800 */
[----:B------:R-:W-:-:S03]  /*57b0*/  LEA.HI.X.SX32 R75, R70, R69, 0x1, P4 ;  /* 0x00000045464b7211 */ /* 0x000fc600020f0eff */
[----:B------:R-:W4:Y:S04]  /*57c0*/  LDL.LU R112, [R1+0x1b4] ;  /* 0x0001b40001707983 */ /* 0x000f280000300800 */
[----:B------:R-:W-:Y:S04]  /*57d0*/  STL.64 [R1+0x440], R102 ;  /* 0x0004406601007387 */ /* 0x000fe80000100a00 */
[----:B------:R-:W-:Y:S01]  /*57e0*/  STL.64 [R1+0x438], R144 ;  /* 0x0004389001007387 */ /* 0x000fe20000100a00 */
[----:B------:R-:W-:-:S03]  /*57f0*/  LEA.HI.X.SX32 R121, R97, R69, 0x1, P5 ;  /* 0x0000004561797211 */ /* 0x000fc600028f0eff */
[----:B------:R-:W0:Y:S04]  /*5800*/  LDL.LU R97, [R1+0x1bc] ;  /* 0x0001bc0001617983 */ /* 0x000e280000300800 */
[----:B------:R0:W-:Y:S04]  /*5810*/  STL.64 [R1+0x410], R74 ;  /* 0x0004104a01007387 */ /* 0x0001e80000100a00 */
[----:B------:R-:W4:Y:S01]  /*5820*/  LDL.LU R98, [R1+0x1c8] ;  /* 0x0001c80001627983 */ /* 0x000f220000300800 */
[-C--:B------:R-:W-:Y:S02]  /*5830*/  IADD3 R20, P6, PT, R20, R68.reuse, RZ ;  /* 0x0000004414147210 */ /* 0x080fe40007fde0ff */
[----:B------:R-:W-:-:S02]  /*5840*/  IADD3 R142, P3, PT, R100, R68, RZ ;  /* 0x00000044648e7210 */ /* 0x000fc40007f7e0ff */
[-C--:B------:R-:W-:Y:S02]  /*5850*/  IADD3 R70, P4, PT, R71, R68.reuse, RZ ;  /* 0x0000004447467210 */ /* 0x080fe40007f9e0ff */
[-C--:B------:R-:W-:Y:S02]  /*5860*/  LEA.HI.X.SX32 R21, R81, R69.reuse, 0x1, P6 ;  /* 0x0000004551157211 */ /* 0x080fe400030f0eff */
[-C--:B------:R-:W-:Y:S01]  /*5870*/  LEA.HI.X.SX32 R143, R122, R69.reuse, 0x1, P3 ;  /* 0x000000457a8f7211 */ /* 0x080fe200018f0eff */
[----:B------:R-:W-:Y:S01]  /*5880*/  STL.64 [R1+0x408], R120 ;  /* 0x0004087801007387 */ /* 0x000fe20000100a00 */
[-C--:B------:R-:W-:Y:S02]  /*5890*/  IADD3 R100, P5, PT, R101, R68.reuse, RZ ;  /* 0x0000004465647210 */ /* 0x080fe40007fbe0ff */
[----:B------:R-:W-:Y:S02]  /*58a0*/  IADD3 R140, P3, PT, R99, R68, RZ ;  /* 0x00000044638c7210 */ /* 0x000fe40007f7e0ff */
[----:B------:R-:W4:Y:S01]  /*58b0*/  LDL.LU R99, [R1+0x1c4] ;  /* 0x0001c40001637983 */ /* 0x000f220000300800 */
[----:B------:R-:W-:-:S03]  /*58c0*/  LEA.HI.X.SX32 R71, R66, R69, 0x1, P4 ;  /* 0x0000004542477211 */ /* 0x000fc600020f0eff */
[----:B------:R-:W-:Y:S01]  /*58d0*/  STL.64 [R1+0x400], R20 ;  /* 0x0004001401007387 */ /* 0x000fe20000100a00 */
[----:B------:R-:W-:-:S03]  /*58e0*/  IADD3 R80, P6, PT, R80, R68, RZ ;  /* 0x0000004450507210 */ /* 0x000fc60007fde0ff */
[----:B------:R-:W-:Y:S04]  /*58f0*/  STL.64 [R1+0x3f8], R142 ;  /* 0x0003f88e01007387 */ /* 0x000fe80000100a00 */
[----:B------:R-:W4:Y:S04]  /*5900*/  LDL.LU R137, [R1+0x1d8] ;  /* 0x0001d80001897983 */ /* 0x000f280000300800 */
[----:B------:R-:W4:Y:S01]  /*5910*/  LDL.LU R136, [R1+0x1d4] ;  /* 0x0001d40001887983 */ /* 0x000f220000300800 */
[----:B------:R-:W-:-:S03]  /*5920*/  LEA.HI.X.SX32 R81, R23, R69, 0x1, P6 ;  /* 0x0000004517517211 */ /* 0x000fc600030f0eff */
[----:B------:R0:W-:Y:S04]  /*5930*/  STL.64 [R1+0x3d0], R70 ;  /* 0x0003d04601007387 */ /* 0x0001e80000100a00 */
[----:B------:R-:W4:Y:S01]  /*5940*/  LDL.LU R11, [R1+0x1dc] ;  /* 0x0001dc00010b7983 */ /* 0x000f220000300800 */
[----:B---3--:R-:W-:Y:S02]  /*5950*/  LEA.HI.X.SX32 R101, R123, R69, 0x1, P5 ;  /* 0x000000457b657211 */ /* 0x008fe400028f0eff */
[----:B--2---:R-:W-:-:S04]  /*5960*/  IADD3 R66, P4, PT, R67, R68, RZ ;  /* 0x0000004443427210 */ /* 0x004fc80007f9e0ff */
[-C--:B------:R-:W-:Y:S02]  /*5970*/  LEA.HI.X.SX32 R67, R113, R69.reuse, 0x1, P4 ;  /* 0x0000004571437211 */ /* 0x080fe400020f0eff */
[----:B----4-:R-:W-:Y:S02]  /*5980*/  IADD3 R122, P5, PT, R124, R68, RZ ;  /* 0x000000447c7a7210 */ /* 0x010fe40007fbe0ff */
[----:B------:R-:W2:Y:S04]  /*5990*/  LDL.LU R124, [R1+0x1ec] ;  /* 0x0001ec00017c7983 */ /* 0x000ea80000300800 */
[----:B------:R-:W-:Y:S01]  /*59a0*/  STL.64 [R1+0x3c8], R100 ;  /* 0x0003c86401007387 */ /* 0x000fe20000100a00 */
[----:B------:R-:W-:-:S03]  /*59b0*/  LEA.HI.X.SX32 R141, R125, R69, 0x1, P3 ;  /* 0x000000457d8d7211 */ /* 0x000fc600018f0eff */
[----:B------:R-:W3:Y:S04]  /*59c0*/  LDL.LU R125, [R1+0x1e8] ;  /* 0x0001e800017d7983 */ /* 0x000ee80000300800 */
[----:B------:R-:W4:Y:S01]  /*59d0*/  LDL.LU R165, [R1+0x1f0] ;  /* 0x0001f00001a57983 */ /* 0x000f220000300800 */
[----:B------:R-:W-:-:S03]  /*59e0*/  IADD3 R138, P3, PT, R112, R68, RZ ;  /* 0x00000044708a7210 */ /* 0x000fc60007f7e0ff */
[----:B------:R-:W4:Y:S04]  /*59f0*/  LDL.LU R134, [R1+0x1f8] ;  /* 0x0001f80001867983 */ /* 0x000f280000300800 */
[----:B------:R-:W4:Y:S04]  /*5a00*/  LDL.LU R135, [R1+0x1f4] ;  /* 0x0001f40001877983 */ /* 0x000f280000300800 */
[----:B------:R-:W-:Y:S01]  /*5a10*/  STL.64 [R1+0x3c0], R80 ;  /* 0x0003c05001007387 */ /* 0x000fe20000100a00 */
[----:B0-----:R-:W-:-:S03]  /*5a20*/  IADD3 R110, P4, PT, R97, R68, RZ ;  /* 0x00000044616e7210 */ /* 0x001fc60007f9e0ff */
[----:B------:R-:W4:Y:S04]  /*5a30*/  LDL.LU R97, [R1+0x1fc] ;  /* 0x0001fc0001617983 */ /* 0x000f280000300800 */
[----:B------:R-:W4:Y:S01]  /*5a40*/  LDL.LU R112, [R1+0x204] ;  /* 0x0002040001707983 */ /* 0x000f220000300800 */
[----:B------:R-:W-:-:S03]  /*5a50*/  LEA.HI.X.SX32 R123, R98, R69, 0x1, P5 ;  /* 0x00000045627b7211 */ /* 0x000fc600028f0eff */
[----:B------:R-:W-:Y:S04]  /*5a60*/  STL.64 [R1+0x3b8], R140 ;  /* 0x0003b88c01007387 */ /* 0x000fe80000100a00 */
[----:B------:R-:W4:Y:S04]  /*5a70*/  LDL.LU R113, [R1+0x200] ;  /* 0x0002000001717983 */ /* 0x000f280000300800 */
[----:B------:R-:W4:Y:S04]  /*5a80*/  LDL.LU R163, [R1+0x208] ;  /* 0x0002080001a37983 */ /* 0x000f280000300800 */
[----:B------:R0:W-:Y:S04]  /*5a90*/  STL.64 [R1+0x390], R66 ;  /* 0x0003904201007387 */ /* 0x0001e80000100a00 */
[----:B------:R-:W4:Y:S04]  /*5aa0*/  LDL.LU R72, [R1+0x210] ;  /* 0x0002100001487983 */ /* 0x000f280000300800 */
[----:B------:R-:W4:Y:S04]  /*5ab0*/  LDL.LU R73, [R1+0x20c] ;  /* 0x00020c0001497983 */ /* 0x000f280000300800 */
[----:B------:R-:W-:Y:S04]  /*5ac0*/  STL.64 [R1+0x388], R122 ;  /* 0x0003887a01007387 */ /* 0x000fe80000100a00 */
[----:B------:R-:W4:Y:S01]  /*5ad0*/  LDL.LU R5, [R1+0x218] ;  /* 0x0002180001057983 */ /* 0x000f220000300800 */
[----:B------:R-:W-:-:S02]  /*5ae0*/  IADD3 R22, P6, PT, R22, R68, RZ ;  /* 0x0000004416167210 */ /* 0x000fc40007fde0ff */
[-C--:B------:R-:W-:Y:S02]  /*5af0*/  IADD3 R98, P5, PT, R99, R68.reuse, RZ ;  /* 0x0000004463627210 */ /* 0x080fe40007fbe0ff */
[-C--:B------:R-:W-:Y:S02]  /*5b00*/  LEA.HI.X.SX32 R23, R47, R69.reuse, 0x1, P6 ;  /* 0x000000452f177211 */ /* 0x080fe400030f0eff */
[-C--:B------:R-:W-:Y:S02]  /*5b10*/  IADD3 R46, P6, PT, R46, R68.reuse, RZ ;  /* 0x000000442e2e7210 */ /* 0x080fe40007fde0ff */
[-C--:B------:R-:W-:Y:S02]  /*5b20*/  LEA.HI.X.SX32 R139, R137, R69.reuse, 0x1, P3 ;  /* 0x00000045898b7211 */ /* 0x080fe400018f0eff */
[----:B------:R-:W-:Y:S02]  /*5b30*/  IADD3 R136, P3, PT, R136, R68, RZ ;  /* 0x0000004488887210 */ /* 0x000fe40007f7e0ff */
[----:B------:R-:W-:-:S02]  /*5b40*/  LEA.HI.X.SX32 R111, R42, R69, 0x1, P4 ;  /* 0x000000452a6f7211 */ /* 0x000fc400020f0eff */
[----:B------:R-:W-:Y:S01]  /*5b50*/  IADD3 R160, P4, PT, R11, R68, RZ ;  /* 0x000000440ba07210 */ /* 0x000fe20007f9e0ff */
[----:B------:R-:W-:Y:S01]  /*5b60*/  STL.64 [R1+0x380], R22 ;  /* 0x0003801601007387 */ /* 0x000fe20000100a00 */
[-C--:B------:R-:W-:Y:S02]  /*5b70*/  LEA.HI.X.SX32 R47, R43, R69.reuse, 0x1, P6 ;  /* 0x000000452b2f7211 */ /* 0x080fe400030f0eff */
[----:B------:R-:W-:Y:S01]  /*5b80*/  LEA.HI.X.SX32 R161, R96, R69, 0x1, P4 ;  /* 0x0000004560a17211 */ /* 0x000fe200020f0eff */
[----:B------:R-:W4:Y:S04]  /*5b90*/  LDL.LU R11, [R1+0x214] ;  /* 0x00021400010b7983 */ /* 0x000f280000300800 */
[----:B------:R-:W-:Y:S04]  /*5ba0*/  STL.64 [R1+0x378], R138 ;  /* 0x0003788a01007387 */ /* 0x000fe80000100a00 */
[----:B------:R0:W-:Y:S01]  /*5bb0*/  STL.64 [R1+0x350], R110 ;  /* 0x0003506e01007387 */ /* 0x0001e20000100a00 */
[----:B------:R-:W-:-:S02]  /*5bc0*/  PRMT R39, RZ, 0x7610, R39 ;  /* 0x00007610ff277816 */ /* 0x000fc40000000027 */
[----:B------:R-:W-:-:S04]  /*5bd0*/  PRMT R33, RZ, 0x7610, R33 ;  /* 0x00007610ff217816 */ /* 0x000fc80000000021 */
[----:B------:R-:W4:Y:S04]  /*5be0*/  @P2 LDG.E.U16 R39, desc[UR18][R26.64] ;  /* 0x000000121a272981 */ /* 0x000f28000c1e1500 */
[----:B------:R-:W4:Y:S01]  /*5bf0*/  @P2 LDG.E.U16 R33, desc[UR18][R18.64] ;  /* 0x0000001212212981 */ /* 0x000f22000c1e1500 */
[----:B--2---:R-:W-:Y:S02]  /*5c00*/  LEA.HI.X.SX32 R99, R124, R69, 0x1, P5 ;  /* 0x000000457c637211 */ /* 0x004fe400028f0eff */
[----:B---3--:R-:W-:-:S03]  /*5c10*/  IADD3 R124, P5, PT, R125, R68, RZ ;  /* 0x000000447d7c7210 */ /* 0x008fc60007fbe0ff */
[----:B------:R-:W-:Y:S01]  /*5c20*/  STL.64 [R1+0x348], R98 ;  /* 0x0003486201007387 */ /* 0x000fe20000100a00 */
[-C--:B----4-:R-:W-:Y:S02]  /*5c30*/  IADD3 R164, P6, PT, R165, R68.reuse, RZ ;  /* 0x00000044a5a47210 */ /* 0x090fe40007fde0ff */
[----:B------:R-:W-:Y:S01]  /*5c40*/  LEA.HI.X.SX32 R137, R134, R69, 0x1, P3 ;  /* 0x0000004586897211 */ /* 0x000fe200018f0eff */
[----:B------:R-:W-:Y:S01]  /*5c50*/  STL.64 [R1+0x340], R46 ;  /* 0x0003402e01007387 */ /* 0x000fe20000100a00 */
[----:B------:R-:W-:-:S03]  /*5c60*/  IADD3 R134, P3, PT, R135, R68, RZ ;  /* 0x0000004487867210 */ /* 0x000fc60007f7e0ff */
[----:B------:R-:W-:Y:S01]  /*5c70*/  STL.64 [R1+0x338], R136 ;  /* 0x0003388801007387 */ /* 0x000fe20000100a00 */
[----:B------:R-:W-:-:S03]  /*5c80*/  LEA.HI.X.SX32 R165, R162, R69, 0x1, P6 ;  /* 0x00000045a2a57211 */ /* 0x000fc600030f0eff */
[----:B------:R2:W-:Y:S04]  /*5c90*/  STL.64 [R1+0x310], R160 ;  /* 0x000310a001007387 */ /* 0x0005e80000100a00 */
[----:B------:R-:W3:Y:S01]  /*5ca0*/  LDL.64 R58, [R1+0x3f0] ;  /* 0x0003f000013a7983 */ /* 0x000ee20000100a00 */
[----:B------:R-:W-:Y:S02]  /*5cb0*/  IADD3 R96, P4, PT, R97, R68, RZ ;  /* 0x0000004461607210 */ /* 0x000fe40007f9e0ff */
[-C--:B------:R-:W-:Y:S02]  /*5cc0*/  LEA.HI.X.SX32 R125, R112, R69.reuse, 0x1, P5 ;  /* 0x00000045707d7211 */ /* 0x080fe400028f0eff */
[----:B------:R-:W-:-:S03]  /*5cd0*/  LEA.HI.X.SX32 R97, R4, R69, 0x1, P4 ;  /* 0x0000004504617211 */ /* 0x000fc600020f0eff */
[----:B------:R-:W-:Y:S01]  /*5ce0*/  STL.64 [R1+0x308], R124 ;  /* 0x0003087c01007387 */ /* 0x000fe20000100a00 */
[----:B------:R-:W-:-:S03]  /*5cf0*/  IADD3 R112, P5, PT, R113, R68, RZ ;  /* 0x0000004471707210 */ /* 0x000fc60007fbe0ff */
[----:B------:R-:W4:Y:S04]  /*5d00*/  LDL.64 R108, [R1+0x3b0] ;  /* 0x0003b000016c7983 */ /* 0x000f280000100a00 */
[----:B------:R-:W-:Y:S01]  /*5d10*/  STL.64 [R1+0x300], R164 ;  /* 0x000300a401007387 */ /* 0x000fe20000100a00 */
[----:B------:R-:W-:-:S05]  /*5d20*/  LEA.HI.X.SX32 R135, R72, R69, 0x1, P3 ;  /* 0x0000004548877211 */ /* 0x000fca00018f0eff */
[----:B------:R-:W-:Y:S04]  /*5d30*/  STL.64 [R1+0x2f8], R134 ;  /* 0x0002f88601007387 */ /* 0x000fe80000100a00 */
[----:B------:R-:W2:Y:S01]  /*5d40*/  LDL.64 R56, [R1+0x590] ;  /* 0x0005900001387983 */ /* 0x000ea20000100a00 */
[----:B------:R-:W-:-:S03]  /*5d50*/  LEA.HI.X.SX32 R113, R5, R69, 0x1, P5 ;  /* 0x0000004505717211 */ /* 0x000fc600028f0eff */
[----:B------:R0:W-:Y:S04]  /*5d60*/  STL.64 [R1+0x2d0], R96 ;  /* 0x0002d06001007387 */ /* 0x0001e80000100a00 */
[----:B------:R-:W2:Y:S04]  /*5d70*/  LDL.64 R54, [R1+0x558] ;  /* 0x0005580001367983 */ /* 0x000ea80000100a00 */
[----:B------:R-:W2:Y:S04]  /*5d80*/  LDL.64 R52, [R1+0x518] ;  /* 0x0005180001347983 */ /* 0x000ea80000100a00 */
[----:B------:R-:W-:Y:S04]  /*5d90*/  STL.64 [R1+0x2c8], R112 ;  /* 0x0002c87001007387 */ /* 0x000fe80000100a00 */
[----:B------:R-:W2:Y:S04]  /*5da0*/  LDL.LU.64 R26, [R1+0x8f8] ;  /* 0x0008f800011a7983 */ /* 0x000ea80000300a00 */
[----:B------:R-:W3:Y:S01]  /*5db0*/  LDL.LU.64 R18, [R1+0x8f0] ;  /* 0x0008f00001127983 */ /* 0x000ee20000300a00 */
[----:B------:R-:W-:-:S02]  /*5dc0*/  IADD3 R162, P6, PT, R163, R68, RZ ;  /* 0x00000044a3a27210 */ /* 0x000fc40007fde0ff */
[----:B------:R-:W-:Y:S01]  /*5dd0*/  PRMT R30, RZ, 0x7610, R30 ;  /* 0x00007610ff1e7816 */ /* 0x000fe2000000001e */
[----:B------:R-:W4:Y:S01]  /*5de0*/  LDL.64 R48, [R1+0x498] ;  /* 0x0004980001307983 */ /* 0x000f220000100a00 */
[----:B------:R-:W-:Y:S02]  /*5df0*/  IADD3 R72, P3, PT, R73, R68, RZ ;  /* 0x0000004449487210 */ /* 0x000fe40007f7e0ff */
[-C--:B------:R-:W-:Y:S02]  /*5e00*/  LEA.HI.X.SX32 R163, R10, R69.reuse, 0x1, P6 ;  /* 0x000000450aa37211 */ /* 0x080fe400030f0eff */
[----:B------:R-:W-:Y:S01]  /*5e10*/  LEA.HI.X.SX32 R73, R11, R69, 0x1, P3 ;  /* 0x000000450b497211 */ /* 0x000fe200018f0eff */
[----:B------:R-:W4:Y:S04]  /*5e20*/  @P2 LDG.E.U16 R30, desc[UR18][R14.64] ;  /* 0x000000120e1e2981 */ /* 0x000f28000c1e1500 */
[----:B------:R-:W4:Y:S04]  /*5e30*/  LDL.64 R10, [R1+0x428] ;  /* 0x00042800010a7983 */ /* 0x000f280000100a00 */
[----:B------:R0:W-:Y:S04]  /*5e40*/  STL.64 [R1+0x2c0], R162 ;  /* 0x0002c0a201007387 */ /* 0x0001e80000100a00 */
[----:B------:R-:W4:Y:S04]  /*5e50*/  LDL.LU.64 R14, [R1+0x8e8] ;  /* 0x0008e800010e7983 */ /* 0x000f280000300a00 */
[----:B------:R-:W4:Y:S04]  /*5e60*/  LDL.64 R4, [R1+0x3a8] ;  /* 0x0003a80001047983 */ /* 0x000f280000100a00 */
[----:B------:R-:W4:Y:S04]  /*5e70*/  LDL.64 R42, [R1+0x328] ;  /* 0x00032800012a7983 */ /* 0x000f280000100a00 */
[----:B------:R0:W-:Y:S04]  /*5e80*/  STL.64 [R1+0x2b8], R72 ;  /* 0x0002b84801007387 */ /* 0x0001e80000100a00 */
[----:B--2---:R-:W2:Y:S04]  /*5e90*/  @P2 LDG.E.U16 R27, desc[UR18][R8.64] ;  /* 0x00000012081b2981 */ /* 0x004ea8000c1e1500 */
[----:B---3--:R-:W3:Y:S01]  /*5ea0*/  @P2 LDG.E.U16 R18, desc[UR18][R6.64] ;  /* 0x0000001206122981 */ /* 0x008ee2000c1e1500 */
[----:B------:R-:W-:-:S02]  /*5eb0*/  PRMT R12, RZ, 0x7610, R12 ;  /* 0x00007610ff0c7816 */ /* 0x000fc4000000000c */
[----:B------:R-:W-:Y:S01]  /*5ec0*/  PRMT R38, RZ, 0x7610, R38 ;  /* 0x00007610ff267816 */ /* 0x000fe20000000026 */
[----:B----4-:R-:W4:Y:S04]  /*5ed0*/  @P2 LDG.E.U16 R26, desc[UR18][R48.64] ;  /* 0x00000012301a2981 */ /* 0x010f28000c1e1500 */
[----:B------:R-:W2:Y:S04]  /*5ee0*/  LDL.LU.64 R8, [R1+0x8e0] ;  /* 0x0008e00001087983 */ /* 0x000ea80000300a00 */
[----:B------:R-:W3:Y:S04]  /*5ef0*/  LDL.64 R36, [R1+0x600] ;  /* 0x0006000001247983 */ /* 0x000ee80000100a00 */
[----:B------:R-:W3:Y:S04]  /*5f00*/  LDL.LU.64 R6, [R1+0x8d8] ;  /* 0x0008d80001067983 */ /* 0x000ee80000300a00 */
[----:B------:R-:W4:Y:S04]  /*5f10*/  LDL.64 R82, [R1+0x588] ;  /* 0x0005880001527983 */ /* 0x000f280000100a00 */
[----:B------:R-:W4:Y:S04]  /*5f20*/  @P2 LDG.E.U16 R15, desc[UR18][R58.64] ;  /* 0x000000123a0f2981 */ /* 0x000f28000c1e1500 */
[----:B------:R-:W4:Y:S04]  /*5f30*/  LDL.64 R62, [R1+0x550] ;  /* 0x00055000013e7983 */ /* 0x000f280000100a00 */
[----:B------:R-:W4:Y:S04]  /*5f40*/  LDL.64 R24, [R1+0x510] ;  /* 0x0005100001187983 */ /* 0x000f280000100a00 */
[----:B------:R-:W4:Y:S04]  /*5f50*/  LDL.64 R60, [R1+0x490] ;  /* 0x00049000013c7983 */ /* 0x000f280000100a00 */
[----:B------:R-:W4:Y:S04]  /*5f60*/  LDL.64 R58, [R1+0x460] ;  /* 0x00046000013a7983 */ /* 0x000f280000100a00 */
[----:B------:R-:W4:Y:S01]  /*5f70*/  @P2 LDG.E.U16 R12, desc[UR18][R108.64] ;  /* 0x000000126c0c2981 */ /* 0x000f22000c1e1500 */
[----:B------:R-:W-:-:S03]  /*5f80*/  PRMT R32, RZ, 0x7610, R32 ;  /* 0x00007610ff207816 */ /* 0x000fc60000000020 */
[----:B------:R-:W4:Y:S04]  /*5f90*/  @P2 LDG.E.U16 R38, desc[UR18][R56.64] ;  /* 0x0000001238262981 */ /* 0x000f28000c1e1500 */
[----:B------:R-:W4:Y:S04]  /*5fa0*/  @P2 LDG.E.U16 R32, desc[UR18][R52.64] ;  /* 0x0000001234202981 */ /* 0x000f28000c1e1500 */
[----:B--2---:R-:W2:Y:S04]  /*5fb0*/  @P2 LDG.E.U16 R9, desc[UR18][R28.64] ;  /* 0x000000121c092981 */ /* 0x004ea8000c1e1500 */
[----:B---3--:R-:W3:Y:S04]  /*5fc0*/  @P2 LDG.E.U16 R6, desc[UR18][R2.64] ;  /* 0x0000001202062981 */ /* 0x008ee8000c1e1500 */
[----:B------:R-:W2:Y:S04]  /*5fd0*/  LDL.LU.64 R28, [R1+0x8d0] ;  /* 0x0008d000011c7983 */ /* 0x000ea80000300a00 */
[----:B------:R-:W3:Y:S04]  /*5fe0*/  LDL.64 R158, [R1+0x3a0] ;  /* 0x0003a000019e7983 */ /* 0x000ee80000100a00 */
[----:B------:R-:W3:Y:S04]  /*5ff0*/  LDL.64 R108, [R1+0x360] ;  /* 0x00036000016c7983 */ /* 0x000ee80000100a00 */
[----:B------:R-:W3:Y:S01]  /*6000*/  LDL.LU.64 R2, [R1+0x8c8] ;  /* 0x0008c80001027983 */ /* 0x000ee20000300a00 */
[----:B------:R-:W-:-:S06]  /*6010*/  PRMT R31, RZ, 0x7610, R31 ;  /* 0x00007610ff1f7816 */ /* 0x000fcc000000001f */
[----:B----4-:R-:W4:Y:S04]  /*6020*/  @P2 LDG.E.U16 R31, desc[UR18][R24.64] ;  /* 0x00000012181f2981 */ /* 0x010f28000c1e1500 */
[----:B------:R-:W4:Y:S04]  /*6030*/  @P2 LDG.E.U16 R19, desc[UR18][R58.64] ;  /* 0x000000123a132981 */ /* 0x000f28000c1e1500 */
[----:B--2---:R-:W2:Y:S01]  /*6040*/  @P2 LDG.E.U16 R29, desc[UR18][R16.64] ;  /* 0x00000012101d2981 */ /* 0x004ea2000c1e1500 */
[----:B------:R-:W-:Y:S02]  /*6050*/  PRMT R13, RZ, 0x7610, R13 ;  /* 0x00007610ff0d7816 */ /* 0x000fe4000000000d */
[----:B------:R-:W-:Y:S01]  /*6060*/  PRMT R0, RZ, 0x7610, R0 ;  /* 0x00007610ff007816 */ /* 0x000fe20000000000 */
[----:B---3--:R-:W3:Y:S04]  /*6070*/  @P2 LDG.E.U16 R7, desc[UR18][R108.64] ;  /* 0x000000126c072981 */ /* 0x008ee8000c1e1500 */
[----:B------:R-:W2:Y:S04]  /*6080*/  @P2 LDG.E.U16 R3, desc[UR18][R44.64] ;  /* 0x000000122c032981 */ /* 0x000ea8000c1e1500 */
[----:B------:R-:W2:Y:S04]  /*6090*/  @P2 LDG.E.U16 R0, desc[UR18][R50.64] ;  /* 0x0000001232002981 */ /* 0x000ea8000c1e1500 */
[----:B------:R-:W2:Y:S04]  /*60a0*/  LDL.LU.64 R44, [R1+0x8c0] ;  /* 0x0008c000012c7983 */ /* 0x000ea80000300a00 */
[----:B--2---:R-:W2:Y:S04]  /*60b0*/  @P2 LDG.E.U16 R44, desc[UR18][R40.64] ;  /* 0x00000012282c2981 */ /* 0x004ea8000c1e1500 */
[----:B------:R-:W2:Y:S04]  /*60c0*/  LDL.LU.64 R40, [R1+0x8b8] ;  /* 0x0008b80001287983 */ /* 0x000ea80000300a00 */
[----:B--2---:R-:W2:Y:S04]  /*60d0*/  @P2 LDG.E.U16 R41, desc[UR18][R34.64] ;  /* 0x0000001222292981 */ /* 0x004ea8000c1e1500 */
[----:B------:R-:W2:Y:S04]  /*60e0*/  LDL.LU.64 R34, [R1+0x8b0] ;  /* 0x0008b00001227983 */ /* 0x000ea80000300a00 */
[----:B------:R-:W3:Y:S04]  /*60f0*/  LDL.64 R56, [R1+0x5f8] ;  /* 0x0005f80001387983 */ /* 0x000ee80000100a00 */
[----:B------:R-:W3:Y:S04]  /*6100*/  LDL.64 R52, [R1+0x508] ;  /* 0x0005080001347983 */ /* 0x000ee80000100a00 */
[----:B--2---:R-:W2:Y:S04]  /*6110*/  @P2 LDG.E.U16 R35, desc[UR18][R54.64] ;  /* 0x0000001236232981 */ /* 0x004ea8000c1e1500 */
[----:B------:R-:W2:Y:S04]  /*6120*/  @P2 LDG.E.U16 R34, desc[UR18][R62.64] ;  /* 0x000000123e222981 */ /* 0x000ea8000c1e1500 */
[----:B------:R-:W2:Y:S04]  /*6130*/  LDL.64 R54, [R1+0x580] ;  /* 0x0005800001367983 */ /* 0x000ea80000100a00 */
[----:B------:R-:W2:Y:S04]  /*6140*/  LDL.LU.64 R16, [R1+0x8a8] ;  /* 0x0008a80001107983 */ /* 0x000ea80000300a00 */
[----:B------:R-:W3:Y:S04]  /*6150*/  LDL.64 R48, [R1+0x458] ;  /* 0x0004580001307983 */ /* 0x000ee80000100a00 */
[----:B--2---:R-:W2:Y:S04]  /*6160*/  @P2 LDG.E.U16 R17, desc[UR18][R10.64] ;  /* 0x000000120a112981 */ /* 0x004ea8000c1e1500 */
[----:B------:R-:W2:Y:S04]  /*6170*/  LDL.LU.64 R10, [R1+0x8a0] ;  /* 0x0008a000010a7983 */ /* 0x000ea80000300a00 */
[----:B--2---:R-:W2:Y:S04]  /*6180*/  @P2 LDG.E.U16 R14, desc[UR18][R10.64] ;  /* 0x000000120a0e2981 */ /* 0x004ea8000c1e1500 */
[----:B------:R-:W2:Y:S04]  /*6190*/  LDL.LU.64 R10, [R1+0x898] ;  /* 0x00089800010a7983 */ /* 0x000ea80000300a00 */
[----:B--2---:R-:W2:Y:S04]  /*61a0*/  @P2 LDG.E.U16 R11, desc[UR18][R4.64] ;  /* 0x00000012040b2981 */ /* 0x004ea8000c1e1500 */
[----:B------:R-:W2:Y:S04]  /*61b0*/  @P2 LDG.E.U16 R10, desc[UR18][R158.64] ;  /* 0x000000129e0a2981 */ /* 0x000ea8000c1e1500 */
        /* <DEDUP_REMOVED lines=9> */
[----:B------:R-:W2:Y:S04]  /*6250*/  LDL.LU.64 R36, [R1+0x870] ;  /* 0x0008700001247983 */ /* 0x000ea80000300a00 */
[----:B--2---:R-:W2:Y:S04]  /*6260*/  @P2 LDG.E.U16 R40, desc[UR18][R36.64] ;  /* 0x0000001224282981 */ /* 0x004ea8000c1e1500 */
[----:B------:R-:W2:Y:S04]  /*6270*/  LDL.LU.64 R36, [R1+0x868] ;  /* 0x0008680001247983 */ /* 0x000ea80000300a00 */
[----:B--2---:R-:W2:Y:S04]  /*6280*/  @P2 LDG.E.U16 R37, desc[UR18][R82.64] ;  /* 0x0000001252252981 */ /* 0x004ea8000c1e1500 */
[----:B------:R-:W2:Y:S04]  /*6290*/  LDL.LU.64 R82, [R1+0x860] ;  /* 0x0008600001527983 */ /* 0x000ea80000300a00 */
[----:B------:R-:W2:Y:S04]  /*62a0*/  LDL.LU.64 R62, [R1+0x858] ;  /* 0x00085800013e7983 */ /* 0x000ea80000300a00 */
[----:B------:R-:W2:Y:S04]  /*62b0*/  LDL.LU.64 R24, [R1+0x850] ;  /* 0x0008500001187983 */ /* 0x000ea80000300a00 */
[----:B--2---:R-:W2:Y:S04]  /*62c0*/  @P2 LDG.E.U16 R28, desc[UR18][R24.64] ;  /* 0x00000012181c2981 */ /* 0x004ea8000c1e1500 */
[----:B------:R-:W2:Y:S04]  /*62d0*/  LDL.LU.64 R24, [R1+0x848] ;  /* 0x0008480001187983 */ /* 0x000ea80000300a00 */
[----:B--2---:R-:W2:Y:S04]  /*62e0*/  @P2 LDG.E.U16 R25, desc[UR18][R60.64] ;  /* 0x000000123c192981 */ /* 0x004ea8000c1e1500 */
[----:B------:R-:W2:Y:S04]  /*62f0*/  LDL.LU.64 R60, [R1+0x840] ;  /* 0x00084000013c7983 */ /* 0x000ea80000300a00 */
[----:B------:R-:W3:Y:S04]  /*6300*/  LDL.LU.64 R58, [R1+0x838] ;  /* 0x00083800013a7983 */ /* 0x000ee80000300a00 */
[----:B--2---:R-:W2:Y:S04]  /*6310*/  @P2 LDG.E.U16 R13, desc[UR18][R60.64] ;  /* 0x000000123c0d2981 */ /* 0x004ea8000c1e1500 */
[----:B---3--:R-:W3:Y:S04]  /*6320*/  @P2 LDG.E.U16 R16, desc[UR18][R58.64] ;  /* 0x000000123a102981 */ /* 0x008ee8000c1e1500 */
[----:B------:R-:W2:Y:S04]  /*6330*/  LDL.LU.64 R58, [R1+0x830] ;  /* 0x00083000013a7983 */ /* 0x000ea80000300a00 */
[----:B------:R-:W2:Y:S04]  /*6340*/  LDL.LU.64 R60, [R1+0x828] ;  /* 0x00082800013c7983 */ /* 0x000ea80000300a00 */
[----:B------:R-:W3:Y:S04]  /*6350*/  LDL.LU.64 R64, [R1+0x820] ;  /* 0x0008200001407983 */ /* 0x000ee80000300a00 */
[----:B------:R-:W3:Y:S04]  /*6360*/  LDL.LU.64 R50, [R1+0x818] ;  /* 0x0008180001327983 */ /* 0x000ee80000300a00 */
[----:B------:R-:W3:Y:S04]  /*6370*/  LDL.64 R158, [R1+0x620] ;  /* 0x00062000019e7983 */ /* 0x000ee80000100a00 */
[----:B------:R-:W3:Y:S04]  /*6380*/  LDL.64 R108, [R1+0x5e8] ;  /* 0x0005e800016c7983 */ /* 0x000ee80000100a00 */
        /* <DEDUP_REMOVED lines=14> */
[----:B------:R-:W3:Y:S04]  /*6470*/  LDL.LU.64 R52, [R1+0x7e0] ;  /* 0x0007e00001347983 */ /* 0x000ee80000300a00 */
[----:B---3--:R-:W3:Y:S04]  /*6480*/  @P2 LDG.E.U16 R53, desc[UR18][R50.64] ;  /* 0x0000001232352981 */ /* 0x008ee8000c1e1500 */
        /* <DEDUP_REMOVED lines=11> */
[----:B------:R-:W2:Y:S04]  /*6540*/  @P2 LDG.E.U16 R62, desc[UR18][R90.64] ;  /* 0x000000125a3e2981 */ /* 0x000ea8000c1e1500 */
[----:B------:R-:W2:Y:S04]  /*6550*/  LDL.LU.64 R82, [R1+0x7b0] ;  /* 0x0007b00001527983 */ /* 0x000ea80000300a00 */
[----:B------:R-:W2:Y:S04]  /*6560*/  LDL.LU.64 R90, [R1+0x7a8] ;  /* 0x0007a800015a7983 */ /* 0x000ea80000300a00 */
        /* <DEDUP_REMOVED lines=9> */
[----:B------:R-:W2:Y:S04]  /*6600*/  @P2 LDG.E.U16 R88, desc[UR18][R128.64] ;  /* 0x0000001280582981 */ /* 0x000ea8000c1e1500 */
[----:B-1----:R-:W2:Y:S04]  /*6610*/  LDL.LU.64 R86, [R1+0x780] ;  /* 0x0007800001567983 */ /* 0x002ea80000300a00 */
[----:B--2---:R-:W2:Y:S04]  /*6620*/  @P2 LDG.E.U16 R87, desc[UR18][R84.64] ;  /* 0x0000001254572981 */ /* 0x004ea8000c1e1500 */
[----:B------:R-:W2:Y:S04]  /*6630*/  @P2 LDG.E.U16 R86, desc[UR18][R126.64] ;  /* 0x000000127e562981 */ /* 0x000ea8000c1e1500 */
[----:B------:R-:W2:Y:S04]  /*6640*/  LDL.LU.64 R84, [R1+0x778] ;  /* 0x0007780001547983 */ /* 0x000ea80000300a00 */
        /* <DEDUP_REMOVED lines=16> */
[----:B0-----:R-:W2:Y:S04]  /*6750*/  LDL.LU.64 R66, [R1+0x748] ;  /* 0x0007480001427983 */ /* 0x001ea80000300a00 */
[----:B--2---:R-:W2:Y:S04]  /*6760*/  @P2 LDG.E.U16 R67, desc[UR18][R110.64] ;  /* 0x000000126e432981 */ /* 0x004ea8000c1e1500 */
[----:B------:R-:W2:Y:S04]  /*6770*/  @P2 LDG.E.U16 R66, desc[UR18][R160.64] ;  /* 0x00000012a0422981 */ /* 0x000ea8000c1e1500 */
[----:B------:R-:W2:Y:S04]  /*6780*/  LDL.LU.64 R110, [R1+0x740] ;  /* 0x00074000016e7983 */ /* 0x000ea80000300a00 */
[----:B------:R-:W3:Y:S04]  /*6790*/  LDL.LU.64 R160, [R1+0x738] ;  /* 0x0007380001a07983 */ /* 0x000ee80000300a00 */
[----:B------:R-:W4:Y:S04]  /*67a0*/  LDL.LU.64 R96, [R1+0x730] ;  /* 0x0007300001607983 */ /* 0x000f280000300a00 */
[----:B--2---:R-:W2:Y:S04]  /*67b0*/  @P2 LDG.E.U16 R90, desc[UR18][R110.64] ;  /* 0x000000126e5a2981 */ /* 0x004ea8000c1e1500 */
[----:B---3--:R-:W3:Y:S04]  /*67c0*/  @P2 LDG.E.U16 R92, desc[UR18][R160.64] ;  /* 0x00000012a05c2981 */ /* 0x008ee8000c1e1500 */
[----:B----4-:R-:W4:Y:S04]  /*67d0*/  @P2 LDG.E.U16 R96, desc[UR18][R158.64] ;  /* 0x000000129e602981 */ /* 0x010f28000c1e1500 */
[----:B------:R-:W2:Y:S04]  /*67e0*/  LDL.LU.64 R158, [R1+0x728] ;  /* 0x00072800019e7983 */ /* 0x000ea80000300a00 */
[----:B------:R-:W2:Y:S04]  /*67f0*/  LDL.LU.64 R108, [R1+0x720] ;  /* 0x00072000016c7983 */ /* 0x000ea80000300a00 */
[----:B------:R-:W2:Y:S04]  /*6800*/  LDL.LU.64 R160, [R1+0x718] ;  /* 0x0007180001a07983 */ /* 0x000ea80000300a00 */
[----:B------:R-:W2:Y:S04]  /*6810*/  LDL.LU.64 R110, [R1+0x710] ;  /* 0x00071000016e7983 */ /* 0x000ea80000300a00 */
[----:B------:R-:W2:Y:S04]  /*6820*/  LDL.LU.64 R128, [R1+0x708] ;  /* 0x0007080001807983 */ /* 0x000ea80000300a00 */
[----:B------:R-:W2:Y:S04]  /*6830*/  LDL.LU.64 R126, [R1+0x700] ;  /* 0x00070000017e7983 */ /* 0x000ea80000300a00 */
[----:B------:R-:W2:Y:S04]  /*6840*/  LDL.LU.64 R114, [R1+0x6f8] ;  /* 0x0006f80001727983 */ /* 0x000ea80000300a00 */
[----:B------:R-:W3:Y:S04]  /*6850*/  LDL.LU.64 R116, [R1+0x6f0] ;  /* 0x0006f00001747983 */ /* 0x000ee80000300a00 */
[----:B------:R-:W4:Y:S04]  /*6860*/  LDL.LU.64 R118, [R1+0x6e8] ;  /* 0x0006e80001767983 */ /* 0x000f280000300a00 */
[----:B------:R-:W4:Y:S04]  /*6870*/  LDL.LU.64 R120, [R1+0x6e0] ;  /* 0x0006e00001787983 */ /* 0x000f280000300a00 */
[----:B------:R-:W4:Y:S01]  /*6880*/  LDL.LU.64 R100, [R1+0x6d8] ;  /* 0x0006d80001647983 */ /* 0x000f220000300a00 */
[----:B------:R-:W-:-:S04]  /*6890*/  @!UP0 UIADD3 UR4, UPT, UPT, -UR6, 0x100000, URZ ;  /* 0x0010000006048890 */ /* 0x000fc8000fffe1ff */
[----:B------:R-:W-:Y:S02]  /*68a0*/  @!UP0 USHF.L.U32 UR5, UR4, 0xb, URZ ;  /* 0x0000000b04058899 */ /* 0x000fe400080006ff */
[----:B------:R-:W-:Y:S01]  /*68b0*/  @!UP0 USHF.L.U32 UR4, UR4, 0x1, URZ ;  /* 0x0000000104048899 */ /* 0x000fe200080006ff */
[----:B------:R-:W-:-:S11]  /*68c0*/  VOTEU.ALL UP1, P1 ;  /* 0x0000000000ff7886 */ /* 0x000fd60000820000 */
[----:B------:R0:W1:Y:S02]  /*68d0*/  @!UP1 SYNCS.EXCH.64 URZ, [UR7+0x1c008], UR4 ;  /* 0x01c0080407ff95b2 */ /* 0x0000640008000100 */
[----:B0-----:R-:W0:Y:S01]  /*68e0*/  LDCU.64 UR4, c[0x0][0x3d0] ;  /* 0x00007a00ff0477ac */ /* 0x001e220008000a00 */
[----:B------:R-:W0:Y:S01]  /*68f0*/  S2UR UR11, SR_CTAID.Y ;  /* 0x00000000000b79c3 */ /* 0x000e220000002600 */
[----:B--2---:R2:W2:Y:S04]  /*6900*/  @P2 LDG.E.U16 R115, desc[UR18][R162.64] ;  /* 0x00000012a2732981 */ /* 0x0044a8000c1e1500 */
[----:B---3--:R-:W3:Y:S04]  /*6910*/  @P2 LDG.E.U16 R117, desc[UR18][R164.64] ;  /* 0x00000012a4752981 */ /* 0x008ee8000c1e1500 */
[----:B----4-:R-:W4:Y:S04]  /*6920*/  @P2 LDG.E.U16 R119, desc[UR18][R46.64] ;  /* 0x000000122e772981 */ /* 0x010f28000c1e1500 */
[----:B------:R-:W3:Y:S04]  /*6930*/  @P2 LDG.E.U16 R121, desc[UR18][R22.64] ;  /* 0x0000001216792981 */ /* 0x000ee8000c1e1500 */
[----:B------:R-:W3:Y:S04]  /*6940*/  @P2 LDG.E.U16 R101, desc[UR18][R122.64] ;  /* 0x000000127a652981 */ /* 0x000ee8000c1e1500 */
[----:B------:R-:W3:Y:S04]  /*6950*/  @P2 LDG.E.U16 R100, desc[UR18][R98.64] ;  /* 0x0000001262642981 */ /* 0x000ee8000c1e1500 */
[----:B------:R-:W3:Y:S04]  /*6960*/  @P2 LDG.E.U16 R120, desc[UR18][R138.64] ;  /* 0x000000128a782981 */ /* 0x000ee8000c1e1500 */
[----:B------:R-:W3:Y:S04]  /*6970*/  LDL.LU.64 R122, [R1+0x6d0] ;  /* 0x0006d000017a7983 */ /* 0x000ee80000300a00 */
[----:B------:R-:W4:Y:S04]  /*6980*/  LDL.LU.64 R98, [R1+0x6c8] ;  /* 0x0006c80001627983 */ /* 0x000f280000300a00 */
[----:B------:R-:W4:Y:S04]  /*6990*/  @P2 LDG.E.U16 R118, desc[UR18][R136.64] ;  /* 0x0000001288762981 */ /* 0x000f28000c1e1500 */
[----:B------:R-:W4:Y:S04]  /*69a0*/  @P2 LDG.E.U16 R116, desc[UR18][R134.64] ;  /* 0x0000001286742981 */ /* 0x000f28000c1e1500 */
[----:B------:R1:W4:Y:S01]  /*69b0*/  @P2 LDG.E.U16 R114, desc[UR18][R72.64] ;  /* 0x0000001248722981 */ /* 0x000322000c1e1500 */
[----:B--2---:R-:W1:Y:S01]  /*69c0*/  S2R R163, SR_TID.X ;  /* 0x0000000000a37919 */ /* 0x004e620000002100 */
[----:B0-----:R-:W-:-:S02]  /*69d0*/  UIMAD UR4, UR11, UR4, URZ ;  /* 0x000000040b0472a4 */ /* 0x001fc4000f8e02ff */
[----:B---3--:R-:W2:Y:S04]  /*69e0*/  @P2 LDG.E.U16 R123, desc[UR18][R142.64] ;  /* 0x000000128e7b2981 */ /* 0x008ea8000c1e1500 */
[----:B----4-:R-:W3:Y:S04]  /*69f0*/  @P2 LDG.E.U16 R99, desc[UR18][R124.64] ;  /* 0x000000127c632981 */ /* 0x010ee8000c1e1500 */
[----:B------:R-:W4:Y:S04]  /*6a00*/  @P2 LDG.E.U16 R98, desc[UR18][R112.64] ;  /* 0x0000001270622981 */ /* 0x000f28000c1e1500 */
[----:B------:R0:W2:Y:S04]  /*6a10*/  @P2 LDG.E.U16 R122, desc[UR18][R140.64] ;  /* 0x000000128c7a2981 */ /* 0x0000a8000c1e1500 */
[----:B------:R-:W2:Y:S04]  /*6a20*/  LDL.LU.64 R124, [R1+0x6c0] ;  /* 0x0006c000017c7983 */ /* 0x000ea80000300a00 */
[----:B------:R2:W3:Y:S01]  /*6a30*/  LDL.LU.64 R112, [R1+0x6b8] ;  /* 0x0006b80001707983 */ /* 0x0004e20000300a00 */
[C---:B-1----:R-:W-:Y:S01]  /*6a40*/  LOP3.LUT R72, R163.reuse, 0x40, RZ, 0xc0, !PT ;  /* 0x00000040a3487812 */ /* 0x042fe200078ec0ff */
[----:B------:R-:W-:Y:S01]  /*6a50*/  USHF.L.U32 UR11, UR4, 0x1, URZ ;  /* 0x00000001040b7899 */ /* 0x000fe200080006ff */
[----:B0-----:R-:W0:Y:S01]  /*6a60*/  LDC R140, c[0x0][0x3d8] ;  /* 0x0000f600ff8c7b82 */ /* 0x001e220000000800 */
[----:B--2---:R-:W2:Y:S04]  /*6a70*/  @P2 LDG.E.U16 R124, desc[UR18][R144.64] ;  /* 0x00000012907c2981 */ /* 0x004ea8000c1e1500 */
[----:B---3--:R-:W3:Y:S04]  /*6a80*/  @P2 LDG.E.U16 R113, desc[UR18][R126.64] ;  /* 0x000000127e712981 */ /* 0x008ee8000c1e1500 */
[----:B------:R-:W2:Y:S04]  /*6a90*/  @P2 LDG.E.U16 R112, desc[UR18][R110.64] ;  /* 0x000000126e702981 */ /* 0x000ea8000c1e1500 */
[----:B------:R1:W2:Y:S04]  /*6aa0*/  LDL.LU.64 R126, [R1+0x6b0] ;  /* 0x0006b000017e7983 */ /* 0x0002a80000300a00 */
[----:B------:R1:W3:Y:S01]  /*6ab0*/  LDL.LU.64 R110, [R1+0x6a8] ;  /* 0x0006a800016e7983 */ /* 0x0002e20000300a00 */
[----:B------:R-:W-:Y:S01]  /*6ac0*/  IMAD R70, R72, 0x100, R70 ;  /* 0x0000010048467824 */ /* 0x000fe200078e0246 */
[----:B------:R-:W-:-:S02]  /*6ad0*/  LOP3.LUT R163, R163, 0x7f, RZ, 0xc0, !PT ;  /* 0x0000007fa3a37812 */ /* 0x000fc400078ec0ff */
[----:B--2---:R-:W2:Y:S04]  /*6ae0*/  @P2 LDG.E.U16 R127, desc[UR18][R148.64] ;  /* 0x00000012947f2981 */ /* 0x004ea8000c1e1500 */
[----:B---3--:R-:W3:Y:S04]  /*6af0*/  @P2 LDG.E.U16 R111, desc[UR18][R128.64] ;  /* 0x00000012806f2981 */ /* 0x008ee8000c1e1500 */
[----:B------:R-:W2:Y:S04]  /*6b00*/  @P2 LDG.E.U16 R110, desc[UR18][R108.64] ;  /* 0x000000126c6e2981 */ /* 0x000ea8000c1e1500 */
[----:B------:R-:W2:Y:S04]  /*6b10*/  @P2 LDG.E.U16 R126, desc[UR18][R146.64] ;  /* 0x00000012927e2981 */ /* 0x000ea8000c1e1500 */
[----:B------:R1:W2:Y:S04]  /*6b20*/  LDL.LU.64 R128, [R1+0x6a0] ;  /* 0x0006a00001807983 */ /* 0x0002a80000300a00 */
[----:B------:R1:W3:Y:S01]  /*6b30*/  LDL.LU.64 R108, [R1+0x698] ;  /* 0x00069800016c7983 */ /* 0x0002e20000300a00 */
[----:B------:R-:W-:-:S03]  /*6b40*/  LOP3.LUT R134, R70, 0x10, RZ, 0x3c, !PT ;  /* 0x0000001046867812 */ /* 0x000fc600078e3cff */
[----:B------:R-:W-:Y:S04]  /*6b50*/  STS.U16 [R70+UR7+0x400], R45 ;  /* 0x0004002d46007988 */ /* 0x000fe80008000407 */
[----:B------:R-:W-:Y:S04]  /*6b60*/  STS.U16 [R70+UR7+0x800], R42 ;  /* 0x0008002a46007988 */ /* 0x000fe80008000407 */
[----:B------:R-:W-:Y:S04]  /*6b70*/  STS.U16 [R70+UR7+0x1000], R36 ;  /* 0x0010002446007988 */ /* 0x000fe80008000407 */
[----:B------:R-:W-:Y:S04]  /*6b80*/  STS.U16 [R70+UR7+0x2000], R24 ;  /* 0x0020001846007988 */ /* 0x000fe80008000407 */
[----:B------:R-:W-:Y:S04]  /*6b90*/  STS.U16 [R70+UR7], R48 ;  /* 0x0000003046007988 */ /* 0x000fe80008000407 */
        /* <DEDUP_REMOVED lines=9> */
[----:B------:R0:W-:Y:S01]  /*6c30*/  STS.U16 [R70+UR7+0x3c00], R3 ;  /* 0x003c000346007988 */ /* 0x0001e20008000407 */
[----:B------:R-:W-:-:S03]  /*6c40*/  LOP3.LUT R73, R70, 0x20, RZ, 0x3c, !PT ;  /* 0x0000002046497812 */ /* 0x000fc600078e3cff */
[----:B--2---:R-:W2:Y:S04]  /*6c50*/  @P2 LDG.E.U16 R129, desc[UR18][R152.64] ;  /* 0x0000001298812981 */ /* 0x004ea8000c1e1500 */
[----:B---3--:R-:W3:Y:S04]  /*6c60*/  @P2 LDG.E.U16 R109, desc[UR18][R130.64] ;  /* 0x00000012826d2981 */ /* 0x008ee8000c1e1500 */
[----:B------:R-:W2:Y:S04]  /*6c70*/  @P2 LDG.E.U16 R108, desc[UR18][R106.64] ;  /* 0x000000126a6c2981 */ /* 0x000ea8000c1e1500 */
[----:B------:R-:W2:Y:S04]  /*6c80*/  @P2 LDG.E.U16 R128, desc[UR18][R150.64] ;  /* 0x0000001296802981 */ /* 0x000ea8000c1e1500 */
[----:B------:R1:W2:Y:S04]  /*6c90*/  LDL.LU.64 R130, [R1+0x690] ;  /* 0x0006900001827983 */ /* 0x0002a80000300a00 */
[----:B------:R1:W3:Y:S01]  /*6ca0*/  LDL.LU.64 R106, [R1+0x688] ;  /* 0x00068800016a7983 */ /* 0x0002e20000300a00 */
[----:B0-----:R-:W-:-:S03]  /*6cb0*/  LOP3.LUT R3, R70, 0x30, RZ, 0x3c, !PT ;  /* 0x0000003046037812 */ /* 0x001fc600078e3cff */
[----:B--2---:R-:W2:Y:S04]  /*6cc0*/  @P2 LDG.E.U16 R131, desc[UR18][R156.64] ;  /* 0x000000129c832981 */ /* 0x004ea8000c1e1500 */
[----:B---3--:R-:W3:Y:S04]  /*6cd0*/  @P2 LDG.E.U16 R107, desc[UR18][R132.64] ;  /* 0x00000012846b2981 */ /* 0x008ee8000c1e1500 */
[----:B------:R-:W2:Y:S04]  /*6ce0*/  @P2 LDG.E.U16 R106, desc[UR18][R104.64] ;  /* 0x00000012686a2981 */ /* 0x000ea8000c1e1500 */
[----:B------:R-:W2:Y:S04]  /*6cf0*/  @P2 LDG.E.U16 R130, desc[UR18][R154.64] ;  /* 0x000000129a822981 */ /* 0x000ea8000c1e1500 */
[----:B------:R1:W2:Y:S04]  /*6d00*/  LDL.LU.64 R132, [R1+0x680] ;  /* 0x0006800001847983 */ /* 0x0002a80000300a00 */
[----:B------:R-:W3:Y:S04]  /*6d10*/  LDL.LU.64 R104, [R1+0x678] ;  /* 0x0006780001687983 */ /* 0x000ee80000300a00 */
[----:B--2---:R-:W2:Y:S04]  /*6d20*/  @P2 LDG.E.U16 R133, desc[UR18][R160.64] ;  /* 0x00000012a0852981 */ /* 0x004ea8000c1e1500 */
[----:B---3--:R-:W3:Y:S04]  /*6d30*/  @P2 LDG.E.U16 R104, desc[UR18][R102.64] ;  /* 0x0000001266682981 */ /* 0x008ee8000c1e1500 */
[----:B------:R-:W2:Y:S04]  /*6d40*/  @P2 LDG.E.U16 R132, desc[UR18][R158.64] ;  /* 0x000000129e842981 */ /* 0x000ea8000c1e1500 */
[----:B------:R1:W2:Y:S04]  /*6d50*/  LDL.LU.64 R102, [R1+0x670] ;  /* 0x0006700001667983 */ /* 0x0002a80000300a00 */
[----:B--2---:R-:W2:Y:S04]  /*6d60*/  @P2 LDG.E.U16 R103, desc[UR18][R20.64] ;  /* 0x0000001214672981 */ /* 0x004ea8000c1e1500 */
[----:B------:R-:W2:Y:S04]  /*6d70*/  @P2 LDG.E.U16 R102, desc[UR18][R80.64] ;  /* 0x0000001250662981 */ /* 0x000ea8000c1e1500 */
[----:B------:R-:W2:Y:S04]  /*6d80*/  LDL.LU.64 R20, [R1+0x668] ;  /* 0x0006680001147983 */ /* 0x000ea80000300a00 */
[----:B------:R-:W3:Y:S04]  /*6d90*/  LDL.LU.64 R80, [R1+0x660] ;  /* 0x0006600001507983 */ /* 0x000ee80000300a00 */
[----:B------:R-:W3:Y:S04]  /*6da0*/  LDL.LU.64 R22, [R1+0x658] ;  /* 0x0006580001167983 */ /* 0x000ee80000300a00 */
[----:B------:R-:W3:Y:S01]  /*6db0*/  LDL.LU.64 R46, [R1+0x650] ;  /* 0x00065000012e7983 */ /* 0x000ee20000300a00 */
[----:B------:R-:W-:Y:S01]  /*6dc0*/  VOTEU.ALL UP1, P1 ;  /* 0x0000000000ff7886 */ /* 0x000fe20000820000 */
[----:B------:R-:W-:-:S02]  /*6dd0*/  UIADD3 UR13, UPT, UPT, UR7, 0x8000, URZ ;  /* 0x00008000070d7890 */ /* 0x000fc4000fffe0ff */
[----:B--2---:R-:W-:Y:S04]  /*6de0*/  STS.U16 [R70+UR7+0x2400], R21 ;  /* 0x0024001546007988 */ /* 0x004fe80008000407 */
[----:B---3--:R-:W-:Y:S04]  /*6df0*/  STS.U16 [R134+UR7+0x80], R47 ;  /* 0x0000802f86007988 */ /* 0x008fe80008000407 */
        /* <DEDUP_REMOVED lines=31> */
[----:B------:R-:W-:Y:S04]  /*6ff0*/  STS.U16 [R3+UR7+0x2180], R52 ;  /* 0x0021803403007988 */ /* 0x000fe80008000407 */
[----:B------:R-:W-:Y:S01]  /*7000*/  STS.U16 [R3+UR7+0x180], R60 ;  /* 0x0001803c03007988 */ /* 0x000fe20008000407 */
[C---:B0-----:R-:W-:Y:S01]  /*7010*/  LOP3.LUT R4, R70.reuse, 0x40, RZ, 0x3c, !PT ;  /* 0x0000004046047812 */ /* 0x041fe200078e3cff */
[----:B--2---:R-:W0:Y:S02]  /*7020*/  LDC.64 R72, c[0x0][0x390] ;  /* 0x0000e400ff487b82 */ /* 0x004e240000000a00 */
        /* <DEDUP_REMOVED lines=14> */
[----:B------:R-:W-:Y:S04]  /*7110*/  STS.U16 [R4+UR7+0x200], R97 ;  /* 0x0002006104007988 */ /* 0x000fe80008000407 */
[----:B------:R-:W-:Y:S04]  /*7120*/  STS.U16 [R4+UR7+0x2200], R81 ;  /* 0x0022005104007988 */ /* 0x000fe80008000407 */
[----:B------:R-:W-:Y:S04]  /*7130*/  STS.U16 [R4+UR7+0x600], R95 ;  /* 0x0006005f04007988 */ /* 0x000fe80008000407 */
[----:B------:R-:W-:Y:S04]  /*7140*/  STS.U16 [R4+UR7+0xa00], R93 ;  /* 0x000a005d04007988 */ /* 0x000fe80008000407 */
[----:B------:R-:W-:Y:S04]  /*7150*/  STS.U16 [R4+UR7+0xe00], R91 ;  /* 0x000e005b04007988 */ /* 0x000fe80008000407 */
[----:B------:R-:W-:Y:S04]  /*7160*/  STS.U16 [R4+UR7+0x1200], R89 ;  /* 0x0012005904007988 */ /* 0x000fe80008000407 */
[----:B------:R-:W-:Y:S04]  /*7170*/  STS.U16 [R4+UR7+0x1600], R87 ;  /* 0x0016005704007988 */ /* 0x000fe80008000407 */
[----:B------:R-:W-:Y:S01]  /*7180*/  STS.U16 [R4+UR7+0x1a00], R85 ;  /* 0x001a005504007988 */ /* 0x000fe20008000407 */
[----:B--2---:R-:W-:-:S03]  /*7190*/  LOP3.LUT R3, R70, 0x50, RZ, 0x3c, !PT ;  /* 0x0000005046037812 */ /* 0x004fc600078e3cff */
[----:B------:R-:W-:Y:S04]  /*71a0*/  STS.U16 [R4+UR7+0x1e00], R83 ;  /* 0x001e005304007988 */ /* 0x000fe80008000407 */
[----:B------:R-:W-:Y:S01]  /*71b0*/  STS.U16 [R4+UR7+0x2600], R79 ;  /* 0x0026004f04007988 */ /* 0x000fe20008000407 */
[----:B------:R-:W-:-:S03]  /*71c0*/  IMAD R0, R163, UR5, RZ ;  /* 0x00000005a3007c24 */ /* 0x000fc6000f8e02ff */
[----:B------:R-:W-:Y:S04]  /*71d0*/  STS.U16 [R4+UR7+0x2a00], R77 ;  /* 0x002a004d04007988 */ /* 0x000fe80008000407 */
[----:B------:R-:W-:Y:S04]  /*71e0*/  STS.U16 [R4+UR7+0x2e00], R75 ;  /* 0x002e004b04007988 */ /* 0x000fe80008000407 */
[----:B------:R-:W-:Y:S04]  /*71f0*/  STS.U16 [R4+UR7+0x3200], R71 ;  /* 0x0032004704007988 */ /* 0x000fe80008000407 */
[----:B------:R-:W-:Y:S04]  /*7200*/  STS.U16 [R4+UR7+0x3600], R67 ;  /* 0x0036004304007988 */ /* 0x000fe80008000407 */
[----:B------:R-:W-:Y:S01]  /*7210*/  STS.U16 [R4+UR7+0x3a00], R66 ;  /* 0x003a004204007988 */ /* 0x000fe20008000407 */
[----:B------:R-:W-:-:S03]  /*7220*/  SHF.L.U32 R2, R0, 0x1, RZ ;  /* 0x0000000100027819 */ /* 0x000fc600000006ff */
[----:B------:R-:W-:Y:S04]  /*7230*/  STS.U16 [R4+UR7+0x3e00], R65 ;  /* 0x003e004104007988 */ /* 0x000fe80008000407 */
[----:B------:R-:W-:Y:S01]  /*7240*/  STS.U16 [R3+UR7+0x2280], R80 ;  /* 0x0022805003007988 */ /* 0x000fe20008000407 */
[----:B------:R-:W-:-:S03]  /*7250*/  UIMAD.WIDE UR4, UR4, 0x2, URZ ;  /* 0x00000002040478a5 */ /* 0x000fc6000f8e02ff */
[----:B------:R-:W-:Y:S01]  /*7260*/  STS.U16 [R3+UR7+0x280], R96 ;  /* 0x0002806003007988 */ /* 0x000fe20008000407 */
[----:B------:R-:W-:-:S03]  /*7270*/  IMAD.HI R0, R0, 0x2, RZ ;  /* 0x0000000200007827 */ /* 0x000fc600078e02ff */
[----:B------:R-:W-:Y:S01]  /*7280*/  STS.U16 [R3+UR7+0x680], R94 ;  /* 0x0006805e03007988 */ /* 0x000fe20008000407 */
[----:B0-----:R-:W-:-:S03]  /*7290*/  IADD3 R72, P3, P4, R2, UR11, R72 ;  /* 0x0000000b02487c10 */ /* 0x001fc6000fc7e048 */
[----:B------:R-:W-:Y:S04]  /*72a0*/  STS.U16 [R3+UR7+0xa80], R92 ;  /* 0x000a805c03007988 */ /* 0x000fe80008000407 */
[----:B------:R-:W-:Y:S04]  /*72b0*/  STS.U16 [R3+UR7+0xe80], R90 ;  /* 0x000e805a03007988 */ /* 0x000fe80008000407 */
[----:B------:R-:W-:Y:S04]  /*72c0*/  STS.U16 [R3+UR7+0x1280], R88 ;  /* 0x0012805803007988 */ /* 0x000fe80008000407 */
[----:B------:R-:W-:Y:S01]  /*72d0*/  STS.U16 [R3+UR7+0x1680], R86 ;  /* 0x0016805603007988 */ /* 0x000fe20008000407 */
[----:B------:R-:W-:-:S03]  /*72e0*/  IADD3.X R73, PT, PT, R0, UR5, R73, P3, P4 ;  /* 0x0000000500497c10 */ /* 0x000fc60009fe8449 */
[----:B------:R-:W-:Y:S01]  /*72f0*/  STS.U16 [R3+UR7+0x1a80], R84 ;  /* 0x001a805403007988 */ /* 0x000fe20008000407 */
[----:B------:R-:W-:-:S03]  /*7300*/  LOP3.LUT R0, R70, 0x60, RZ, 0x3c, !PT ;  /* 0x0000006046007812 */ /* 0x000fc600078e3cff */
[----:B------:R-:W-:Y:S04]  /*7310*/  STS.U16 [R3+UR7+0x1e80], R82 ;  /* 0x001e805203007988 */ /* 0x000fe80008000407 */
[----:B------:R-:W-:Y:S04]  /*7320*/  STS.U16 [R3+UR7+0x2680], R78 ;  /* 0x0026804e03007988 */ /* 0x000fe80008000407 */
[----:B------:R-:W-:Y:S04]  /*7330*/  STS.U16 [R3+UR7+0x2a80], R76 ;  /* 0x002a804c03007988 */ /* 0x000fe80008000407 */
[----:B------:R-:W-:Y:S04]  /*7340*/  STS.U16 [R3+UR7+0x2e80], R74 ;  /* 0x002e804a03007988 */ /* 0x000fe80008000407 */
[----:B------:R0:W-:Y:S04]  /*7350*/  STS.U16 [R3+UR7+0x3280], R101 ;  /* 0x0032806503007988 */ /* 0x0001e80008000407 */
[----:B------:R-:W-:Y:S04]  /*7360*/  STS.U16 [R3+UR7+0x3680], R100 ;  /* 0x0036806403007988 */ /* 0x000fe80008000407 */
[----:B------:R-:W-:Y:S04]  /*7370*/  STS.U16 [R3+UR7+0x3a80], R99 ;  /* 0x003a806303007988 */ /* 0x000fe80008000407 */
[----:B----4-:R-:W-:Y:S04]  /*7380*/  STS.U16 [R3+UR7+0x3e80], R98 ;  /* 0x003e806203007988 */ /* 0x010fe80008000407 */
[----:B------:R-:W-:Y:S04]  /*7390*/  STS.U16 [R0+UR7+0x2300], R105 ;  /* 0x0023006900007988 */ /* 0x000fe80008000407 */
[----:B------:R-:W-:Y:S04]  /*73a0*/  STS.U16 [R0+UR7+0x300], R113 ;  /* 0x0003007100007988 */ /* 0x000fe80008000407 */
[----:B------:R-:W-:Y:S01]  /*73b0*/  STS.U16 [R0+UR7+0x700], R112 ;  /* 0x0007007000007988 */ /* 0x000fe20008000407 */
[----:B------:R-:W-:-:S04]  /*73c0*/  @!UP0 UIADD3 UR4, UPT, UPT, -UR6, 0x100000, URZ ;  /* 0x0010000006048890 */ /* 0x000fc8000fffe1ff */
[----:B------:R-:W-:Y:S02]  /*73d0*/  @!UP0 USHF.L.U32 UR5, UR4, 0xb, URZ ;  /* 0x0000000b04058899 */ /* 0x000fe400080006ff */
[----:B------:R-:W-:Y:S01]  /*73e0*/  @!UP0 USHF.L.U32 UR4, UR4, 0x1, URZ ;  /* 0x0000000104048899 */ /* 0x000fe200080006ff */
[----:B------:R-:W-:Y:S01]  /*73f0*/  STS.U16 [R0+UR7+0xb00], R111 ;  /* 0x000b006f00007988 */ /* 0x000fe20008000407 */
[----:B------:R-:W-:-:S03]  /*7400*/  ISETP.EQ.U32.AND P3, PT, RZ, UR62, P2 ;  /* 0x0000003eff007c0c */ /* 0x000fc60009762070 */
[----:B------:R-:W-:Y:S04]  /*7410*/  STS.U16 [R0+UR7+0xf00], R110 ;  /* 0x000f006e00007988 */ /* 0x000fe80008000407 */
[----:B------:R-:W-:Y:S04]  /*7420*/  STS.U16 [R0+UR7+0x1300], R109 ;  /* 0x0013006d00007988 */ /* 0x000fe80008000407 */
[----:B------:R-:W-:Y:S04]  /*7430*/  STS.U16 [R0+UR7+0x1700], R108 ;  /* 0x0017006c00007988 */ /* 0x000fe80008000407 */
[----:B------:R-:W-:Y:S01]  /*7440*/  STS.U16 [R0+UR7+0x1b00], R107 ;  /* 0x001b006b00007988 */ /* 0x000fe20008000407 */
[----:B0-----:R-:W-:-:S03]  /*7450*/  LOP3.LUT R101, R70, 0x70, RZ, 0x3c, !PT ;  /* 0x0000007046657812 */ /* 0x001fc600078e3cff */
        /* <DEDUP_REMOVED lines=8> */
[----:B------:R-:W-:-:S03]  /*74e0*/  UIADD3 UR11, UPT, UPT, UR8, 0x100000, URZ ;  /* 0x00100000080b7890 */ /* 0x000fc6000fffe0ff */
[----:B------:R-:W-:Y:S04]  /*74f0*/  STS.U16 [R101+UR7+0x2380], R125 ;  /* 0x0023807d65007988 */ /* 0x000fe80008000407 */
[----:B------:R-:W-:Y:S04]  /*7500*/  STS.U16 [R101+UR7+0x380], R133 ;  /* 0x0003808565007988 */ /* 0x000fe80008000407 */
[----:B------:R-:W-:Y:S04]  /*7510*/  STS.U16 [R101+UR7+0x780], R132 ;  /* 0x0007808465007988 */ /* 0x000fe80008000407 */
[----:B------:R-:W-:Y:S04]  /*7520*/  STS.U16 [R101+UR7+0xb80], R131 ;  /* 0x000b808365007988 */ /* 0x000fe80008000407 */
[----:B------:R-:W-:Y:S04]  /*7530*/  STS.U16 [R101+UR7+0xf80], R130 ;  /* 0x000f808265007988 */ /* 0x000fe80008000407 */
[----:B------:R0:W-:Y:S04]  /*7540*/  STS.U16 [R101+UR7+0x1380], R129 ;  /* 0x0013808165007988 */ /* 0x0001e80008000407 */
        /* <DEDUP_REMOVED lines=9> */
[----:B------:R1:W-:Y:S01]  /*75e0*/  STS.U16 [R101+UR7+0x3f80], R114 ;  /* 0x003f807265007988 */ /* 0x0003e20008000407 */
[----:B------:R2:W-:Y:S06]  /*75f0*/  MEMBAR.ALL.CTA ;  /* 0x0000000000007992 */ /* 0x0005ec0000008000 */
[----:B--2---:R-:W-:Y:S04]  /*7600*/  FENCE.VIEW.ASYNC.S ;  /* 0x00000000000073c6 */ /* 0x004fe80000000000 */
[----:B------:R-:W2:Y:S02]  /*7610*/  FENCE.VIEW.ASYNC.S ;  /* 0x00000000000073c6 */ /* 0x000ea40000000000 */
[----:B--2---:R1:W2:Y:S01]  /*7620*/  @!UP1 SYNCS.EXCH.64 URZ, [UR7+0x8000], UR4 ;  /* 0x0080000407ff95b2 */ /* 0x0042a20008000100 */
[----:B0-----:R-:W-:Y:S01]  /*7630*/  PRMT R129, RZ, 0x7610, R129 ;  /* 0x00007610ff817816 */ /* 0x001fe20000000081 */
[----:B--2---:R-:W-:Y:S06]  /*7640*/  BAR.SYNC.DEFER_BLOCKING 0x0 ;  /* 0x0000000000007b1d */ /* 0x004fec0000010000 */
[----:B-1----:R-:W-:Y:S05]  /*7650*/  @!P3 BRA `(.L_x_6) ;  /* 0x0000000000d8b947 */ /* 0x002fea0003800000 */
[----:B------:R-:W-:Y:S02]  /*7660*/  USHF.R.U32.HI UR14, URZ, 0x4, UR7 ;  /* 0x00000004ff0e7899 */ /* 0x000fe40008011607 */
[----:B------:R-:W-:Y:S02]  /*7670*/  UIADD3 UR5, UPT, UPT, UR7, 0x18000, URZ ;  /* 0x0001800007057890 */ /* 0x000fe4000fffe0ff */
[----:B------:R-:W-:Y:S02]  /*7680*/  USGXT.U32 UR14, UR14, 0xe ;  /* 0x0000000e0e0e789a */ /* 0x000fe40008000000 */
[----:B------:R-:W-:Y:S02]  /*7690*/  USHF.R.U32.HI UR5, URZ, 0x4, UR5 ;  /* 0x00000004ff057899 */ /* 0x000fe40008011605 */
[----:B------:R-:W-:Y:S02]  /*76a0*/  UIADD3 UR26, UP1, UPT, UR14, 0x2, URZ ;  /* 0x000000020e1a7890 */ /* 0x000fe4000ff3e0ff */
[----:B------:R-:W-:Y:S01]  /*76b0*/  USGXT.U32 UR16, UR5, 0xe ;  /* 0x0000000e0510789a */ /* 0x000fe20008000000 */
[----:B------:R-:W-:Y:S01]  /*76c0*/  UMOV UR4, URZ ;  /* 0x000000ff00047c82 */ /* 0x000fe20008000000 */
[----:B------:R-:W-:Y:S01]  /*76d0*/  UMOV UR6, URZ ;  /* 0x000000ff00067c82 */ /* 0x000fe20008000000 */
[----:B------:R-:W-:-:S02]  /*76e0*/  UIADD3.X UR27, UPT, UPT, UR4, 0x40004040, URZ, UP1, !UPT ;  /* 0x40004040041b7890 */ /* 0x000fc40008ffe4ff */
[----:B------:R-:W-:Y:S01]  /*76f0*/  UIADD3 UR58, UP1, UPT, UR16, 0x80, URZ ;  /* 0x00000080103a7890 */ /* 0x000fe2000ff3e0ff */
[----:B------:R-:W-:Y:S01]  /*7700*/  UMOV UR4, UR13 ;  /* 0x0000000d00047c82 */ /* 0x000fe20008000000 */
[----:B------:R-:W-:Y:S02]  /*7710*/  UMOV UR5, URZ ;  /* 0x000000ff00057c82 */ /* 0x000fe40008000000 */
[----:B------:R-:W-:Y:S01]  /*7720*/  UIADD3.X UR59, UPT, UPT, UR6, 0x40004040, URZ, UP1, !UPT ;  /* 0x40004040063b7890 */ /* 0x000fe20008ffe4ff */
[----:B------:R-:W-:Y:S01]  /*7730*/  UMOV UR12, UR4 ;  /* 0x00000004000c7c82 */ /* 0x000fe20008000000 */
[----:B------:R-:W-:Y:S02]  /*7740*/  UIADD3.64 UR36, UPT, UPT, UR26, 0x2, URZ ;  /* 0x000000021a247897 */ /* 0x000fe4000fffe0ff */
[----:B------:R-:W-:Y:S02]  /*7750*/  UIADD3.64 UR4, UPT, UPT, UR58, 0x80, URZ ;  /* 0x000000803a047897 */ /* 0x000fe4000fffe0ff */
[----:B------:R-:W-:-:S02]  /*7760*/  UIADD3.64 UR40, UPT, UPT, UR26, 0x4, URZ ;  /* 0x000000041a287897 */ /* 0x000fc4000fffe0ff */
[----:B------:R-:W-:Y:S02]  /*7770*/  UIADD3.64 UR38, UPT, UPT, UR58, 0x100, URZ ;  /* 0x000001003a267897 */ /* 0x000fe4000fffe0ff */
[----:B------:R-:W-:Y:S02]  /*7780*/  UIADD3.64 UR44, UPT, UPT, UR26, 0x3fe, URZ ;  /* 0x000003fe1a2c7897 */ /* 0x000fe4000fffe0ff */
[----:B------:R-:W-:Y:S02]  /*7790*/  UIADD3.64 UR42, UPT, UPT, UR58, 0x180, URZ ;  /* 0x000001803a2a7897 */ /* 0x000fe4000fffe0ff */
[----:B------:R-:W-:Y:S02]  /*77a0*/  UIADD3.64 UR48, UPT, UPT, UR26, 0x400, URZ ;  /* 0x000004001a307897 */ /* 0x000fe4000fffe0ff */
[----:B------:R-:W-:Y:S02]  /*77b0*/  UIADD3.64 UR46, UPT, UPT, UR58, 0x200, URZ ;  /* 0x000002003a2e7897 */ /* 0x000fe4000fffe0ff */
[----:B------:R-:W-:-:S02]  /*77c0*/  UIADD3.64 UR52, UPT, UPT, UR26, 0x402, URZ ;  /* 0x000004021a347897 */ /* 0x000fc4000fffe0ff */
[----:B------:R-:W-:Y:S01]  /*77d0*/  UIADD3.64 UR50, UPT, UPT, UR58, 0x280, URZ ;  /* 0x000002803a327897 */ /* 0x000fe2000fffe0ff */
[----:B------:R-:W-:Y:S01]  /*77e0*/  UMOV UR20, 0x0 ;  /* 0x0000000000147882 */ /* 0x000fe20000000000 */
[----:B------:R-:W-:Y:S01]  /*77f0*/  UMOV UR21, 0x4208490 ;  /* 0x0420849000157882 */ /* 0x000fe20000000000 */
[----:B------:R-:W-:Y:S01]  /*7800*/  UIADD3.64 UR56, UPT, UPT, UR26, 0x404, URZ ;  /* 0x000004041a387897 */ /* 0x000fe2000fffe0ff */
[----:B------:R-:W-:Y:S01]  /*7810*/  UMOV UR15, 0x40004040 ;  /* 0x40004040000f7882 */ /* 0x000fe20000000000 */
[----:B------:R-:W-:Y:S01]  /*7820*/  UIADD3.64 UR54, UPT, UPT, UR58, 0x300, URZ ;  /* 0x000003003a367897 */ /* 0x000fe2000fffe0ff */
[----:B------:R-:W-:Y:S01]  /*7830*/  UMOV UR17, 0x40004040 ;  /* 0x4000404000117882 */ /* 0x000fe20000000000 */
[----:B------:R-:W-:Y:S01]  /*7840*/  UMOV UR22, 0x0 ;  /* 0x0000000000167882 */ /* 0x000fe20000000000 */
[----:B------:R-:W-:Y:S01]  /*7850*/  UMOV UR23, 0x4208490 ;  /* 0x0420849000177882 */ /* 0x000fe20000000000 */
[----:B------:R-:W-:Y:S01]  /*7860*/  UMOV UR24, 0x0 ;  /* 0x0000000000187882 */ /* 0x000fe20000000000 */
[----:B------:R-:W-:Y:S01]  /*7870*/  UMOV UR25, 0x4208490 ;  /* 0x0420849000197882 */ /* 0x000fe20000000000 */
[----:B------:R0:W-:Y:S01]  /*7880*/  UTCHMMA gdesc[UR16], gdesc[UR14], tmem[UR11], tmem[UR20], idesc[UR21], !UPT ;  /* 0x00ff140e100075ea */ /* 0x0001e2000f80000b */
[----:B------:R-:W-:Y:S01]  /*7890*/  UMOV UR28, 0x0 ;  /* 0x00000000001c7882 */ /* 0x000fe20000000000 */
[----:B------:R-:W-:Y:S01]  /*78a0*/  UMOV UR29, 0x4208490 ;  /* 0x04208490001d7882 */ /* 0x000fe20000000000 */
[----:B------:R0:W-:Y:S01]  /*78b0*/  UTCHMMA gdesc[UR58], gdesc[UR26], tmem[UR11], tmem[UR22], idesc[UR23], UPT ;  /* 0x00ff161a3a0075ea */ /* 0x0001e2000b80000b */
        /* <DEDUP_REMOVED lines=12> */
[----:B------:R0:W-:Y:S01]  /*7980*/  UTCHMMA gdesc[UR50], gdesc[UR52], tmem[UR11], tmem[UR32], idesc[UR33], UPT ;  /* 0x00ff2034320075ea */ /* 0x0001e2000b80000b */
[----:B------:R0:W-:Y:S01]  /*7990*/  UTCHMMA gdesc[UR54], gdesc[UR56], tmem[UR11], tmem[UR60], idesc[UR61], UPT ;  /* 0x00ff3c38360075ea */ /* 0x0001e2000b80000b */
[----:B------:R0:W-:Y:S01]  /*79a0*/  UTCBAR [UR12], URZ ;  /* 0x000000ff0c0073e9 */ /* 0x0001e200080000ff */
[----:B------:R-:W-:Y:S01]  /*79b0*/  NOP ;  /* 0x0000000000007918 */ /* 0x000fe20000000000 */
.L_x_6:
[----:B------:R-:W-:Y:S05]  /*79c0*/  @!P2 BRA `(.L_x_7) ;  /* 0x000000000008a947 */ /* 0x000fea0003800000 */
[----:B------:R-:W1:Y:S02]  /*79d0*/  SYNCS.PHASECHK.TRANS64.TRYWAIT P4, [UR7+0x8000], RZ ;  /* 0x008000ffff0075a7 */ /* 0x000e640008081107 */
[----:B-1----:R-:W-:Y:S05]  /*79e0*/  @!P4 BRA `(.L_x_8) ;  /* 0x0000010000a8c947 */ /* 0x002fea0003800000 */
.L_x_7:
[----:B------:R-:W-:Y:S06]  /*79f0*/  BAR.SYNC.DEFER_BLOCKING 0x0 ;  /* 0x0000000000007b1d */ /* 0x000fec0000010000 */
[----:B------:R-:W-:Y:S01]  /*7a00*/  STL.64 [R1+0x650], R68 ;  /* 0x0006504401007387 */ /* 0x000fe20000100a00 */
[----:B------:R-:W-:Y:S01]  /*7a10*/  PRMT R100, RZ, 0x7610, R100 ;  /* 0x00007610ff647816 */ /* 0x000fe20000000064 */
[----:B------:R-:W1:Y:S08]  /*7a20*/  LDC R133, c[0x0][0x3d8] ;  /* 0x0000f600ff857b82 */ /* 0x000e700000000800 */
[----:B------:R-:W2:Y:S01]  /*7a30*/  LDC R151, c[0x0][0x3d8] ;  /* 0x0000f600ff977b82 */ /* 0x000ea20000000800 */
[----:B------:R-:W-:Y:S01]  /*7a40*/  LDTM.16dp32bit_t0_t15.x64 R4, tmem[UR9+0x100000] ;  /* 0x10000009000479ee */ /* 0x000fe20008b00000 */
[----:B------:R-:W3:Y:S06]  /*7a50*/  LDTM.16dp32bit_t16_t31.x64 R4, tmem[UR9+0x100040] ;  /* 0x10004009000479ee */ /* 0x000eec0008b20000 */
[----:B------:R-:W4:Y:S08]  /*7a60*/  LDC R152, c[0x0][0x3d8] ;  /* 0x0000f600ff987b82 */ /* 0x000f300000000800 */
[----:B------:R-:W0:Y:S08]  /*7a70*/  LDC R135, c[0x0][0x3d8] ;  /* 0x0000f600ff877b82 */ /* 0x000e300000000800 */
[----:B------:R-:W0:Y:S01]  /*7a80*/  LDC R145, c[0x0][0x3d8] ;  /* 0x0000f600ff917b82 */ /* 0x000e220000000800 */
[----:B---3--:R-:W-:Y:S07]  /*7a90*/  STL.64 [R1+0x758], R4 ;  /* 0x0007580401007387 */ /* 0x008fee0000100a00 */
[----:B------:R-:W3:Y:S01]  /*7aa0*/  LDC R159, c[0x0][0x3d8] ;  /* 0x0000f600ff9f7b82 */ /* 0x000ee20000000800 */
[----:B------:R-:W-:Y:S07]  /*7ab0*/  STL.64 [R1+0x750], R6 ;  /* 0x0007500601007387 */ /* 0x000fee0000100a00 */
[----:B------:R-:W0:Y:S01]  /*7ac0*/  LDC R160, c[0x0][0x3d8] ;  /* 0x0000f600ffa07b82 */ /* 0x000e220000000800 */
[----:B------:R-:W-:Y:S01]  /*7ad0*/  STL.64 [R1+0x748], R8 ;  /* 0x0007480801007387 */ /* 0x000fe20000100a00 */
[----:B------:R-:W-:-:S02]  /*7ae0*/  PRMT R71, RZ, 0x7610, R71 ;  /* 0x00007610ff477816 */ /* 0x000fc40000000047 */
[----:B------:R-:W-:Y:S01]  /*7af0*/  PRMT R128, RZ, 0x7610, R128 ;  /* 0x00007610ff807816 */ /* 0x000fe20000000080 */
[----:B------:R-:W-:Y:S03]  /*7b00*/  STL.64 [R1+0x740], R10 ;  /* 0x0007400a01007387 */ /* 0x000fe60000100a00 */
[----:B------:R-:W0:Y:S01]  /*7b10*/  LDC R136, c[0x0][0x3d8] ;  /* 0x0000f600ff887b82 */ /* 0x000e220000000800 */
[----:B------:R-:W-:Y:S01]  /*7b20*/  STL.64 [R1+0x738], R12 ;  /* 0x0007380c01007387 */ /* 0x000fe20000100a00 */
[----:B------:R-:W-:Y:S02]  /*7b30*/  PRMT R105, RZ, 0x7610, R105 ;  /* 0x00007610ff697816 */ /* 0x000fe40000000069 */
[----:B------:R-:W-:Y:S01]  /*7b40*/  PRMT R104, RZ, 0x7610, R104 ;  /* 0x00007610ff687816 */ /* 0x000fe20000000068 */
[----:B------:R-:W-:Y:S01]  /*7b50*/  STL.64 [R1+0x730], R14 ;  /* 0x0007300e01007387 */ /* 0x000fe20000100a00 */
[----:B------:R-:W-:-:S02]  /*7b60*/  PRMT R85, RZ, 0x7610, R85 ;  /* 0x00007610ff557816 */ /* 0x000fc40000000055 */
[----:B------:R-:W0:Y:S01]  /*7b70*/  LDC R131, c[0x0][0x3d8] ;  /* 0x0000f600ff837b82 */ /* 0x000e220000000800 */
[----:B------:R-:W-:Y:S01]  /*7b80*/  STL.64 [R1+0x728], R16 ;  /* 0x0007281001007387 */ /* 0x000fe20000100a00 */
[----:B------:R-:W-:Y:S02]  /*7b90*/  PRMT R84, RZ, 0x7610, R84 ;  /* 0x00007610ff547816 */ /* 0x000fe40000000054 */
[----:B------:R-:W-:Y:S01]  /*7ba0*/  PRMT R79, RZ, 0x7610, R79 ;  /* 0x00007610ff4f7816 */ /* 0x000fe2000000004f */
[----:B------:R-:W-:Y:S01]  /*7bb0*/  STL.64 [R1+0x720], R18 ;  /* 0x0007201201007387 */ /* 0x000fe20000100a00 */
[----:B------:R-:W-:Y:S02]  /*7bc0*/  PRMT R78, RZ, 0x7610, R78 ;  /* 0x00007610ff4e7816 */ /* 0x000fe4000000004e */
[----:B------:R-:W0:Y:S01]  /*7bd0*/  LDC R137, c[0x0][0x3d8] ;  /* 0x0000f600ff897b82 */ /* 0x000e220000000800 */
[----:B------:R-:W-:Y:S01]  /*7be0*/  STL.64 [R1+0x718], R20 ;  /* 0x0007181401007387 */ /* 0x000fe20000100a00 */
[----:B------:R-:W-:-:S02]  /*7bf0*/  PRMT R99, RZ, 0x7610, R99 ;  /* 0x00007610ff637816 */ /* 0x000fc40000000063 */
[----:B------:R-:W-:Y:S01]  /*7c00*/  PRMT R98, RZ, 0x7610, R98 ;  /* 0x00007610ff627816 */ /* 0x000fe20000000062 */
[----:B------:R-:W-:Y:S01]  /*7c10*/  STL.64 [R1+0x710], R22 ;  /* 0x0007101601007387 */ /* 0x000fe20000100a00 */
[----:B------:R-:W-:Y:S02]  /*7c20*/  PRMT R95, RZ, 0x7610, R95 ;  /* 0x00007610ff5f7816 */ /* 0x000fe4000000005f */
[----:B------:R-:W-:Y:S01]  /*7c30*/  PRMT R94, RZ, 0x7610, R94 ;  /* 0x00007610ff5e7816 */ /* 0x000fe2000000005e */
[----:B------:R-:W0:Y:S01]  /*7c40*/  @!P1 SYNCS.CCTL.IV [UR7+0x8000] ;  /* 0x00800000ff0099b1 */ /* 0x000e220008000007 */
[----:B------:R-:W-:Y:S01]  /*7c50*/  NOP ;  /* 0x0000000000007918 */ /* 0x000fe20000000000 */
[----:B------:R-:W3:Y:S01]  /*7c60*/  @P2 LDG.E.U16 R129, desc[UR18][R72.64] ;  /* 0x0000001248812981 */ /* 0x000ee2000c1e1500 */
[----:B------:R-:W-:Y:S02]  /*7c70*/  PRMT R91, RZ, 0x7610, R91 ;  /* 0x00007610ff5b7816 */ /* 0x000fe4000000005b */
[----:B------:R-:W-:Y:S01]  /*7c80*/  PRMT R90, RZ, 0x7610, R90 ;  /* 0x00007610ff5a7816 */ /* 0x000fe2000000005a */
[----:B------:R-:W-:Y:S01]  /*7c90*/  STL.64 [R1+0x708], R24 ;  /* 0x0007081801007387 */ /* 0x000fe20000100a00 */
[----:B------:R-:W-:Y:S01]  /*7ca0*/  PRMT R87, RZ, 0x7610, R87 ;  /* 0x00007610ff577816 */ /* 0x000fe20000000057 */
[----:B------:R-:W0:Y:S01]  /*7cb0*/  LDC R89, c[0x0][0x3d8] ;  /* 0x0000f600ff597b82 */ /* 0x000e220000000800 */
[----:B------:R-:W-:Y:S01]  /*7cc0*/  PRMT R86, RZ, 0x7610, R86 ;  /* 0x00007610ff567816 */ /* 0x000fe20000000056 */
[----:B------:R-:W-:Y:S01]  /*7cd0*/  STL.64 [R1+0x700], R26 ;  /* 0x0007001a01007387 */ /* 0x000fe20000100a00 */
[----:B------:R-:W-:-:S02]  /*7ce0*/  PRMT R82, RZ, 0x7610, R82 ;  /* 0x00007610ff527816 */ /* 0x000fc40000000052 */
[----:B------:R-:W-:Y:S01]  /*7cf0*/  PRMT R83, RZ, 0x7610, R83 ;  /* 0x00007610ff537816 */ /* 0x000fe20000000053 */
[----:B------:R-:W-:Y:S01]  /*7d00*/  STL.64 [R1+0x6f8], R28 ;  /* 0x0006f81c01007387 */ /* 0x000fe20000100a00 */
[----:B------:R-:W-:Y:S01]  /*7d10*/  PRMT R81, RZ, 0x7610, R81 ;  /* 0x00007610ff517816 */ /* 0x000fe20000000051 */
[----:B------:R-:W0:Y:S01]  /*7d20*/  LDC R165, c[0x0][0x3d8] ;  /* 0x0000f600ffa57b82 */ /* 0x000e220000000800 */
[----:B------:R-:W-:Y:S01]  /*7d30*/  PRMT R80, RZ, 0x7610, R80 ;  /* 0x00007610ff507816 */ /* 0x000fe20000000050 */
[----:B------:R-:W-:Y:S01]  /*7d40*/  STL.64 [R1+0x6f0], R30 ;  /* 0x0006f01e01007387 */ /* 0x000fe20000100a00 */
[----:B------:R-:W-:Y:S02]  /*7d50*/  PRMT R76, RZ, 0x7610, R76 ;  /* 0x00007610ff4c7816 */ /* 0x000fe4000000004c */
[----:B------:R-:W-:Y:S01]  /*7d60*/  PRMT R77, RZ, 0x7610, R77 ;  /* 0x00007610ff4d7816 */ /* 0x000fe2000000004d */
[----:B------:R-:W-:Y:S01]  /*7d70*/  STL.64 [R1+0x6e8], R32 ;  /* 0x0006e82001007387 */ /* 0x000fe20000100a00 */
[----:B------:R-:W-:Y:S01]  /*7d80*/  PRMT R75, RZ, 0x7610, R75 ;  /* 0x00007610ff4b7816 */ /* 0x000fe2000000004b */
[----:B------:R-:W0:Y:S01]  /*7d90*/  LDC R144, c[0x0][0x3d8] ;  /* 0x0000f600ff907b82 */ /* 0x000e220000000800 */
[----:B------:R-:W-:Y:S01]  /*7da0*/  PRMT R74, RZ, 0x7610, R74 ;  /* 0x00007610ff4a7816 */ /* 0x000fe2000000004a */
[----:B------:R1:W-:Y:S06]  /*7db0*/  STL.64 [R1+0x6e0], R34 ;  /* 0x0006e02201007387 */ /* 0x0003ec0000100a00 */
[----:B------:R-:W0:Y:S01]  /*7dc0*/  LDC R153, c[0x0][0x3d8] ;  /* 0x0000f600ff997b82 */ /* 0x000e220000000800 */
[----:B------:R-:W-:Y:S07]  /*7dd0*/  STL.64 [R1+0x6d8], R36 ;  /* 0x0006d82401007387 */ /* 0x000fee0000100a00 */
        /* <DEDUP_REMOVED lines=11> */
[----:B------:R-:W-:Y:S01]  /*7e90*/  STL.64 [R1+0x6a8], R48 ;  /* 0x0006a83001007387 */ /* 0x000fe20000100a00 */
[----:B------:R-:W-:-:S06]  /*7ea0*/  SHF.L.U32 R3, R140, 0x1, RZ ;  /* 0x000000018c037819 */ /* 0x000fcc00000006ff */
[----:B------:R-:W0:Y:S01]  /*7eb0*/  LDC R139, c[0x0][0x3d8] ;  /* 0x0000f600ff8b7b82 */ /* 0x000e220000000800 */
[----:B------:R-:W-:Y:S07]  /*7ec0*/  STL.64 [R1+0x6a0], R50 ;  /* 0x0006a03201007387 */ /* 0x000fee0000100a00 */
[----:B------:R-:W0:Y:S01]  /*7ed0*/  LDC R150, c[0x0][0x3d8] ;  /* 0x0000f600ff967b82 */ /* 0x000e220000000800 */
[----:B------:R-:W-:Y:S07]  /*7ee0*/  STL.64 [R1+0x698], R52 ;  /* 0x0006983401007387 */ /* 0x000fee0000100a00 */
[----:B------:R-:W3:Y:S01]  /*7ef0*/  LDC R141, c[0x0][0x3d8] ;  /* 0x0000f600ff8d7b82 */ /* 0x000ee20000000800 */
[----:B------:R-:W-:Y:S07]  /*7f00*/  STL.64 [R1+0x690], R54 ;  /* 0x0006903601007387 */ /* 0x000fee0000100a00 */
[----:B------:R-:W3:Y:S01]  /*7f10*/  LDC R156, c[0x0][0x3d8] ;  /* 0x0000f600ff9c7b82 */ /* 0x000ee20000000800 */
[----:B------:R-:W-:Y:S07]  /*7f20*/  STL.64 [R1+0x688], R56 ;  /* 0x0006883801007387 */ /* 0x000fee0000100a00 */
[----:B------:R-:W3:Y:S01]  /*7f30*/  LDC R138, c[0x0][0x3d8] ;  /* 0x0000f600ff8a7b82 */ /* 0x000ee20000000800 */
[----:B------:R-:W-:Y:S01]  /*7f40*/  STL.64 [R1+0x680], R58 ;  /* 0x0006803a01007387 */ /* 0x000fe20000100a00 */
[----:B------:R-:W-:-:S02]  /*7f50*/  PRMT R127, RZ, 0x7610, R127 ;  /* 0x00007610ff7f7816 */ /* 0x000fc4000000007f */
[----:B------:R-:W-:Y:S01]  /*7f60*/  PRMT R126, RZ, 0x7610, R126 ;  /* 0x00007610ff7e7816 */ /* 0x000fe2000000007e */
[----:B------:R-:W-:Y:S01]  /*7f70*/  STL.64 [R1+0x678], R60 ;  /* 0x0006783c01007387 */ /* 0x000fe20000100a00 */
[----:B-1----:R-:W-:Y:S02]  /*7f80*/  IMAD R35, R133, 0x11, RZ ;  /* 0x0000001185237824 */ /* 0x002fe400078e02ff */
[----:B------:R-:W1:Y:S01]  /*7f90*/  LDC R162, c[0x0][0x3d8] ;  /* 0x0000f600ffa27b82 */ /* 0x000e620000000800 */
[----:B------:R-:W-:Y:S01]  /*7fa0*/  STL.64 [R1+0x670], R62 ;  /* 0x0006703e01007387 */ /* 0x000fe20000100a00 */
[C---:B------:R-:W-:Y:S01]  /*7fb0*/  IMAD R163, R140.reuse, 0x3, RZ ;  /* 0x000000038ca37824 */ /* 0x040fe200078e02ff */
[----:B------:R-:W-:Y:S01]  /*7fc0*/  SHF.L.U32 R164, R140, 0x3, RZ ;  /* 0x000000038ca47819 */ /* 0x000fe200000006ff */
[----:B0-----:R-:W0:Y:S01]  /*7fd0*/  LDCU UR5, c[0x0][0x3a8] ;  /* 0x00007500ff0577ac */ /* 0x001e220008000800 */
[----:B------:R-:W-:Y:S03]  /*7fe0*/  STL.64 [R1+0x668], R64 ;  /* 0x0006684001007387 */ /* 0x000fe60000100a00 */
[----:B------:R-:W0:Y:S01]  /*7ff0*/  LDC R30, c[0x0][0x3d8] ;  /* 0x0000f600ff1e7b82 */ /* 0x000e220000000800 */
[----:B------:R-:W-:Y:S01]  /*8000*/  STL.64 [R1+0x660], R66 ;  /* 0x0006604201007387 */ /* 0x000fe20000100a00 */
[----:B------:R-:W-:Y:S01]  /*8010*/  PRMT R123, RZ, 0x7610, R123 ;  /* 0x00007610ff7b7816 */ /* 0x000fe2000000007b */
[----:B------:R-:W0:Y:S02]  /*8020*/  LDCU UR4, c[0x0][0x3a8] ;  /* 0x00007500ff0477ac */ /* 0x000e240008000800 */
[----:B------:R4:W-:Y:S01]  /*8030*/  STL.64 [R1+0x7e8], R100 ;  /* 0x0007e86401007387 */ /* 0x0009e20000100a00 */
[----:B--2---:R-:W-:-:S02]  /*8040*/  IMAD R133, R151, 0x42, RZ ;  /* 0x0000004297857824 */ /* 0x004fc400078e02ff */
[----:B------:R-:W-:Y:S01]  /*8050*/  IMAD R34, R135, 0x13, RZ ;  /* 0x0000001387227824 */ /* 0x000fe200078e02ff */
[----:B------:R-:W2:Y:S08]  /*8060*/  LDC R28, c[0x0][0x3d8] ;  /* 0x0000f600ff1c7b82 */ /* 0x000eb00000000800 */
[----:B----4-:R-:W4:Y:S01]  /*8070*/  LDC R101, c[0x0][0x3d8] ;  /* 0x0000f600ff657b82 */ /* 0x010f220000000800 */
[----:B------:R-:W-:-:S07]  /*8080*/  IMAD R151, R152, 0x44, RZ ;  /* 0x0000004498977824 */ /* 0x000fce00078e02ff */
[----:B------:R-:W0:Y:S01]  /*8090*/  LDC R100, c[0x0][0x3d8] ;  /* 0x0000f600ff647b82 */ /* 0x000e220000000800 */
[----:B------:R-:W-:-:S07]  /*80a0*/  IMAD R37, R145, 0x36, RZ ;  /* 0x0000003691257824 */ /* 0x000fce00078e02ff */
[----:B------:R-:W0:Y:S01]  /*80b0*/  LDC R29, c[0x0][0x3d8] ;  /* 0x0000f600ff1d7b82 */ /* 0x000e220000000800 */
[----:B----4-:R-:W-:-:S07]  /*80c0*/  IMAD R152, R101, 0x54, RZ ;  /* 0x0000005465987824 */ /* 0x010fce00078e02ff */
[----:B------:R-:W4:Y:S08]  /*80d0*/  LDC R31, c[0x0][0x3d8] ;  /* 0x0000f600ff1f7b82 */ /* 0x000f300000000800 */
[----:B------:R-:W1:Y:S01]  /*80e0*/  LDC R101, c[0x0][0x3d8] ;  /* 0x0000f600ff657b82 */ /* 0x000e620000000800 */
[----:B0-----:R-:W-:Y:S02]  /*80f0*/  IMAD R135, R100, 0x52, RZ ;  /* 0x0000005264877824 */ /* 0x001fe400078e02ff */
[----:B---3--:R-:W-:-:S02]  /*8100*/  IMAD R145, R159, 0x48, RZ ;  /* 0x000000489f917824 */ /* 0x008fc400078e02ff */
[----:B------:R-:W-:-:S03]  /*8110*/  IMAD R159, R160, 0x4a, RZ ;  /* 0x0000004aa09f7824 */ /* 0x000fc600078e02ff */
[----:B------:R-:W0:Y:S01]  /*8120*/  LDC R100, c[0x0][0x3d8] ;  /* 0x0000f600ff647b82 */ /* 0x000e220000000800 */
[----:B------:R3:W-:Y:S01]  /*8130*/  STL.64 [R1+0x7b0], R70 ;  /* 0x0007b04601007387 */ /* 0x0007e20000100a00 */
[----:B------:R-:W-:Y:S02]  /*8140*/  IMAD R41, R136, 0x26, RZ ;  /* 0x0000002688297824 */ /* 0x000fe400078e02ff */
[----:B------:R-:W-:-:S04]  /*8150*/  IMAD R56, R131, 0x16, RZ ;  /* 0x0000001683387824 */ /* 0x000fc800078e02ff */
[----:B------:R-:W0:Y:S01]  /*8160*/  LDC R55, c[0x0][0x3d8] ;  /* 0x0000f600ff377b82 */ /* 0x000e220000000800 */
[----:B-1----:R-:W-:-:S07]  /*8170*/  IMAD R160, R101, 0x5a, RZ ;  /* 0x0000005a65a07824 */ /* 0x002fce00078e02ff */
[----:B------:R-:W1:Y:S08]  /*8180*/  LDC R33, c[0x0][0x3d8] ;  /* 0x0000f600ff217b82 */ /* 0x000e700000000800 */
[----:B------:R-:W1:Y:S01]  /*8190*/  LDC R101, c[0x0][0x3d8] ;  /* 0x0000f600ff657b82 */ /* 0x000e620000000800 */
[----:B0-----:R-:W-:Y:S02]  /*81a0*/  IMAD R136, R100, 0x60, RZ ;  /* 0x0000006064887824 */ /* 0x001fe400078e02ff */
[----:B------:R-:W-:-:S05]  /*81b0*/  IMAD R131, R137, 0x30, RZ ;  /* 0x0000003089837824 */ /* 0x000fca00078e02ff */
[----:B------:R-:W0:Y:S08]  /*81c0*/  LDC R100, c[0x0][0x3d8] ;  /* 0x0000f600ff647b82 */ /* 0x000e300000000800 */
[----:B------:R-:W0:Y:S01]  /*81d0*/  LDC R57, c[0x0][0x3d8] ;  /* 0x0000f600ff397b82 */ /* 0x000e220000000800 */
[----:B-1----:R-:W-:-:S07]  /*81e0*/  IMAD R137, R101, 0x62, RZ ;  /* 0x0000006265897824 */ /* 0x002fce00078e02ff */
[----:B------:R-:W1:Y:S08]  /*81f0*/  LDC R59, c[0x0][0x3d8] ;  /* 0x0000f600ff3b7b82 */ /* 0x000e700000000800 */
[----:B------:R-:W0:Y:S01]  /*8200*/  LDC R101, c[0x0][0x3d8] ;  /* 0x0000f600ff657b82 */ /* 0x000e220000000800 */
[----:B------:R-:W-:Y:S02]  /*8210*/  IMAD R54, R140, 0x6, RZ ;  /* 0x000000068c367824 */ /* 0x000fe400078e02ff */
[----:B------:R-:W-:-:S05]  /*8220*/  IMAD R89, R89, 0x12, RZ ;  /* 0x0000001259597824 */ /* 0x000fca00078e02ff */
[----:B------:R-:W0:Y:S01]  /*8230*/  LDC R143, c[0x0][0x3d8] ;  /* 0x0000f600ff8f7b82 */ /* 0x000e220000000800 */
[----:B------:R-:W-:Y:S01]  /*8240*/  IMAD R165, R165, 0x9, RZ ;  /* 0x00000009a5a57824 */ /* 0x000fe200078e02ff */
[----:B------:R-:W-:Y:S01]  /*8250*/  IADD3 R54, P6, PT, R54, R72, RZ ;  /* 0x0000004836367210 */ /* 0x000fe20007fde0ff */
[----:B------:R-:W-:-:S05]  /*8260*/  IMAD R144, R144, 0x14, RZ ;  /* 0x0000001490907824 */ /* 0x000fca00078e02ff */
[----:B------:R-:W0:Y:S01]  /*8270*/  LDC R149, c[0x0][0x3d8] ;  /* 0x0000f600ff957b82 */ /* 0x000e220000000800 */
[----:B------:R-:W-:-:S07]  /*8280*/  PRMT R122, RZ, 0x7610, R122 ;  /* 0x00007610ff7a7816 */ /* 0x000fce000000007a */
[----:B------:R-:W0:Y:S01]  /*8290*/  LDC R60, c[0x0][0x3d8] ;  /* 0x0000f600ff3c7b82 */ /* 0x000e220000000800 */
[----:B------:R-:W-:-:S07]  /*82a0*/  PRMT R119, RZ, 0x7610, R119 ;  /* 0x00007610ff777816 */ /* 0x000fce0000000077 */
[----:B------:R-:W0:Y:S01]  /*82b0*/  LDC R5, c[0x0][0x3d8] ;  /* 0x0000f600ff057b82 */ /* 0x000e220000000800 */
[----:B------:R-:W-:-:S07]  /*82c0*/  PRMT R118, RZ, 0x7610, R118 ;  /* 0x00007610ff767816 */ /* 0x000fce0000000076 */
[----:B------:R-:W0:Y:S01]  /*82d0*/  LDC R154, c[0x0][0x3d8] ;  /* 0x0000f600ff9a7b82 */ /* 0x000e220000000800 */
[----:B------:R-:W-:-:S07]  /*82e0*/  IMAD R38, R153, 0x23, RZ ;  /* 0x0000002399267824 */ /* 0x000fce00078e02ff */
[----:B------:R-:W0:Y:S01]  /*82f0*/  LDC R161, c[0x0][0x3d8] ;  /* 0x0000f600ffa17b82 */ /* 0x000e220000000800 */
[----:B------:R-:W-:Y:S04]  /*8300*/  STL.64 [R1+0x7a8], R128 ;  /* 0x0007a88001007387 */ /* 0x000fe80000100a00 */
[----:B------:R-:W-:Y:S03]  /*8310*/  STL.64 [R1+0x7f0], R104 ;  /* 0x0007f06801007387 */ /* 0x000fe60000100a00 */
[----:B------:R-:W0:Y:S01]  /*8320*/  LDC R146, c[0x0][0x3d8] ;  /* 0x0000f600ff927b82 */ /* 0x000e220000000800 */
[----:B------:R-:W-:Y:S04]  /*8330*/  STL.64 [R1+0x7d0], R84 ;  /* 0x0007d05401007387 */ /* 0x000fe80000100a00 */
[----:B------:R-:W-:Y:S03]  /*8340*/  STL.64 [R1+0x7c0], R78 ;  /* 0x0007c04e01007387 */ /* 0x000fe60000100a00 */
[----:B---3--:R-:W3:Y:S01]  /*8350*/  LDC R71, c[0x0][0x3d8] ;  /* 0x0000f600ff477b82 */ /* 0x008ee20000000800 */
[----:B------:R-:W-:Y:S04]  /*8360*/  STL.64 [R1+0x770], R98 ;  /* 0x0007706201007387 */ /* 0x000fe80000100a00 */
[----:B------:R-:W-:Y:S03]  /*8370*/  STL.64 [R1+0x768], R94 ;  /* 0x0007685e01007387 */ /* 0x000fe60000100a00 */
[----:B------:R-:W0:Y:S01]  /*8380*/  LDC R61, c[0x0][0x3d8] ;  /* 0x0000f600ff3d7b82 */ /* 0x000e220000000800 */
[----:B------:R-:W-:Y:S04]  /*8390*/  STL.64 [R1+0x760], R90 ;  /* 0x0007605a01007387 */ /* 0x000fe80000100a00 */
[----:B------:R1:W-:Y:S03]  /*83a0*/  STL.64 [R1+0x778], R86 ;  /* 0x0007785601007387 */ /* 0x0003e60000100a00 */
[----:B------:R-:W3:Y:S01]  /*83b0*/  LDC R142, c[0x0][0x3d8] ;  /* 0x0000f600ff8e7b82 */ /* 0x000ee20000000800 */
[----:B------:R-:W-:Y:S04]  /*83c0*/  STL.64 [R1+0x7c8], R82 ;  /* 0x0007c85201007387 */ /* 0x000fe80000100a00 */
[----:B------:R2:W-:Y:S03]  /*83d0*/  STL.64 [R1+0x780], R80 ;  /* 0x0007805001007387 */ /* 0x0005e60000100a00 */
[----:B------:R-:W3:Y:S01]  /*83e0*/  LDC R62, c[0x0][0x3d8] ;  /* 0x0000f600ff3e7b82 */ /* 0x000ee20000000800 */
[----:B------:R-:W-:Y:S04]  /*83f0*/  STL.64 [R1+0x7b8], R76 ;  /* 0x0007b84c01007387 */ /* 0x000fe80000100a00 */
[----:B------:R4:W-:Y:S01]  /*8400*/  STL.64 [R1+0x788], R74 ;  /* 0x0007884a01007387 */ /* 0x0009e20000100a00 */
[----:B-1----:R-:W-:-:S02]  /*8410*/  IADD3 R86, P4, PT, R3, R72, RZ ;  /* 0x0000004803567210 */ /* 0x002fc40007f9e0ff */
[----:B------:R-:W1:Y:S01]  /*8420*/  LDC R9, c[0x0][0x3d8] ;  /* 0x0000f600ff097b82 */ /* 0x000e620000000800 */
[----:B--2---:R-:W-:Y:S01]  /*8430*/  IMAD R80, R28, 0xf0, RZ ;  /* 0x000000f01c507824 */ /* 0x004fe200078e02ff */
[----:B------:R-:W-:Y:S01]  /*8440*/  SHF.L.U32 R58, R132, 0x4, RZ ;  /* 0x00000004843a7819 */ /* 0x000fe200000006ff */
[----:B------:R-:W-:Y:S02]  /*8450*/  IMAD R155, R155, 0xa, RZ ;  /* 0x0000000a9b9b7824 */ /* 0x000fe400078e02ff */
[----:B------:R-:W-:-:S03]  /*8460*/  IMAD R32, R130, 0xb, RZ ;  /* 0x0000000b82207824 */ /* 0x000fc600078e02ff */
[----:B------:R-:W2:Y:S01]  /*8470*/  LDC R63, c[0x0][0x3d8] ;  /* 0x0000f600ff3f7b82 */ /* 0x000ea20000000800 */
[----:B----4-:R-:W-:-:S07]  /*8480*/  IMAD R74, R30, 0xe0, RZ ;  /* 0x000000e01e4a7824 */ /* 0x010fce00078e02ff */
[----:B------:R-:W4:Y:S01]  /*8490*/  LDC R30, c[0x0][0x3d8] ;  /* 0x0000f600ff1e7b82 */ /* 0x000f220000000800 */
[-C--:B------:R-:W-:Y:S01]  /*84a0*/  LEA R28, P5, R29, R72.reuse, 0x2 ;  /* 0x000000481d1c7211 */ /* 0x080fe200078a10ff */
[----:B------:R0:W-:Y:S03]  /*84b0*/  STL.64 [R1+0x790], R126 ;  /* 0x0007907e01007387 */ /* 0x0001e60000100a00 */
[-C--:B------:R-:W-:Y:S02]  /*84c0*/  LEA.HI.X.SX32 R29, R3, R73.reuse, 0x1, P5 ;  /* 0x00000049031d7211 */ /* 0x080fe400028f0eff */
[----:B------:R-:W-:Y:S01]  /*84d0*/  IADD3 R98, P5, PT, R89, R72, RZ ;  /* 0x0000004859627210 */ /* 0x000fe20007fbe0ff */
[----:B0-----:R-:W-:Y:S01]  /*84e0*/  IMAD R153, R100, 0x64, RZ ;  /* 0x0000006464997824 */ /* 0x001fe200078e02ff */
[----:B------:R-:W0:Y:S01]  /*84f0*/  LDC R157, c[0x0][0x3d8] ;  /* 0x0000f600ff9d7b82 */ /* 0x000e220000000800 */
[----:B------:R-:W-:Y:S01]  /*8500*/  IMAD R130, R134, 0x22, RZ ;  /* 0x0000002286827824 */ /* 0x000fe200078e02ff */
[----:B------:R-:W-:Y:S01]  /*8510*/  LEA.HI.X.SX32 R99, R165, R73, 0x1, P5 ;  /* 0x00000049a5637211 */ /* 0x000fe200028f0eff */
[----:B------:R-:W-:-:S02]  /*8520*/  IMAD R147, R147, 0x24, RZ ;  /* 0x0000002493937824 */ /* 0x000fc400078e02ff */
[----:B------:R-:W-:Y:S01]  /*8530*/  IMAD R126, R55, 0xd0, RZ ;  /* 0x000000d0377e7824 */ /* 0x000fe200078e02ff */
[-C--:B------:R-:W-:Y:S01]  /*8540*/  LEA.HI.X.SX32 R55, R163, R73.reuse, 0x1, P6 ;  /* 0x00000049a3377211 */ /* 0x080fe200030f0eff */
[----:B------:R-:W-:Y:S01]  /*8550*/  STL.64 [R1+0x798], R122 ;  /* 0x0007987a01007387 */ /* 0x000fe20000100a00 */
[----:B------:R-:W0:Y:S01]  /*8560*/  LDC R40, c[0x0][0x3d8] ;  /* 0x0000f600ff287b82 */ /* 0x000e220000000800 */
[----:B------:R-:W-:Y:S02]  /*8570*/  LEA R100, P5, R33, R72, 0x5 ;  /* 0x0000004821647211 */ /* 0x000fe400078a28ff */
[----:B----4-:R-:W-:-:S05]  /*8580*/  LEA.HI.X.SX32 R87, R30, R73, 0x1, P4 ;  /* 0x000000491e577211 */ /* 0x010fca00020f0eff */
[----:B------:R-:W4:Y:S01]  /*8590*/  LDC R64, c[0x0][0x3d8] ;  /* 0x0000f600ff407b82 */ /* 0x000f220000000800 */
[-C--:B------:R-:W-:Y:S02]  /*85a0*/  LEA R104, P4, R31, R72.reuse, 0x4 ;  /* 0x000000481f687211 */ /* 0x080fe400078820ff */
[-C--:B------:R-:W-:Y:S02]  /*85b0*/  IADD3 R30, P6, PT, R144, R72.reuse, RZ ;  /* 0x00000048901e7210 */ /* 0x080fe40007fde0ff */
[----:B------:R-:W-:Y:S02]  /*85c0*/  LEA.HI.X.SX32 R105, R164, R73, 0x1, P4 ;  /* 0x00000049a4697211 */ /* 0x000fe400020f0eff */
[----:B------:R-:W-:Y:S01]  /*85d0*/  IADD3 R56, P4, PT, R56, R72, RZ ;  /* 0x0000004838387210 */ /* 0x000fe20007f9e0ff */
[----:B------:R0:W-:Y:S01]  /*85e0*/  STL.64 [R1+0x7a0], R118 ;  /* 0x0007a07601007387 */ /* 0x0001e20000100a00 */
[----:B------:R-:W-:Y:S01]  /*85f0*/  SHF.L.U32 R39, R148, 0x5, RZ ;  /* 0x0000000594277819 */ /* 0x000fe200000006ff */
[----:B------:R-:W-:Y:S01]  /*8600*/  IMAD R148, R101, 0x68, RZ ;  /* 0x0000006865947824 */ /* 0x000fe200078e02ff */
[----:B------:R-:W-:Y:S01]  /*8610*/  PRMT R115, RZ, 0x7610, R115 ;  /* 0x00007610ff737816 */ /* 0x000fe20000000073 */
[----:B------:R-:W1:Y:S01]  /*8620*/  LDC R65, c[0x0][0x3d8] ;  /* 0x0000f600ff417b82 */ /* 0x000e620000000800 */
[----:B------:R-:W-:Y:S01]  /*8630*/  PRMT R114, RZ, 0x7610, R114 ;  /* 0x00007610ff727816 */ /* 0x000fe20000000072 */
[----:B------:R-:W-:Y:S01]  /*8640*/  IMAD R132, R139, 0x32, RZ ;  /* 0x000000328b847824 */ /* 0x000fe200078e02ff */
[----:B------:R-:W-:Y:S01]  /*8650*/  PRMT R111, RZ, 0x7610, R111 ;  /* 0x00007610ff6f7816 */ /* 0x000fe2000000006f */
[----:B------:R-:W-:Y:S01]  /*8660*/  IMAD R150, R150, 0x34, RZ ;  /* 0x0000003496967824 */ /* 0x000fe200078e02ff */
[----:B------:R-:W-:-:S02]  /*8670*/  PRMT R110, RZ, 0x7610, R110 ;  /* 0x00007610ff6e7816 */ /* 0x000fc4000000006e */
[-C--:B------:R-:W-:Y:S01]  /*8680*/  LEA.HI.X.SX32 R31, R155, R73.reuse, 0x1, P6 ;  /* 0x000000499b1f7211 */ /* 0x080fe200030f0eff */
[----:B0-----:R-:W-:Y:S01]  /*8690*/  IMAD R118, R57, 0x49, RZ ;  /* 0x0000004939767824 */ /* 0x001fe200078e02ff */
[-C--:B------:R-:W-:Y:S01]  /*86a0*/  LEA.HI.X.SX32 R57, R32, R73.reuse, 0x1, P4 ;  /* 0x0000004920397211 */ /* 0x080fe200020f0eff */
[----:B------:R-:W0:Y:S01]  /*86b0*/  LDC R10, c[0x0][0x3d8] ;  /* 0x0000f600ff0a7b82 */ /* 0x000e220000000800 */
[-C--:B------:R-:W-:Y:S02]  /*86c0*/  LEA.HI.X.SX32 R101, R58, R73.reuse, 0x1, P5 ;  /* 0x000000493a657211 */ /* 0x080fe400028f0eff */
[-C--:B------:R-:W-:Y:S02]  /*86d0*/  IADD3 R94, P6, PT, R130, R72.reuse, RZ ;  /* 0x00000048825e7210 */ /* 0x080fe40007fde0ff */
[-C--:B------:R-:W-:Y:S02]  /*86e0*/  IADD3 R32, P4, PT, R147, R72.reuse, RZ ;  /* 0x0000004893207210 */ /* 0x080fe40007f9e0ff */
[----:B------:R-:W-:Y:S01]  /*86f0*/  IADD3 R58, P5, PT, R41, R72, RZ ;  /* 0x00000048293a7210 */ /* 0x000fe20007fbe0ff */
[----:B------:R-:W0:Y:S01]  /*8700*/  LDC R11, c[0x0][0x3d8] ;  /* 0x0000f600ff0b7b82 */ /* 0x000e220000000800 */
[----:B------:R-:W-:Y:S01]  /*8710*/  STL.64 [R1+0x7d8], R114 ;  /* 0x0007d87201007387 */ /* 0x000fe20000100a00 */
[----:B------:R-:W-:Y:S01]  /*8720*/  IMAD R70, R59, 0x86, RZ ;  /* 0x000000863b467824 */ /* 0x000fe200078e02ff */
[-C--:B------:R-:W-:Y:S01]  /*8730*/  LEA.HI.X.SX32 R95, R35, R73.reuse, 0x1, P6 ;  /* 0x00000049235f7211 */ /* 0x080fe200030f0eff */
[----:B------:R-:W-:Y:S01]  /*8740*/  IMAD R141, R141, 0x18, RZ ;  /* 0x000000188d8d7824 */ /* 0x000fe200078e02ff */
[----:B------:R2:W-:Y:S01]  /*8750*/  STL.64 [R1+0x7e0], R110 ;  /* 0x0007e06e01007387 */ /* 0x0005e20000100a00 */
[----:B------:R-:W-:Y:S01]  /*8760*/  IMAD R156, R156, 0x1a, RZ ;  /* 0x0000001a9c9c7824 */ /* 0x000fe200078e02ff */
[-C--:B------:R-:W-:Y:S01]  /*8770*/  LEA.HI.X.SX32 R33, R89, R73.reuse, 0x1, P4 ;  /* 0x0000004959217211 */ /* 0x080fe200020f0eff */
[----:B------:R-:W0:Y:S01]  /*8780*/  LDC R67, c[0x0][0x3d8] ;  /* 0x0000f600ff437b82 */ /* 0x000e220000000800 */
[----:B------:R-:W-:Y:S01]  /*8790*/  IMAD R4, R138, 0x19, RZ ;  /* 0x000000198a047824 */ /* 0x000fe200078e02ff */
[----:B------:R-:W-:-:S02]  /*87a0*/  LEA.HI.X.SX32 R59, R34, R73, 0x1, P5 ;  /* 0x00000049223b7211 */ /* 0x000fc400028f0eff */
[-C--:B------:R-:W-:Y:S02]  /*87b0*/  IADD3 R90, P4, PT, R132, R72.reuse, RZ ;  /* 0x00000048845a7210 */ /* 0x080fe40007f9e0ff */
[-C--:B------:R-:W-:Y:S02]  /*87c0*/  IADD3 R34, P5, PT, R150, R72.reuse, RZ ;  /* 0x0000004896227210 */ /* 0x080fe40007fbe0ff */
[----:B------:R-:W0:Y:S01]  /*87d0*/  LDC R42, c[0x0][0x3d8] ;  /* 0x0000f600ff2a7b82 */ /* 0x000e220000000800 */
[----:B--2---:R-:W-:Y:S01]  /*87e0*/  IADD3 R110, P6, PT, R131, R72, RZ ;  /* 0x00000048836e7210 */ /* 0x004fe20007fde0ff */
[----:B------:R-:W-:Y:S01]  /*87f0*/  IMAD R8, R162, 0x29, RZ ;  /* 0x00000029a2087824 */ /* 0x000fe200078e02ff */
[----:B------:R-:W-:Y:S01]  /*8800*/  LEA.HI.X.SX32 R91, R4, R73, 0x1, P4 ;  /* 0x00000049045b7211 */ /* 0x000fe200020f0eff */
[----:B------:R-:W-:-:S04]  /*8810*/  IMAD R36, R143, 0x1b, RZ ;  /* 0x0000001b8f247824 */ /* 0x000fc800078e02ff */
[----:B------:R-:W2:Y:S01]  /*8820*/  LDC R66, c[0x0][0x3d8] ;  /* 0x0000f600ff427b82 */ /* 0x000ea20000000800 */
[----:B------:R-:W-:Y:S01]  /*8830*/  IMAD R6, R149, 0x21, RZ ;  /* 0x0000002195067824 */ /* 0x000fe200078e02ff */
[-C--:B------:R-:W-:Y:S01]  /*8840*/  LEA.HI.X.SX32 R111, R141, R73.reuse, 0x1, P6 ;  /* 0x000000498d6f7211 */ /* 0x080fe200030f0eff */
[----:B------:R-:W-:Y:S01]  /*8850*/  IMAD R162, R60, 0x7a, RZ ;  /* 0x0000007a3ca27824 */ /* 0x000fe200078e02ff */
[----:B------:R-:W-:Y:S01]  /*8860*/  LEA.HI.X.SX32 R35, R156, R73, 0x1, P5 ;  /* 0x000000499c237211 */ /* 0x000fe200028f0eff */
[----:B------:R-:W-:Y:S01]  /*8870*/  IMAD R7, R154, 0x46, RZ ;  /* 0x000000469a077824 */ /* 0x000fe200078e02ff */
[-C--:B------:R-:W-:Y:S01]  /*8880*/  IADD3 R60, P6, PT, R37, R72.reuse, RZ ;  /* 0x00000048253c7210 */ /* 0x080fe20007fde0ff */
[----:B------:R-:W-:Y:S01]  /*8890*/  IMAD R134, R161, 0x50, RZ ;  /* 0x00000050a1867824 */ /* 0x000fe200078e02ff */
[----:B------:R-:W0:Y:S01]  /*88a0*/  LDC R43, c[0x0][0x3d8] ;  /* 0x0000f600ff2b7b82 */ /* 0x000e220000000800 */
[-C--:B------:R-:W-:Y:S01]  /*88b0*/  LEA R114, P4, R5, R72.reuse, 0x6 ;  /* 0x0000004805727211 */ /* 0x080fe200078830ff */
[----:B------:R-:W-:Y:S01]  /*88c0*/  IMAD R143, R146, 0x38, RZ ;  /* 0x00000038928f7824 */ /* 0x000fe200078e02ff */
[----:B------:R-:W-:Y:S01]  /*88d0*/  IADD3 R4, P5, PT, R133, R72, RZ ;  /* 0x0000004885047210 */ /* 0x000fe20007fbe0ff */
[----:B---3--:R-:W-:Y:S01]  /*88e0*/  IMAD R146, R71, 0x58, RZ ;  /* 0x0000005847927824 */ /* 0x008fe200078e02ff */
[----:B------:R-:W-:-:S03]  /*88f0*/  SHF.L.U32 R71, R61, 0x6, RZ ;  /* 0x000000063d477819 */ /* 0x000fc600000006ff */
[----:B------:R-:W3:Y:S01]  /*8900*/  LDC R158, c[0x0][0x3d8] ;  /* 0x0000f600ff9e7b82 */ /* 0x000ee20000000800 */
[----:B------:R-:W-:Y:S01]  /*8910*/  IMAD R142, R142, 0x28, RZ ;  /* 0x000000288e8e7824 */ /* 0x000fe200078e02ff */
[-C--:B------:R-:W-:Y:S01]  /*8920*/  LEA.HI.X.SX32 R61, R36, R73.reuse, 0x1, P6 ;  /* 0x00000049243d7211 */ /* 0x080fe200030f0eff */
[----:B------:R-:W-:Y:S01]  /*8930*/  IMAD R154, R62, 0x74, RZ ;  /* 0x000000743e9a7824 */ /* 0x000fe200078e02ff */
[----:B------:R-:W-:-:S04]  /*8940*/  LEA.HI.X.SX32 R115, R39, R73, 0x1, P4 ;  /* 0x0000004927737211 */ /* 0x000fc800020f0eff */
[----:B------:R-:W0:Y:S01]  /*8950*/  LDC R13, c[0x0][0x3d8] ;  /* 0x0000f600ff0d7b82 */ /* 0x000e220000000800 */
[----:B------:R-:W-:Y:S01]  /*8960*/  LEA.HI.X.SX32 R5, R6, R73, 0x1, P5 ;  /* 0x0000004906057211 */ /* 0x000fe200028f0eff */
[----:B-1----:R-:W-:Y:S01]  /*8970*/  IMAD R9, R9, 0x56, RZ ;  /* 0x0000005609097824 */ /* 0x002fe200078e02ff */
[----:B------:R-:W-:-:S05]  /*8980*/  IADD3 R36, P6, PT, R151, R72, RZ ;  /* 0x0000004897247210 */ /* 0x000fca0007fde0ff */
[----:B------:R-:W1:Y:S01]  /*8990*/  LDC R12, c[0x0][0x3d8] ;  /* 0x0000f600ff0c7b82 */ /* 0x000e620000000800 */
[-C--:B------:R-:W-:Y:S02]  /*89a0*/  IADD3 R62, P4, PT, R7, R72.reuse, RZ ;  /* 0x00000048073e7210 */ /* 0x080fe40007f9e0ff */
[----:B------:R-:W-:-:S05]  /*89b0*/  IADD3 R84, P5, PT, R134, R72, RZ ;  /* 0x0000004886547210 */ /* 0x000fca0007fbe0ff */
[----:B------:R-:W1:Y:S01]  /*89c0*/  LDC R45, c[0x0][0x3d8] ;  /* 0x0000f600ff2d7b82 */ /* 0x000e620000000800 */
[----:B------:R-:W-:Y:S01]  /*89d0*/  IMAD R149, R63, 0x78, RZ ;  /* 0x000000783f957824 */ /* 0x000fe200078e02ff */
[----:B------:R-:W-:Y:S01]  /*89e0*/  LEA.HI.X.SX32 R37, R130, R73, 0x1, P6 ;  /* 0x0000004982257211 */ /* 0x000fe200030f0eff */
[----:B------:R-:W-:-:S05]  /*89f0*/  IMAD R157, R157, 0x2a, RZ ;  /* 0x0000002a9d9d7824 */ /* 0x000fca00078e02ff */
[----:B------:R-:W1:Y:S01]  /*8a00*/  LDC R44, c[0x0][0x3d8] ;  /* 0x0000f600ff2c7b82 */ /* 0x000e620000000800 */
[----:B------:R-:W-:Y:S01]  /*8a10*/  IMAD R40, R40, 0x2b, RZ ;  /* 0x0000002b28287824 */ /* 0x000fe200078e02ff */
[-C--:B------:R-:W-:Y:S01]  /*8a20*/  LEA.HI.X.SX32 R63, R38, R73.reuse, 0x1, P4 ;  /* 0x00000049263f7211 */ /* 0x080fe200020f0eff */
[----:B----4-:R-:W-:Y:S01]  /*8a30*/  IMAD R76, R64, 0x39, RZ ;  /* 0x00000039404c7824 */ /* 0x010fe200078e02ff */
[----:B------:R-:W-:-:S04]  /*8a40*/  LEA.HI.X.SX32 R85, R142, R73, 0x1, P5 ;  /* 0x000000498e557211 */ /* 0x000fc800028f0eff */
[----:B------:R-:W4:Y:S01]  /*8a50*/  LDC R69, c[0x0][0x3d8] ;  /* 0x0000f600ff457b82 */ /* 0x000f220000000800 */
[-C--:B------:R-:W-:Y:S02]  /*8a60*/  IADD3 R6, P6, PT, R135, R72.reuse, RZ ;  /* 0x0000004887067210 */ /* 0x080fe40007fde0ff */
[----:B------:R-:W-:-:S05]  /*8a70*/  IADD3 R38, P4, PT, R152, R72, RZ ;  /* 0x0000004898267210 */ /* 0x000fca0007f9e0ff */
[----:B------:R-:W1:Y:S01]  /*8a80*/  LDC R47, c[0x0][0x3d8] ;  /* 0x0000f600ff2f7b82 */ /* 0x000e620000000800 */
[----:B------:R-:W-:-:S07]  /*8a90*/  IADD3 R64, P5, PT, R9, R72, RZ ;  /* 0x0000004809407210 */ /* 0x000fce0007fbe0ff */
[----:B------:R-:W1:Y:S01]  /*8aa0*/  LDC R15, c[0x0][0x3d8] ;  /* 0x0000f600ff0f7b82 */ /* 0x000e620000000800 */
[----:B------:R-:W-:-:S07]  /*8ab0*/  IMAD R139, R65, 0x72, RZ ;  /* 0x00000072418b7824 */ /* 0x000fce00078e02ff */
[----:B------:R-:W1:Y:S01]  /*8ac0*/  LDC R46, c[0x0][0x3d8] ;  /* 0x0000f600ff2e7b82 */ /* 0x000e620000000800 */
[----:B0-----:R-:W-:Y:S01]  /*8ad0*/  IMAD R10, R10, 0x31, RZ ;  /* 0x000000310a0a7824 */ /* 0x001fe200078e02ff */
[----:B------:R-:W-:-:S06]  /*8ae0*/  LEA.HI.X.SX32 R7, R8, R73, 0x1, P6 ;  /* 0x0000004908077211 */ /* 0x000fcc00030f0eff */
[----:B------:R-:W0:Y:S01]  /*8af0*/  LDC R14, c[0x0][0x3d8] ;  /* 0x0000f600ff0e7b82 */ /* 0x000e220000000800 */
[-C--:B------:R-:W-:Y:S01]  /*8b00*/  LEA.HI.X.SX32 R39, R157, R73.reuse, 0x1, P4 ;  /* 0x000000499d277211 */ /* 0x080fe200020f0eff */
[----:B------:R-:W-:Y:S01]  /*8b10*/  IMAD R11, R11, 0x66, RZ ;  /* 0x000000660b0b7824 */ /* 0x000fe200078e02ff */
[----:B------:R-:W-:-:S05]  /*8b20*/  LEA.HI.X.SX32 R65, R40, R73, 0x1, P5 ;  /* 0x0000004928417211 */ /* 0x000fca00028f0eff */
[----:B------:R-:W0:Y:S01]  /*8b30*/  LDC R68, c[0x0][0x3d8] ;  /* 0x0000f600ff447b82 */ /* 0x000e220000000800 */
[-C--:B------:R-:W-:Y:S02]  /*8b40*/  IADD3 R82, P6, PT, R136, R72.reuse, RZ ;  /* 0x0000004888527210 */ /* 0x080fe40007fde0ff */
[----:B------:R-:W-:-:S05]  /*8b50*/  IADD3 R8, P4, PT, R137, R72, RZ ;  /* 0x0000004889087210 */ /* 0x000fca0007f9e0ff */
[----:B------:R-:W0:Y:S01]  /*8b60*/  LDC R16, c[0x0][0x3d8] ;  /* 0x0000f600ff107b82 */ /* 0x000e220000000800 */
[----:B------:R-:W-:Y:S01]  /*8b70*/  IADD3 R40, P5, PT, R153, R72, RZ ;  /* 0x0000004899287210 */ /* 0x000fe20007fbe0ff */
[----:B------:R-:W-:Y:S01]  /*8b80*/  IMAD R138, R67, 0x70, RZ ;  /* 0x00000070438a7824 */ /* 0x000fe200078e02ff */
[----:B------:R-:W-:-:S05]  /*8b90*/  LEA.HI.X.SX32 R83, R131, R73, 0x1, P6 ;  /* 0x0000004983537211 */ /* 0x000fca00030f0eff */
[----:B------:R-:W0:Y:S01]  /*8ba0*/  LDC R17, c[0x0][0x3d8] ;  /* 0x0000f600ff117b82 */ /* 0x000e220000000800 */
[----:B------:R-:W-:Y:S01]  /*8bb0*/  IMAD R42, R42, 0x33, RZ ;  /* 0x000000332a2a7824 */ /* 0x000fe200078e02ff */
[-C--:B------:R-:W-:Y:S01]  /*8bc0*/  LEA.HI.X.SX32 R9, R10, R73.reuse, 0x1, P4 ;  /* 0x000000490a097211 */ /* 0x080fe200020f0eff */
[----:B--2---:R-:W-:Y:S01]  /*8bd0*/  IMAD R161, R66, 0x6a, RZ ;  /* 0x0000006a42a17824 */ /* 0x004fe200078e02ff */
[----:B------:R-:W-:-:S04]  /*8be0*/  LEA.HI.X.SX32 R41, R132, R73, 0x1, P5 ;  /* 0x0000004984297211 */ /* 0x000fc800028f0eff */
[----:B------:R-:W2:Y:S01]  /*8bf0*/  LDC R49, c[0x0][0x3d8] ;  /* 0x0000f600ff317b82 */ /* 0x000ea20000000800 */
[-C--:B------:R-:W-:Y:S02]  /*8c00*/  IADD3 R66, P6, PT, R11, R72.reuse, RZ ;  /* 0x000000480b427210 */ /* 0x080fe40007fde0ff */
[----:B------:R-:W-:-:S05]  /*8c10*/  IADD3 R10, P5, PT, R139, R72, RZ ;  /* 0x000000488b0a7210 */ /* 0x000fca0007fbe0ff */
[----:B------:R-:W0:Y:S01]  /*8c20*/  LDC R19, c[0x0][0x3d8] ;  /* 0x0000f600ff137b82 */ /* 0x000e220000000800 */
[----:B------:R-:W-:-:S07]  /*8c30*/  IADD3 R78, P4, PT, R138, R72, RZ ;  /* 0x000000488a4e7210 */ /* 0x000fce0007f9e0ff */
[----:B------:R-:W0:Y:S01]  /*8c40*/  LDC R48, c[0x0][0x3d8] ;  /* 0x0000f600ff307b82 */ /* 0x000e220000000800 */
[----:B------:R-:W-:-:S07]  /*8c50*/  IMAD R163, R43, 0x76, RZ ;  /* 0x000000762ba37824 */ /* 0x000fce00078e02ff */
[----:B------:R-:W0:Y:S01]  /*8c60*/  LDC R18, c[0x0][0x3d8] ;  /* 0x0000f600ff127b82 */ /* 0x000e220000000800 */
[----:B---3--:R-:W-:Y:S01]  /*8c70*/  IMAD R158, R158, 0x3a, RZ ;  /* 0x0000003a9e9e7824 */ /* 0x008fe200078e02ff */
[-C--:B------:R-:W-:Y:S01]  /*8c80*/  LEA.HI.X.SX32 R67, R42, R73.reuse, 0x1, P6 ;  /* 0x000000492a437211 */ /* 0x080fe200030f0eff */
[----:B-1----:R-:W-:Y:S01]  /*8c90*/  IMAD R12, R12, 0x82, RZ ;  /* 0x000000820c0c7824 */ /* 0x002fe200078e02ff */
[----:B------:R-:W-:-:S04]  /*8ca0*/  LEA.HI.X.SX32 R11, R76, R73, 0x1, P5 ;  /* 0x000000494c0b7211 */ /* 0x000fc800028f0eff */
[----:B------:R-:W1:Y:S01]  /*8cb0*/  LDC R21, c[0x0][0x3d8] ;  /* 0x0000f600ff157b82 */ /* 0x000e620000000800 */
[-C--:B------:R-:W-:Y:S02]  /*8cc0*/  IADD3 R42, P6, PT, R154, R72.reuse, RZ ;  /* 0x000000489a2a7210 */ /* 0x080fe40007fde0ff */
[----:B------:R-:W-:-:S05]  /*8cd0*/  LEA R76, P5, R13, R72, 0x7 ;  /* 0x000000480d4c7211 */ /* 0x000fca00078a38ff */
[----:B------:R-:W3:Y:S01]  /*8ce0*/  LDC R51, c[0x0][0x3d8] ;  /* 0x0000f600ff337b82 */ /* 0x000ee20000000800 */
[----:B------:R-:W-:Y:S01]  /*8cf0*/  IMAD R45, R45, 0x3b, RZ ;  /* 0x0000003b2d2d7824 */ /* 0x000fe200078e02ff */
[----:B------:R-:W-:-:S06]  /*8d00*/  LEA.HI.X.SX32 R79, R143, R73, 0x1, P4 ;  /* 0x000000498f4f7211 */ /* 0x000fcc00020f0eff */
[----:B------:R-:W1:Y:S01]  /*8d10*/  LDC R50, c[0x0][0x3d8] ;  /* 0x0000f600ff327b82 */ /* 0x000e620000000800 */
[----:B------:R-:W-:-:S07]  /*8d20*/  IMAD R44, R44, 0x84, RZ ;  /* 0x000000842c2c7824 */ /* 0x000fce00078e02ff */
[----:B------:R-:W1:Y:S01]  /*8d30*/  LDC R20, c[0x0][0x3d8] ;  /* 0x0000f600ff147b82 */ /* 0x000e620000000800 */
[----:B------:R-:W-:Y:S01]  /*8d40*/  IADD3 R164, P4, PT, R163, R72, RZ ;  /* 0x00000048a3a47210 */ /* 0x000fe20007f9e0ff */
[----:B----4-:R-:W-:Y:S01]  /*8d50*/  IMAD R69, R69, 0x41, RZ ;  /* 0x0000004145457824 */ /* 0x010fe200078e02ff */
[----:B------:R-:W-:Y:S01]  /*8d60*/  LEA.HI.X.SX32 R43, R158, R73, 0x1, P6 ;  /* 0x000000499e2b7211 */ /* 0x000fe200030f0eff */
[----:B------:R-:W-:-:S04]  /*8d70*/  IMAD R47, R47, 0x43, RZ ;  /* 0x000000432f2f7824 */ /* 0x000fc800078e02ff */
[----:B------:R-:W4:Y:S01]  /*8d80*/  LDC R127, c[0x0][0x3d8] ;  /* 0x0000f600ff7f7b82 */ /* 0x000f220000000800 */
[----:B------:R-:W-:Y:S01]  /*8d90*/  LEA.HI.X.SX32 R77, R71, R73, 0x1, P5 ;  /* 0x00000049474d7211 */ /* 0x000fe200028f0eff */
[----:B------:R-:W-:Y:S01]  /*8da0*/  IMAD R15, R15, 0x90, RZ ;  /* 0x000000900f0f7824 */ /* 0x000fe200078e02ff */
[----:B------:R-:W-:Y:S01]  /*8db0*/  IADD3 R12, P6, PT, R12, R72, RZ ;  /* 0x000000480c0c7210 */ /* 0x000fe20007fde0ff */
[----:B------:R-:W-:-:S04]  /*8dc0*/  IMAD R46, R46, 0x94, RZ ;  /* 0x000000942e2e7824 */ /* 0x000fc800078e02ff */
[----:B------:R-:W1:Y:S01]  /*8dd0*/  LDC R53, c[0x0][0x3d8] ;  /* 0x0000f600ff357b82 */ /* 0x000e620000000800 */
[-C--:B------:R-:W-:Y:S01]  /*8de0*/  IADD3 R130, P5, PT, R70, R72.reuse, RZ ;  /* 0x0000004846827210 */ /* 0x080fe20007fbe0ff */
[----:B------:R-:W-:Y:S06]  /*8df0*/  STL.64 [R1+0x2b0], R86 ;  /* 0x0002b05601007387 */ /* 0x000fec0000100a00 */
[----:B------:R-:W4:Y:S01]  /*8e00*/  LDC R52, c[0x0][0x3d8] ;  /* 0x0000f600ff347b82 */ /* 0x000f220000000800 */
[----:B------:R-:W-:Y:S01]  /*8e10*/  STL.64 [R1+0x2a8], R28 ;  /* 0x0002a81c01007387 */ /* 0x000fe20000100a00 */
[-C--:B------:R-:W-:Y:S01]  /*8e20*/  LEA.HI.X.SX32 R165, R45, R73.reuse, 0x1, P4 ;  /* 0x000000492da57211 */ /* 0x080fe200020f0eff */
[----:B0-----:R-:W-:Y:S01]  /*8e30*/  IMAD R14, R14, 0x92, RZ ;  /* 0x000000920e0e7824 */ /* 0x001fe200078e02ff */
[-C--:B------:R-:W-:Y:S01]  /*8e40*/  IADD3 R44, P4, PT, R44, R72.reuse, RZ ;  /* 0x000000482c2c7210 */ /* 0x080fe20007f9e0ff */
[----:B------:R-:W-:Y:S03]  /*8e50*/  STL.64 [R1+0x2a0], R54 ;  /* 0x0002a03601007387 */ /* 0x000fe60000100a00 */
[----:B------:R-:W0:Y:S01]  /*8e60*/  LDC R23, c[0x0][0x3d8] ;  /* 0x0000f600ff177b82 */ /* 0x000e220000000800 */
[----:B------:R0:W-:Y:S01]  /*8e70*/  STL.64 [R1+0x288], R104 ;  /* 0x0002886801007387 */ /* 0x0001e20000100a00 */
[-C--:B------:R-:W-:Y:S01]  /*8e80*/  LEA.HI.X.SX32 R13, R69, R73.reuse, 0x1, P6 ;  /* 0x00000049450d7211 */ /* 0x080fe200030f0eff */
[----:B------:R-:W-:Y:S01]  /*8e90*/  IMAD R68, R68, 0x96, RZ ;  /* 0x0000009644447824 */ /* 0x000fe200078e02ff */
[-C--:B------:R-:W-:Y:S01]  /*8ea0*/  LEA.HI.X.SX32 R131, R47, R73.reuse, 0x1, P5 ;  /* 0x000000492f837211 */ /* 0x080fe200028f0eff */
[----:B------:R-:W-:Y:S01]  /*8eb0*/  IMAD R16, R16, 0xa2, RZ ;  /* 0x000000a210107824 */ /* 0x000fe200078e02ff */
[----:B------:R-:W-:Y:S02]  /*8ec0*/  STL.64 [R1+0x280], R98 ;  /* 0x0002806201007387 */ /* 0x000fe40000100a00 */
[----:B------:R-:W0:Y:S01]  /*8ed0*/  LDC R22, c[0x0][0x3d8] ;  /* 0x0000f600ff167b82 */ /* 0x000e220000000800 */
[-C--:B------:R-:W-:Y:S01]  /*8ee0*/  IADD3 R70, P6, PT, R15, R72.reuse, RZ ;  /* 0x000000480f467210 */ /* 0x080fe20007fde0ff */
[----:B------:R-:W-:Y:S01]  /*8ef0*/  STL.64 [R1+0x278], R30 ;  /* 0x0002781e01007387 */ /* 0x000fe20000100a00 */
[-C--:B------:R-:W-:Y:S01]  /*8f00*/  IADD3 R46, P5, PT, R46, R72.reuse, RZ ;  /* 0x000000482e2e7210 */ /* 0x080fe20007fbe0ff */
[----:B------:R-:W-:Y:S01]  /*8f10*/  IMAD R17, R17, 0xa0, RZ ;  /* 0x000000a011117824 */ /* 0x000fe200078e02ff */
[-C--:B------:R-:W-:Y:S01]  /*8f20*/  LEA.HI.X.SX32 R45, R133, R73.reuse, 0x1, P4 ;  /* 0x00000049852d7211 */ /* 0x080fe200020f0eff */
[----:B------:R-:W-:Y:S01]  /*8f30*/  STL.64 [R1+0x270], R56 ;  /* 0x0002703801007387 */ /* 0x000fe20000100a00 */
[-C--:B------:R-:W-:Y:S01]  /*8f40*/  IADD3 R14, P4, PT, R14, R72.reuse, RZ ;  /* 0x000000480e0e7210 */ /* 0x080fe20007f9e0ff */
[----:B------:R-:W0:Y:S01]  /*8f50*/  LDC R75, c[0x0][0x3d8] ;  /* 0x0000f600ff4b7b82 */ /* 0x000e220000000800 */
[----:B--2---:R-:W-:Y:S01]  /*8f60*/  IMAD R49, R49, 0x4b, RZ ;  /* 0x0000004b31317824 */ /* 0x004fe200078e02ff */
[----:B------:R2:W-:Y:S01]  /*8f70*/  STL.64 [R1+0x258], R100 ;  /* 0x0002586401007387 */ /* 0x0005e20000100a00 */
[----:B------:R-:W-:Y:S01]  /*8f80*/  IMAD R19, R19, 0x51, RZ ;  /* 0x0000005113137824 */ /* 0x000fe200078e02ff */
[-C--:B------:R-:W-:Y:S01]  /*8f90*/  LEA.HI.X.SX32 R71, R145, R73.reuse, 0x1, P6 ;  /* 0x0000004991477211 */ /* 0x080fe200030f0eff */
[----:B------:R-:W-:Y:S01]  /*8fa0*/  IMAD R48, R48, 0xa4, RZ ;  /* 0x000000a430307824 */ /* 0x000fe200078e02ff */
[----:B------:R-:W-:Y:S01]  /*8fb0*/  STL.64 [R1+0x250], R94 ;  /* 0x0002505e01007387 */ /* 0x000fe20000100a00 */
[-C--:B------:R-:W-:Y:S01]  /*8fc0*/  LEA.HI.X.SX32 R47, R159, R73.reuse, 0x1, P5 ;  /* 0x000000499f2f7211 */ /* 0x080fe200028f0eff */
[----:B------:R-:W-:Y:S01]  /*8fd0*/  IMAD R18, R18, 0xb2, RZ ;  /* 0x000000b212127824 */ /* 0x000fe200078e02ff */
[-C--:B------:R-:W-:Y:S01]  /*8fe0*/  IADD3 R68, P6, PT, R68, R72.reuse, RZ ;  /* 0x0000004844447210 */ /* 0x080fe20007fde0ff */
[----:B------:R-:W-:Y:S01]  /*8ff0*/  STL.64 [R1+0x248], R32 ;  /* 0x0002482001007387 */ /* 0x000fe20000100a00 */
[-C--:B------:R-:W-:Y:S01]  /*9000*/  IADD3 R16, P5, PT, R16, R72.reuse, RZ ;  /* 0x0000004810107210 */ /* 0x080fe20007fbe0ff */
[----:B------:R-:W0:Y:S01]  /*9010*/  LDC R25, c[0x0][0x3d8] ;  /* 0x0000f600ff197b82 */ /* 0x000e220000000800 */
[----:B------:R-:W-:Y:S01]  /*9020*/  LEA.HI.X.SX32 R15, R118, R73, 0x1, P4 ;  /* 0x00000049760f7211 */ /* 0x000fe200020f0eff */
[----:B------:R-:W-:Y:S01]  /*9030*/  STL.64 [R1+0x240], R58 ;  /* 0x0002403a01007387 */ /* 0x000fe20000100a00 */
[----:B------:R-:W-:Y:S01]  /*9040*/  IADD3 R128, P4, PT, R17, R72, RZ ;  /* 0x0000004811807210 */ /* 0x000fe20007f9e0ff */
[----:B-1----:R-:W-:-:S02]  /*9050*/  IMAD R21, R21, 0x59, RZ ;  /* 0x0000005915157824 */ /* 0x002fc400078e02ff */
[----:B------:R1:W-:Y:S01]  /*9060*/  STL.64 [R1+0x228], R110 ;  /* 0x0002286e01007387 */ /* 0x0003e20000100a00 */
[-C--:B------:R-:W-:Y:S01]  /*9070*/  LEA.HI.X.SX32 R69, R49, R73.reuse, 0x1, P6 ;  /* 0x0000004931457211 */ /* 0x080fe200030f0eff */
[----:B------:R-:W1:Y:S01]  /*9080*/  LDC R24, c[0x0][0x3d8] ;  /* 0x0000f600ff187b82 */ /* 0x000e620000000800 */
[-C--:B------:R-:W-:Y:S01]  /*9090*/  LEA.HI.X.SX32 R17, R19, R73.reuse, 0x1, P5 ;  /* 0x0000004913117211 */ /* 0x080fe200028f0eff */
[----:B------:R-:W-:Y:S01]  /*90a0*/  STL.64 [R1+0x220], R90 ;  /* 0x0002205a01007387 */ /* 0x000fe20000100a00 */
[----:B---3--:R-:W-:Y:S01]  /*90b0*/  IMAD R51, R51, 0xb0, RZ ;  /* 0x000000b033337824 */ /* 0x008fe200078e02ff */
[-C--:B------:R-:W-:Y:S01]  /*90c0*/  IADD3 R48, P6, PT, R48, R72.reuse, RZ ;  /* 0x0000004830307210 */ /* 0x080fe20007fde0ff */
[----:B------:R-:W-:Y:S01]  /*90d0*/  IMAD R50, R50, 0xb4, RZ ;  /* 0x000000b432327824 */ /* 0x000fe200078e02ff */
[----:B------:R-:W-:Y:S01]  /*90e0*/  STL.64 [R1+0x218], R34 ;  /* 0x0002182201007387 */ /* 0x000fe20000100a00 */
[----:B------:R-:W-:Y:S01]  /*90f0*/  IMAD R20, R20, 0xc2, RZ ;  /* 0x000000c214147824 */ /* 0x000fe200078e02ff */
[----:B------:R-:W-:Y:S01]  /*9100*/  IADD3 R18, P5, PT, R18, R72, RZ ;  /* 0x0000004812127210 */ /* 0x000fe20007fbe0ff */
[----:B------:R-:W3:Y:S01]  /*9110*/  LDC R81, c[0x0][0x3d8] ;  /* 0x0000f600ff517b82 */ /* 0x000ee20000000800 */
[----:B------:R-:W-:Y:S01]  /*9120*/  STL.64 [R1+0x210], R60 ;  /* 0x0002103c01007387 */ /* 0x000fe20000100a00 */
[----:B------:R-:W-:-:S03]  /*9130*/  LEA.HI.X.SX32 R129, R134, R73, 0x1, P4 ;  /* 0x0000004986817211 */ /* 0x000fc600020f0eff */
[----:B------:R0:W-:Y:S01]  /*9140*/  STL.64 [R1+0x1f8], R114 ;  /* 0x0001f87201007387 */ /* 0x0001e20000100a00 */
[-C--:B------:R-:W-:Y:S01]  /*9150*/  LEA.HI.X.SX32 R49, R135, R73.reuse, 0x1, P6 ;  /* 0x0000004987317211 */ /* 0x080fe200030f0eff */
[----:B----4-:R-:W-:Y:S01]  /*9160*/  IMAD R3, R127, 0x61, RZ ;  /* 0x000000617f037824 */ /* 0x010fe200078e02ff */
[----:B------:R-:W-:Y:S01]  /*9170*/  PRMT R125, RZ, 0x7610, R125 ;  /* 0x00007610ff7d7816 */ /* 0x000fe2000000007d */
[----:B------:R-:W-:Y:S01]  /*9180*/  STL.64 [R1+0x1f0], R4 ;  /* 0x0001f00401007387 */ /* 0x000fe20000100a00 */
[----:B------:R-:W-:Y:S01]  /*9190*/  LEA.HI.X.SX32 R19, R21, R73, 0x1, P5 ;  /* 0x0000004915137211 */ /* 0x000fe200028f0eff */
[----:B------:R-:W-:Y:S01]  /*91a0*/  IMAD R53, R53, 0xc0, RZ ;  /* 0x000000c035357824 */ /* 0x000fe200078e02ff */
[----:B------:R-:W-:Y:S01]  /*91b0*/  PRMT R121, RZ, 0x7610, R121 ;  /* 0x00007610ff797816 */ /* 0x000fe20000000079 */
[----:B------:R-:W-:Y:S01]  /*91c0*/  STL.64 [R1+0x1e8], R36 ;  /* 0x0001e82401007387 */ /* 0x000fe20000100a00 */
[----:B------:R-:W-:Y:S01]  /*91d0*/  IMAD R52, R52, 0xc4, RZ ;  /* 0x000000c434347824 */ /* 0x000fe200078e02ff */
[-C--:B------:R-:W-:Y:S01]  /*91e0*/  IADD3 R118, P4, PT, R51, R72.reuse, RZ ;  /* 0x0000004833767210 */ /* 0x080fe20007f9e0ff */
[----:B------:R-:W4:Y:S01]  /*91f0*/  LDC R26, c[0x0][0x3d8] ;  /* 0x0000f600ff1a7b82 */ /* 0x000f220000000800 */
[----:B------:R-:W-:Y:S01]  /*9200*/  STL.64 [R1+0x1e0], R62 ;  /* 0x0001e03e01007387 */ /* 0x000fe20000100a00 */
[----:B------:R-:W-:-:S02]  /*9210*/  IADD3 R50, P6, PT, R50, R72, RZ ;  /* 0x0000004832327210 */ /* 0x000fc40007fde0ff */
[----:B------:R-:W-:Y:S01]  /*9220*/  IADD3 R20, P5, PT, R20, R72, RZ ;  /* 0x0000004814147210 */ /* 0x000fe20007fbe0ff */
[----:B------:R1:W-:Y:S01]  /*9230*/  STL.64 [R1+0x1c8], R84 ;  /* 0x0001c85401007387 */ /* 0x0003e20000100a00 */
[-C--:B------:R-:W-:Y:S02]  /*9240*/  LEA.HI.X.SX32 R119, R146, R73.reuse, 0x1, P4 ;  /* 0x0000004992777211 */ /* 0x080fe400020f0eff */
[----:B------:R-:W1:Y:S01]  /*9250*/  LDC R27, c[0x0][0x3d8] ;  /* 0x0000f600ff1b7b82 */ /* 0x000e620000000800 */
[----:B------:R-:W-:Y:S01]  /*9260*/  STL.64 [R1+0x1c0], R6 ;  /* 0x0001c00601007387 */ /* 0x000fe20000100a00 */
[----:B------:R-:W-:-:S03]  /*9270*/  LEA.HI.X.SX32 R51, R160, R73, 0x1, P6 ;  /* 0x00000049a0337211 */ /* 0x000fc600030f0eff */
[----:B------:R-:W-:Y:S01]  /*9280*/  STL.64 [R1+0x1b8], R38 ;  /* 0x0001b82601007387 */ /* 0x000fe20000100a00 */
[----:B------:R-:W-:Y:S01]  /*9290*/  LEA.HI.X.SX32 R21, R3, R73, 0x1, P5 ;  /* 0x0000004903157211 */ /* 0x000fe200028f0eff */
[----:B0-----:R-:W-:Y:S02]  /*92a0*/  IMAD R3, R23, 0xd4, RZ ;  /* 0x000000d417037824 */ /* 0x001fe400078e02ff */
[----:B------:R-:W-:Y:S01]  /*92b0*/  STL.64 [R1+0x1b0], R64 ;  /* 0x0001b04001007387 */ /* 0x000fe20000100a00 */
[-C--:B------:R-:W-:Y:S02]  /*92c0*/  IADD3 R122, P4, PT, R53, R72.reuse, RZ ;  /* 0x00000048357a7210 */ /* 0x080fe40007f9e0ff */
[----:B------:R-:W-:Y:S01]  /*92d0*/  IADD3 R52, P6, PT, R52, R72, RZ ;  /* 0x0000004834347210 */ /* 0x000fe20007fde0ff */
[----:B------:R0:W-:Y:S01]  /*92e0*/  STL.64 [R1+0x198], R82 ;  /* 0x0001985201007387 */ /* 0x0001e20000100a00 */
[----:B------:R-:W-:-:S03]  /*92f0*/  IMAD R22, R22, 0xd2, RZ ;  /* 0x000000d216167824 */ /* 0x000fc600078e02ff */
[----:B------:R-:W-:Y:S01]  /*9300*/  STL.64 [R1+0x190], R8 ;  /* 0x0001900801007387 */ /* 0x000fe20000100a00 */
[----:B------:R-:W-:-:S03]  /*9310*/  LEA.HI.X.SX32 R123, R136, R73, 0x1, P4 ;  /* 0x00000049887b7211 */ /* 0x000fc600020f0eff */
[----:B------:R-:W-:Y:S01]  /*9320*/  STL.64 [R1+0x188], R40 ;  /* 0x0001882801007387 */ /* 0x000fe20000100a00 */
[----:B------:R-:W-:-:S03]  /*9330*/  LEA.HI.X.SX32 R53, R137, R73, 0x1, P6 ;  /* 0x0000004989357211 */ /* 0x000fc600030f0eff */
[----:B------:R-:W-:Y:S01]  /*9340*/  STL.64 [R1+0x180], R66 ;  /* 0x0001804201007387 */ /* 0x000fe20000100a00 */
[----:B------:R-:W-:-:S03]  /*9350*/  IADD3 R136, P6, PT, R3, R72, RZ ;  /* 0x0000004803887210 */ /* 0x000fc60007fde0ff */
[----:B------:R0:W-:Y:S01]  /*9360*/  STL.64 [R1+0x168], R78 ;  /* 0x0001684e01007387 */ /* 0x0001e20000100a00 */
[----:B------:R-:W-:-:S03]  /*9370*/  IMAD R3, R75, 0x69, RZ ;  /* 0x000000694b037824 */ /* 0x000fc600078e02ff */
[----:B------:R-:W-:Y:S01]  /*9380*/  STL.64 [R1+0x160], R10 ;  /* 0x0001600a01007387 */ /* 0x000fe20000100a00 */
[----:B------:R-:W-:-:S03]  /*9390*/  IADD3 R22, P5, PT, R22, R72, RZ ;  /* 0x0000004816167210 */ /* 0x000fc60007fbe0ff */
[----:B------:R-:W-:Y:S04]  /*93a0*/  STL.64 [R1+0x158], R42 ;  /* 0x0001582a01007387 */ /* 0x000fe80000100a00 */
[----:B------:R-:W-:Y:S04]  /*93b0*/  STL.64 [R1+0x150], R164 ;  /* 0x000150a401007387 */ /* 0x000fe80000100a00 */
[----:B------:R0:W-:Y:S01]  /*93c0*/  STL.64 [R1+0x138], R76 ;  /* 0x0001384c01007387 */ /* 0x0001e20000100a00 */
[----:B------:R-:W-:-:S03]  /*93d0*/  IADD3 R126, P4, PT, R126, R72, RZ ;  /* 0x000000487e7e7210 */ /* 0x000fc60007f9e0ff */
[----:B------:R-:W-:Y:S01]  /*93e0*/  STL.64 [R1+0x130], R12 ;  /* 0x0001300c01007387 */ /* 0x000fe20000100a00 */
[----:B------:R-:W-:-:S03]  /*93f0*/  LEA.HI.X.SX32 R23, R3, R73, 0x1, P5 ;  /* 0x0000004903177211 */ /* 0x000fc600028f0eff */
[----:B------:R-:W-:Y:S01]  /*9400*/  STL.64 [R1+0x128], R44 ;  /* 0x0001282c01007387 */ /* 0x000fe20000100a00 */
[----:B------:R-:W-:-:S03]  /*9410*/  IMAD R3, R25, 0xe4, RZ ;  /* 0x000000e419037824 */ /* 0x000fc600078e02ff */
[----:B------:R-:W-:Y:S01]  /*9420*/  STL.64 [R1+0x120], R130 ;  /* 0x0001208201007387 */ /* 0x000fe20000100a00 */
[----:B-1----:R-:W-:-:S03]  /*9430*/  IMAD R24, R24, 0xe2, RZ ;  /* 0x000000e218187824 */ /* 0x002fc600078e02ff */
[----:B------:R1:W-:Y:S01]  /*9440*/  STL.64 [R1+0x108], R70 ;  /* 0x0001084601007387 */ /* 0x0003e20000100a00 */
[----:B------:R-:W-:-:S03]  /*9450*/  LEA.HI.X.SX32 R127, R148, R73, 0x1, P4 ;  /* 0x00000049947f7211 */ /* 0x000fc600020f0eff */
[----:B------:R-:W-:Y:S01]  /*9460*/  STL.64 [R1+0x100], R14 ;  /* 0x0001000e01007387 */ /* 0x000fe20000100a00 */
[----:B------:R-:W-:-:S03]  /*9470*/  IADD3 R74, P4, PT, R74, R72, RZ ;  /* 0x000000484a4a7210 */ /* 0x000fc60007f9e0ff */
[----:B------:R-:W-:Y:S01]  /*9480*/  STL.64 [R1+0xf8], R46 ;  /* 0x0000f82e01007387 */ /* 0x000fe20000100a00 */
[----:B------:R-:W-:-:S03]  /*9490*/  LEA.HI.X.SX32 R137, R161, R73, 0x1, P6 ;  /* 0x00000049a1897211 */ /* 0x000fc600030f0eff */
[----:B------:R-:W-:Y:S01]  /*94a0*/  STL.64 [R1+0xf0], R68 ;  /* 0x0000f04401007387 */ /* 0x000fe20000100a00 */
[----:B------:R-:W-:-:S03]  /*94b0*/  IADD3 R134, P6, PT, R3, R72, RZ ;  /* 0x0000004803867210 */ /* 0x000fc60007fde0ff */
[----:B------:R0:W-:Y:S01]  /*94c0*/  STL.64 [R1+0xd8], R128 ;  /* 0x0000d88001007387 */ /* 0x0001e20000100a00 */
[----:B---3--:R-:W-:-:S03]  /*94d0*/  IMAD R3, R81, 0x71, RZ ;  /* 0x0000007151037824 */ /* 0x008fc600078e02ff */
[----:B------:R-:W-:Y:S01]  /*94e0*/  STL.64 [R1+0xd0], R16 ;  /* 0x0000d01001007387 */ /* 0x000fe20000100a00 */
[----:B------:R-:W-:-:S03]  /*94f0*/  IADD3 R24, P5, PT, R24, R72, RZ ;  /* 0x0000004818187210 */ /* 0x000fc60007fbe0ff */
[----:B------:R-:W-:Y:S01]  /*9500*/  STL.64 [R1+0xc8], R48 ;  /* 0x0000c83001007387 */ /* 0x000fe20000100a00 */
[----:B------:R-:W-:-:S03]  /*9510*/  LEA.HI.X.SX32 R75, R138, R73, 0x1, P4 ;  /* 0x000000498a4b7211 */ /* 0x000fc600020f0eff */
[----:B------:R3:W-:Y:S01]  /*9520*/  STL.64 [R1+0xb0], R118 ;  /* 0x0000b07601007387 */ /* 0x0007e20000100a00 */
[----:B------:R-:W-:-:S03]  /*9530*/  IADD3 R80, P4, PT, R80, R72, RZ ;  /* 0x0000004850507210 */ /* 0x000fc60007f9e0ff */
[----:B------:R-:W3:Y:S01]  /*9540*/  @P2 LDG.E.U16 R125, desc[UR18][R104.64] ;  /* 0x00000012687d2981 */ /* 0x000ee2000c1e1500 */
[----:B------:R-:W-:-:S03]  /*9550*/  LEA.HI.X.SX32 R25, R3, R73, 0x1, P5 ;  /* 0x0000004903197211 */ /* 0x000fc600028f0eff */
[----:B------:R-:W3:Y:S01]  /*9560*/  @P2 LDG.E.U16 R121, desc[UR18][R100.64] ;  /* 0x0000001264792981 */ /* 0x000ee2000c1e1500 */
[-C--:B------:R-:W-:Y:S01]  /*9570*/  LEA.HI.X.SX32 R135, R139, R73.reuse, 0x1, P6 ;  /* 0x000000498b877211 */ /* 0x080fe200030f0eff */
[----:B------:R-:W0:Y:S02]  /*9580*/  LDC R3, c[0x0][0x3d8] ;  /* 0x0000f600ff037b82 */ /* 0x000e240000000800 */
[----:B------:R-:W-:Y:S04]  /*9590*/  STL.64 [R1+0xa8], R18 ;  /* 0x0000a81201007387 */ /* 0x000fe80000100a00 */
[----:B------:R-:W-:Y:S01]  /*95a0*/  STL.64 [R1+0xa0], R50 ;  /* 0x0000a03201007387 */ /* 0x000fe20000100a00 */
[----:B----4-:R-:W-:Y:S01]  /*95b0*/  IMAD R26, R26, 0xf2, RZ ;  /* 0x000000f21a1a7824 */ /* 0x010fe200078e02ff */
[----:B------:R-:W-:Y:S01]  /*95c0*/  PRMT R117, RZ, 0x7610, R117 ;  /* 0x00007610ff757816 */ /* 0x000fe20000000075 */
[----:B------:R-:W-:Y:S01]  /*95d0*/  IMAD R132, R27, 0xf4, RZ ;  /* 0x000000f41b847824 */ /* 0x000fe200078e02ff */
[----:B------:R4:W-:Y:S01]  /*95e0*/  STL.64 [R1+0x88], R122 ;  /* 0x0000887a01007387 */ /* 0x0009e20000100a00 */
[----:B------:R-:W-:Y:S01]  /*95f0*/  LEA.HI.X.SX32 R81, R149, R73, 0x1, P4 ;  /* 0x0000004995517211 */ /* 0x000fe200020f0eff */
[----:B------:R-:W1:Y:S02]  /*9600*/  LDC R138, c[0x0][0x3d8] ;  /* 0x0000f600ff8a7b82 */ /* 0x000e640000000800 */
[----:B------:R-:W-:Y:S04]  /*9610*/  STL.64 [R1+0x80], R20 ;  /* 0x0000801401007387 */ /* 0x000fe80000100a00 */
[----:B------:R-:W-:Y:S04]  /*9620*/  STL.64 [R1+0x78], R52 ;  /* 0x0000783401007387 */ /* 0x000fe80000100a00 */
[----:B------:R0:W-:Y:S04]  /*9630*/  STL.64 [R1+0x60], R126 ;  /* 0x0000607e01007387 */ /* 0x0001e80000100a00 */
[----:B------:R-:W-:Y:S04]  /*9640*/  STL.64 [R1+0x58], R22 ;  /* 0x0000581601007387 */ /* 0x000fe80000100a00 */
[----:B------:R-:W-:Y:S04]  /*9650*/  STL.64 [R1+0x50], R136 ;  /* 0x0000508801007387 */ /* 0x000fe80000100a00 */
[----:B------:R0:W-:Y:S04]  /*9660*/  STL.64 [R1+0x38], R74 ;  /* 0x0000384a01007387 */ /* 0x0001e80000100a00 */
[----:B------:R-:W-:Y:S04]  /*9670*/  STL.64 [R1+0x30], R24 ;  /* 0x0000301801007387 */ /* 0x000fe80000100a00 */
[----:B------:R-:W-:Y:S04]  /*9680*/  STL.64 [R1+0x28], R134 ;  /* 0x0000288601007387 */ /* 0x000fe80000100a00 */
[----:B------:R1:W-:Y:S04]  /*9690*/  STL.64 [R1+0x10], R80 ;  /* 0x0000105001007387 */ /* 0x0003e80000100a00 */
[----:B------:R-:W3:Y:S04]  /*96a0*/  LDL.LU.64 R104, [R1+0x7f0] ;  /* 0x0007f00001687983 */ /* 0x000ee80000300a00 */
[----:B--2---:R-:W2:Y:S01]  /*96b0*/  LDL.LU.64 R100, [R1+0x7e8] ;  /* 0x0007e80001647983 */ /* 0x004ea20000300a00 */
[----:B0-----:R-:W-:Y:S01]  /*96c0*/  IMAD R3, R3, 0x79, RZ ;  /* 0x0000007903037824 */ /* 0x001fe200078e02ff */
[----:B------:R-:W-:-:S02]  /*96d0*/  IADD3 R26, P5, PT, R26, R72, RZ ;  /* 0x000000481a1a7210 */ /* 0x000fc40007fbe0ff */
[----:B------:R-:W-:Y:S01]  /*96e0*/  IADD3 R132, P6, PT, R132, R72, RZ ;  /* 0x0000004884847210 */ /* 0x000fe20007fde0ff */
[----:B------:R-:W4:Y:S01]  /*96f0*/  @P2 LDG.E.U16 R117, desc[UR18][R110.64] ;  /* 0x000000126e752981 */ /* 0x000f22000c1e1500 */
[-C--:B------:R-:W-:Y:S02]  /*9700*/  LEA.HI.X.SX32 R27, R3, R73.reuse, 0x1, P5 ;  /* 0x00000049031b7211 */ /* 0x080fe400028f0eff */
[----:B------:R-:W-:Y:S02]  /*9710*/  PRMT R113, RZ, 0x7610, R113 ;  /* 0x00007610ff717816 */ /* 0x000fe40000000071 */
[----:B------:R-:W-:Y:S02]  /*9720*/  PRMT R109, RZ, 0x7610, R109 ;  /* 0x00007610ff6d7816 */ /* 0x000fe4000000006d */
[----:B------:R-:W-:Y:S01]  /*9730*/  LEA.HI.X.SX32 R133, R162, R73, 0x1, P6 ;  /* 0x00000049a2857211 */ /* 0x000fe200030f0eff */
[----:B------:R0:W-:Y:S01]  /*9740*/  STL.64 [R1+0x8], R26 ;  /* 0x0000081a01007387 */ /* 0x0001e20000100a00 */
[----:B------:R-:W-:-:S02]  /*9750*/  PRMT R96, RZ, 0x7610, R96 ;  /* 0x00007610ff607816 */ /* 0x000fc40000000060 */
[----:B------:R-:W-:Y:S01]  /*9760*/  PRMT R92, RZ, 0x7610, R92 ;  /* 0x00007610ff5c7816 */ /* 0x000fe2000000005c */
[----:B------:R-:W4:Y:S01]  /*9770*/  LDL.LU.64 R110, [R1+0x7e0] ;  /* 0x0007e000016e7983 */ /* 0x000f220000300a00 */
[----:B------:R-:W-:-:S03]  /*9780*/  PRMT R88, RZ, 0x7610, R88 ;  /* 0x00007610ff587816 */ /* 0x000fc60000000058 */
[----:B------:R0:W-:Y:S04]  /*9790*/  STL.64 [R1], R132 ;  /* 0x0000008401007387 */ /* 0x0001e80000100a00 */
[----:B------:R-:W4:Y:S04]  /*97a0*/  @P2 LDG.E.U16 R113, desc[UR18][R114.64] ;  /* 0x0000001272712981 */ /* 0x000f28000c1e1500 */
[----:B------:R-:W4:Y:S04]  /*97b0*/  @P2 LDG.E.U16 R109, desc[UR18][R84.64] ;  /* 0x00000012546d2981 */ /* 0x000f28000c1e1500 */
[----:B------:R-:W4:Y:S04]  /*97c0*/  @P2 LDG.E.U16 R96, desc[UR18][R76.64] ;  /* 0x000000124c602981 */ /* 0x000f28000c1e1500 */
[----:B------:R-:W4:Y:S04]  /*97d0*/  LDL.LU.64 R114, [R1+0x7d8] ;  /* 0x0007d80001727983 */ /* 0x000f280000300a00 */
[----:B------:R-:W4:Y:S04]  /*97e0*/  LDL.LU.64 R84, [R1+0x7d0] ;  /* 0x0007d00001547983 */ /* 0x000f280000300a00 */
[----:B------:R-:W4:Y:S04]  /*97f0*/  @P2 LDG.E.U16 R92, desc[UR18][R70.64] ;  /* 0x00000012465c2981 */ /* 0x000f28000c1e1500 */
[----:B------:R-:W4:Y:S04]  /*9800*/  @P2 LDG.E.U16 R88, desc[UR18][R128.64] ;  /* 0x0000001280582981 */ /* 0x000f28000c1e1500 */
[----:B---3--:R-:W3:Y:S04]  /*9810*/  @P2 LDG.E.U16 R105, desc[UR18][R82.64] ;  /* 0x0000001252692981 */ /* 0x008ee8000c1e1500 */
[----:B--2---:R-:W2:Y:S01]  /*9820*/  @P2 LDG.E.U16 R100, desc[UR18][R78.64] ;  /* 0x000000124e642981 */ /* 0x004ea2000c1e1500 */
[----:B------:R-:W-:-:S02]  /*9830*/  PRMT R124, RZ, 0x7610, R124 ;  /* 0x00007610ff7c7816 */ /* 0x000fc4000000007c */
[----:B------:R-:W-:Y:S01]  /*9840*/  PRMT R120, RZ, 0x7610, R120 ;  /* 0x00007610ff787816 */ /* 0x000fe20000000078 */
[----:B------:R-:W2:Y:S04]  /*9850*/  @P2 LDG.E.U16 R104, desc[UR18][R8.64] ;  /* 0x0000001208682981 */ /* 0x000ea8000c1e1500 */
[----:B------:R-:W2:Y:S04]  /*9860*/  LDL.LU.64 R82, [R1+0x7c8] ;  /* 0x0007c80001527983 */ /* 0x000ea80000300a00 */
[----:B------:R-:W3:Y:S04]  /*9870*/  LDL.LU.64 R78, [R1+0x7c0] ;  /* 0x0007c000014e7983 */ /* 0x000ee80000300a00 */
[----:B------:R-:W3:Y:S04]  /*9880*/  LDL.LU.64 R76, [R1+0x7b8] ;  /* 0x0007b800014c7983 */ /* 0x000ee80000300a00 */
[----:B-1----:R-:W3:Y:S04]  /*9890*/  LDL.LU.64 R70, [R1+0x7b0] ;  /* 0x0007b00001467983 */ /* 0x002ee80000300a00 */
[----:B------:R-:W3:Y:S01]  /*98a0*/  LDL.LU.64 R128, [R1+0x7a8] ;  /* 0x0007a80001807983 */ /* 0x000ee20000300a00 */
[----:B------:R-:W-:-:S03]  /*98b0*/  PRMT R116, RZ, 0x7610, R116 ;  /* 0x00007610ff747816 */ /* 0x000fc60000000074 */
[----:B------:R-:W3:Y:S04]  /*98c0*/  @P2 LDG.E.U16 R124, desc[UR18][R98.64] ;  /* 0x00000012627c2981 */ /* 0x000ee8000c1e1500 */
[----:B------:R-:W3:Y:S04]  /*98d0*/  @P2 LDG.E.U16 R120, desc[UR18][R94.64] ;  /* 0x000000125e782981 */ /* 0x000ee8000c1e1500 */
[----:B------:R-:W3:Y:S01]  /*98e0*/  @P2 LDG.E.U16 R116, desc[UR18][R90.64] ;  /* 0x000000125a742981 */ /* 0x000ee2000c1e1500 */
[----:B------:R-:W-:Y:S02]  /*98f0*/  PRMT R112, RZ, 0x7610, R112 ;  /* 0x00007610ff707816 */ /* 0x000fe40000000070 */
[----:B------:R-:W-:Y:S01]  /*9900*/  PRMT R108, RZ, 0x7610, R108 ;  /* 0x00007610ff6c7816 */ /* 0x000fe2000000006c */
[----:B----4-:R-:W4:Y:S04]  /*9910*/  @P2 LDG.E.U16 R115, desc[UR18][R34.64] ;  /* 0x0000001222732981 */ /* 0x010f28000c1e1500 */
[----:B------:R-:W4:Y:S04]  /*9920*/  @P2 LDG.E.U16 R85, desc[UR18][R118.64] ;  /* 0x0000001276552981 */ /* 0x000f28000c1e1500 */
[----:B------:R-:W4:Y:S04]  /*9930*/  @P2 LDG.E.U16 R112, desc[UR18][R4.64] ;  /* 0x0000001204702981 */ /* 0x000f28000c1e1500 */
[----:B------:R-:W4:Y:S04]  /*9940*/  @P2 LDG.E.U16 R108, desc[UR18][R6.64] ;  /* 0x00000012066c2981 */ /* 0x000f28000c1e1500 */
[----:B------:R-:W4:Y:S04]  /*9950*/  LDL.LU.64 R118, [R1+0x7a0] ;  /* 0x0007a00001767983 */ /* 0x000f280000300a00 */
[----:B------:R-:W4:Y:S01]  /*9960*/  @P2 LDG.E.U16 R84, desc[UR18][R18.64] ;  /* 0x0000001212542981 */ /* 0x000f22000c1e1500 */
[----:B------:R-:W-:-:S02]  /*9970*/  PRMT R2, RZ, 0x7610, R2 ;  /* 0x00007610ff027816 */ /* 0x000fc40000000002 */
[----:B------:R-:W-:Y:S01]  /*9980*/  PRMT R107, RZ, 0x7610, R107 ;  /* 0x00007610ff6b7816 */ /* 0x000fe2000000006b */
[----:B------:R-:W4:Y:S04]  /*9990*/  @P2 LDG.E.U16 R111, desc[UR18][R36.64] ;  /* 0x00000012246f2981 */ /* 0x000f28000c1e1500 */
[----:B------:R-:W4:Y:S01]  /*99a0*/  @P2 LDG.E.U16 R2, desc[UR18][R26.64] ;  /* 0x000000121a022981 */ /* 0x000f22000c1e1500 */
[----:B------:R-:W-:-:S03]  /*99b0*/  PRMT R103, RZ, 0x7610, R103 ;  /* 0x00007610ff677816 */ /* 0x000fc60000000067 */
[----:B------:R-:W4:Y:S04]  /*99c0*/  @P2 LDG.E.U16 R107, desc[UR18][R38.64] ;  /* 0x00000012266b2981 */ /* 0x000f28000c1e1500 */
[----:B------:R-:W4:Y:S01]  /*99d0*/  @P2 LDG.E.U16 R103, desc[UR18][R40.64] ;  /* 0x0000001228672981 */ /* 0x000f22000c1e1500 */
[----:B------:R-:W-:-:S03]  /*99e0*/  PRMT R0, RZ, 0x7610, R0 ;  /* 0x00007610ff007816 */ /* 0x000fc60000000000 */
[----:B------:R-:W4:Y:S01]  /*99f0*/  @P2 LDG.E.U16 R114, desc[UR18][R60.64] ;  /* 0x000000123c722981 */ /* 0x000f22000c1e1500 */
[----:B------:R-:W-:-:S03]  /*9a00*/  PRMT R106, RZ, 0x7610, R106 ;  /* 0x00007610ff6a7816 */ /* 0x000fc6000000006a */
[----:B------:R-:W4:Y:S01]  /*9a10*/  @P2 LDG.E.U16 R110, desc[UR18][R62.64] ;  /* 0x000000123e6e2981 */ /* 0x000f22000c1e1500 */
[----:B------:R-:W-:-:S03]  /*9a20*/  PRMT R102, RZ, 0x7610, R102 ;  /* 0x00007610ff667816 */ /* 0x000fc60000000066 */
[----:B------:R-:W4:Y:S04]  /*9a30*/  @P2 LDG.E.U16 R0, desc[UR18][R132.64] ;  /* 0x0000001284002981 */ /* 0x000f28000c1e1500 */
[----:B------:R-:W4:Y:S04]  /*9a40*/  @P2 LDG.E.U16 R106, desc[UR18][R64.64] ;  /* 0x00000012406a2981 */ /* 0x000f28000c1e1500 */
[----:B------:R-:W4:Y:S04]  /*9a50*/  @P2 LDG.E.U16 R102, desc[UR18][R66.64] ;  /* 0x0000001242662981 */ /* 0x000f28000c1e1500 */
[----:B--2---:R-:W2:Y:S04]  /*9a60*/  @P2 LDG.E.U16 R82, desc[UR18][R122.64] ;  /* 0x000000127a522981 */ /* 0x004ea8000c1e1500 */
[----:B---3--:R-:W3:Y:S04]  /*9a70*/  @P2 LDG.E.U16 R79, desc[UR18][R126.64] ;  /* 0x000000127e4f2981 */ /* 0x008ee8000c1e1500 */
[----:B------:R-:W2:Y:S04]  /*9a80*/  @P2 LDG.E.U16 R76, desc[UR18][R74.64] ;  /* 0x000000124a4c2981 */ /* 0x000ea8000c1e1500 */
[----:B------:R-:W2:Y:S04]  /*9a90*/  LDL.LU.64 R122, [R1+0x798] ;  /* 0x00079800017a7983 */ /* 0x000ea80000300a00 */
[----:B------:R-:W3:Y:S04]  /*9aa0*/  LDL.LU.64 R126, [R1+0x790] ;  /* 0x00079000017e7983 */ /* 0x000ee80000300a00 */
[----:B------:R-:W3:Y:S04]  /*9ab0*/  LDL.LU.64 R74, [R1+0x788] ;  /* 0x00078800014a7983 */ /* 0x000ee80000300a00 */
[----:B------:R-:W3:Y:S04]  /*9ac0*/  @P2 LDG.E.U16 R71, desc[UR18][R80.64] ;  /* 0x0000001250472981 */ /* 0x000ee8000c1e1500 */
[----:B------:R-:W3:Y:S04]  /*9ad0*/  @P2 LDG.E.U16 R128, desc[UR18][R86.64] ;  /* 0x0000001256802981 */ /* 0x000ee8000c1e1500 */
[----:B------:R-:W3:Y:S04]  /*9ae0*/  @P2 LDG.E.U16 R78, desc[UR18][R22.64] ;  /* 0x00000012164e2981 */ /* 0x000ee8000c1e1500 */
[----:B------:R-:W3:Y:S04]  /*9af0*/  LDL.LU.64 R80, [R1+0x780] ;  /* 0x0007800001507983 */ /* 0x000ee80000300a00 */
[----:B------:R-:W3:Y:S04]  /*9b00*/  LDL.LU.64 R86, [R1+0x778] ;  /* 0x0007780001567983 */ /* 0x000ee80000300a00 */
[----:B------:R-:W3:Y:S04]  /*9b10*/  LDL.LU.64 R98, [R1+0x770] ;  /* 0x0007700001627983 */ /* 0x000ee80000300a00 */
[----:B------:R-:W3:Y:S04]  /*9b20*/  LDL.LU.64 R94, [R1+0x768] ;  /* 0x00076800015e7983 */ /* 0x000ee80000300a00 */
[----:B------:R-:W3:Y:S04]  /*9b30*/  LDL.LU.64 R90, [R1+0x760] ;  /* 0x00076000015a7983 */ /* 0x000ee80000300a00 */
[----:B------:R-:W3:Y:S04]  /*9b40*/  LDL.LU.64 R4, [R1+0x758] ;  /* 0x0007580001047983 */ /* 0x000ee80000300a00 */
[----:B------:R-:W3:Y:S04]  /*9b50*/  LDL.LU.64 R6, [R1+0x750] ;  /* 0x0007500001067983 */ /* 0x000ee80000300a00 */
[----:B------:R-:W3:Y:S04]  /*9b60*/  LDL.LU.64 R8, [R1+0x748] ;  /* 0x0007480001087983 */ /* 0x000ee80000300a00 */
[----:B----4-:R-:W4:Y:S04]  /*9b70*/  @P2 LDG.E.U16 R119, desc[UR18][R32.64] ;  /* 0x0000001220772981 */ /* 0x010f28000c1e1500 */
[----:B------:R-:W4:Y:S04]  /*9b80*/  @P2 LDG.E.U16 R83, desc[UR18][R50.64] ;  /* 0x0000001232532981 */ /* 0x000f28000c1e1500 */
[----:B------:R-:W4:Y:S04]  /*9b90*/  @P2 LDG.E.U16 R118, desc[UR18][R58.64] ;  /* 0x000000123a762981 */ /* 0x000f28000c1e1500 */
[----:B------:R-:W4:Y:S01]  /*9ba0*/  @P2 LDG.E.U16 R77, desc[UR18][R136.64] ;  /* 0x00000012884d2981 */ /* 0x000f22000c1e1500 */
[----:B------:R-:W-:-:S06]  /*9bb0*/  PRMT R97, RZ, 0x7610, R97 ;  /* 0x00007610ff617816 */ /* 0x000fcc0000000061 */
[----:B------:R1:W4:Y:S01]  /*9bc0*/  @P2 LDG.E.U16 R97, desc[UR18][R164.64] ;  /* 0x00000012a4612981 */ /* 0x000322000c1e1500 */
[----:B------:R-:W-:-:S06]  /*9bd0*/  PRMT R93, RZ, 0x7610, R93 ;  /* 0x00007610ff5d7816 */ /* 0x000fcc000000005d */
[----:B------:R0:W4:Y:S01]  /*9be0*/  @P2 LDG.E.U16 R93, desc[UR18][R130.64] ;  /* 0x00000012825d2981 */ /* 0x000122000c1e1500 */
[----:B------:R-:W-:Y:S01]  /*9bf0*/  PRMT R89, RZ, 0x7610, R89 ;  /* 0x00007610ff597816 */ /* 0x000fe20000000059 */
[----:B-1----:R-:W1:Y:S05]  /*9c00*/  LDC R164, c[0x0][0x3d8] ;  /* 0x0000f600ffa47b82 */ /* 0x002e6a0000000800 */
[----:B------:R0:W4:Y:S04]  /*9c10*/  @P2 LDG.E.U16 R89, desc[UR18][R68.64] ;  /* 0x0000001244592981 */ /* 0x000128000c1e1500 */
[----:B--2---:R-:W2:Y:S04]  /*9c20*/  @P2 LDG.E.U16 R123, desc[UR18][R30.64] ;  /* 0x000000121e7b2981 */ /* 0x004ea8000c1e1500 */
[----:B---3--:R-:W3:Y:S04]  /*9c30*/  @P2 LDG.E.U16 R127, desc[UR18][R28.64] ;  /* 0x000000121c7f2981 */ /* 0x008ee8000c1e1500 */
[----:B------:R-:W2:Y:S04]  /*9c40*/  @P2 LDG.E.U16 R75, desc[UR18][R24.64] ;  /* 0x00000012184b2981 */ /* 0x000ea8000c1e1500 */
[----:B------:R-:W2:Y:S04]  /*9c50*/  @P2 LDG.E.U16 R126, desc[UR18][R54.64] ;  /* 0x00000012367e2981 */ /* 0x000ea8000c1e1500 */
[----:B------:R-:W2:Y:S04]  /*9c60*/  @P2 LDG.E.U16 R122, desc[UR18][R56.64] ;  /* 0x00000012387a2981 */ /* 0x000ea8000c1e1500 */
[----:B------:R0:W2:Y:S04]  /*9c70*/  @P2 LDG.E.U16 R74, desc[UR18][R134.64] ;  /* 0x00000012864a2981 */ /* 0x0000a8000c1e1500 */
[----:B------:R-:W2:Y:S04]  /*9c80*/  @P2 LDG.E.U16 R81, desc[UR18][R20.64] ;  /* 0x0000001214512981 */ /* 0x000ea8000c1e1500 */
[----:B------:R-:W2:Y:S04]  /*9c90*/  @P2 LDG.E.U16 R87, desc[UR18][R16.64] ;  /* 0x0000001210572981 */ /* 0x000ea8000c1e1500 */
[----:B------:R-:W2:Y:S04]  /*9ca0*/  @P2 LDG.E.U16 R99, desc[UR18][R10.64] ;  /* 0x000000120a632981 */ /* 0x000ea8000c1e1500 */
[----:B------:R-:W2:Y:S04]  /*9cb0*/  @P2 LDG.E.U16 R95, desc[UR18][R12.64] ;  /* 0x000000120c5f2981 */ /* 0x000ea8000c1e1500 */
[----:B------:R-:W2:Y:S04]  /*9cc0*/  @P2 LDG.E.U16 R91, desc[UR18][R14.64] ;  /* 0x000000120e5b2981 */ /* 0x000ea8000c1e1500 */
[----:B------:R-:W2:Y:S04]  /*9cd0*/  LDL.LU.64 R10, [R1+0x740] ;  /* 0x00074000010a7983 */ /* 0x000ea80000300a00 */
[----:B------:R-:W3:Y:S04]  /*9ce0*/  LDL.LU.64 R12, [R1+0x738] ;  /* 0x00073800010c7983 */ /* 0x000ee80000300a00 */
[----:B------:R-:W4:Y:S04]  /*9cf0*/  LDL.LU.64 R14, [R1+0x730] ;  /* 0x00073000010e7983 */ /* 0x000f280000300a00 */
[----:B------:R-:W4:Y:S04]  /*9d00*/  LDL.LU.64 R16, [R1+0x728] ;  /* 0x0007280001107983 */ /* 0x000f280000300a00 */
[----:B------:R-:W4:Y:S04]  /*9d10*/  LDL.LU.64 R18, [R1+0x720] ;  /* 0x0007200001127983 */ /* 0x000f280000300a00 */
[----:B------:R-:W4:Y:S04]  /*9d20*/  LDL.LU.64 R20, [R1+0x718] ;  /* 0x0007180001147983 */ /* 0x000f280000300a00 */
[----:B------:R-:W4:Y:S04]  /*9d30*/  LDL.LU.64 R22, [R1+0x710] ;  /* 0x0007100001167983 */ /* 0x000f280000300a00 */
[----:B------:R-:W4:Y:S04]  /*9d40*/  LDL.LU.64 R24, [R1+0x708] ;  /* 0x0007080001187983 */ /* 0x000f280000300a00 */
[----:B0-----:R-:W4:Y:S04]  /*9d50*/  LDL.LU.64 R26, [R1+0x700] ;  /* 0x00070000011a7983 */ /* 0x001f280000300a00 */
[----:B------:R-:W4:Y:S04]  /*9d60*/  LDL.LU.64 R28, [R1+0x6f8] ;  /* 0x0006f800011c7983 */ /* 0x000f280000300a00 */
[----:B------:R-:W4:Y:S04]  /*9d70*/  LDL.LU.64 R30, [R1+0x6f0] ;  /* 0x0006f000011e7983 */ /* 0x000f280000300a00 */
[----:B------:R-:W4:Y:S04]  /*9d80*/  LDL.LU.64 R32, [R1+0x6e8] ;  /* 0x0006e80001207983 */ /* 0x000f280000300a00 */
[----:B------:R-:W4:Y:S04]  /*9d90*/  LDL.LU.64 R34, [R1+0x6e0] ;  /* 0x0006e00001227983 */ /* 0x000f280000300a00 */
[----:B------:R-:W4:Y:S04]  /*9da0*/  LDL.LU.64 R36, [R1+0x6d8] ;  /* 0x0006d80001247983 */ /* 0x000f280000300a00 */
[----:B------:R-:W4:Y:S04]  /*9db0*/  LDL.LU.64 R38, [R1+0x6d0] ;  /* 0x0006d00001267983 */ /* 0x000f280000300a00 */
[----:B------:R-:W4:Y:S04]  /*9dc0*/  LDL.LU.64 R40, [R1+0x6c8] ;  /* 0x0006c80001287983 */ /* 0x000f280000300a00 */
[----:B------:R-:W4:Y:S04]  /*9dd0*/  @P2 LDG.E.U16 R98, desc[UR18][R42.64] ;  /* 0x000000122a622981 */ /* 0x000f28000c1e1500 */
[----:B------:R-:W4:Y:S04]  /*9de0*/  @P2 LDG.E.U16 R94, desc[UR18][R44.64] ;  /* 0x000000122c5e2981 */ /* 0x000f28000c1e1500 */
[----:B------:R-:W4:Y:S04]  /*9df0*/  @P2 LDG.E.U16 R90, desc[UR18][R46.64] ;  /* 0x000000122e5a2981 */ /* 0x000f28000c1e1500 */
[----:B------:R-:W4:Y:S04]  /*9e00*/  LDL.LU.64 R42, [R1+0x6c0] ;  /* 0x0006c000012a7983 */ /* 0x000f280000300a00 */
[----:B------:R-:W4:Y:S04]  /*9e10*/  LDL.LU.64 R44, [R1+0x6b8] ;  /* 0x0006b800012c7983 */ /* 0x000f280000300a00 */
[----:B------:R-:W4:Y:S04]  /*9e20*/  LDL.LU.64 R46, [R1+0x6b0] ;  /* 0x0006b000012e7983 */ /* 0x000f280000300a00 */
[----:B------:R-:W4:Y:S04]  /*9e30*/  @P2 LDG.E.U16 R86, desc[UR18][R48.64] ;  /* 0x0000001230562981 */ /* 0x000f28000c1e1500 */
[----:B------:R-:W4:Y:S04]  /*9e40*/  @P2 LDG.E.U16 R80, desc[UR18][R52.64] ;  /* 0x0000001234502981 */ /* 0x000f28000c1e1500 */
[----:B------:R-:W4:Y:S04]  /*9e50*/  LDL.LU.64 R48, [R1+0x6a8] ;  /* 0x0006a80001307983 */ /* 0x000f280000300a00 */
        /* <DEDUP_REMOVED lines=8> */
[----:B------:R-:W4:Y:S01]  /*9ee0*/  LDL.LU.64 R66, [R1+0x660] ;  /* 0x0006600001427983 */ /* 0x000f220000300a00 */
[----:B------:R-:W-:Y:S01]  /*9ef0*/  FMUL R131, R4, UR5 ;  /* 0x0000000504837c20 */ /* 0x000fe20008400000 */
[----:B------:R-:W-:Y:S01]  /*9f00*/  FMUL R130, R5, UR5 ;  /* 0x0000000505827c20 */ /* 0x000fe20008400000 */
[----:B------:R-:W-:Y:S01]  /*9f10*/  FMUL R3, R6, UR5 ;  /* 0x0000000506037c20 */ /* 0x000fe20008400000 */
[----:B------:R-:W-:Y:S01]  /*9f20*/  FMUL R133, R7, UR5 ;  /* 0x0000000507857c20 */ /* 0x000fe20008400000 */
[----:B------:R-:W-:-:S03]  /*9f30*/  FMUL R132, R8, UR5 ;  /* 0x0000000508847c20 */ /* 0x000fc60008400000 */
[----:B------:R-:W-:Y:S01]  /*9f40*/  FMNMX3 R3, R131, R130, R3, !PT ;  /* 0x0000008283037276 */ /* 0x000fe20007800003 */
[----:B------:R-:W-:-:S03]  /*9f50*/  FMUL R130, R9, UR5 ;  /* 0x0000000509827c20 */ /* 0x000fc60008400000 */
[----:B------:R-:W-:Y:S02]  /*9f60*/  FMNMX3 R3, R3, R133, R132, !PT ;  /* 0x0000008503037276 */ /* 0x000fe40007800084 */
[C---:B------:R-:W-:Y:S01]  /*9f70*/  LOP3.LUT R69, R70.reuse, 0x10, RZ, 0x3c, !PT ;  /* 0x0000001046457812 */ /* 0x040fe200078e3cff */
        /* <DEDUP_REMOVED lines=15> */
[----:B------:R1:W-:Y:S01]  /*a070*/  STS.U16 [R70+UR7+0x3c00], R71 ;  /* 0x003c004746007988 */ /* 0x0003e20008000407 */
[----:B------:R-:W-:Y:S01]  /*a080*/  LOP3.LUT R68, R70, 0x20, RZ, 0x3c, !PT ;  /* 0x0000002046447812 */ /* 0x000fe200078e3cff */
[----:B0-----:R-:W0:Y:S02]  /*a090*/  LDC R79, c[0x0][0x3d8] ;  /* 0x0000f600ff4f7b82 */ /* 0x001e240000000800 */
[----:B------:R-:W-:Y:S04]  /*a0a0*/  STS.U16 [R69+UR7+0x80], R128 ;  /* 0x0000808045007988 */ /* 0x000fe80008000407 */
[----:B------:R-:W-:Y:S02]  /*a0b0*/  STS.U16 [R69+UR7+0x480], R124 ;  /* 0x0004807c45007988 */ /* 0x000fe40008000407 */
[----:B-1----:R-:W1:Y:S02]  /*a0c0*/  LDC R71, c[0x0][0x3d8] ;  /* 0x0000f600ff477b82 */ /* 0x002e640000000800 */
[----:B------:R0:W-:Y:S01]  /*a0d0*/  STS.U16 [R69+UR7+0x880], R120 ;  /* 0x0008807845007988 */ /* 0x0001e20008000407 */
[----:B--2---:R-:W-:Y:S01]  /*a0e0*/  FMUL R134, R10, UR4 ;  /* 0x000000040a867c20 */ /* 0x004fe20008400000 */
[----:B------:R-:W-:Y:S01]  /*a0f0*/  FMUL R132, R11, UR5 ;  /* 0x000000050b847c20 */ /* 0x000fe20008400000 */
[----:B---3--:R-:W-:-:S03]  /*a100*/  FMUL R131, R12, UR5 ;  /* 0x000000050c837c20 */ /* 0x008fc60008400000 */
[----:B------:R-:W-:Y:S01]  /*a110*/  FMNMX3 R3, R3, R130, R134, !PT ;  /* 0x0000008203037276 */ /* 0x000fe20007800086 */
[----:B------:R-:W-:Y:S01]  /*a120*/  FMUL R134, R13, UR5 ;  /* 0x000000050d867c20 */ /* 0x000fe20008400000 */
[----:B----4-:R-:W-:Y:S02]  /*a130*/  FMUL R133, R14, UR5 ;  /* 0x000000050e857c20 */ /* 0x010fe40008400000 */
[----:B------:R-:W-:Y:S01]  /*a140*/  FMNMX3 R3, R3, R132, R131, !PT ;  /* 0x0000008403037276 */ /* 0x000fe20007800083 */
[----:B------:R-:W-:Y:S01]  /*a150*/  FMUL R131, R15, UR5 ;  /* 0x000000050f837c20 */ /* 0x000fe20008400000 */
[----:B------:R-:W-:Y:S01]  /*a160*/  STS.U16 [R69+UR7+0xc80], R116 ;  /* 0x000c807445007988 */ /* 0x000fe20008000407 */
[----:B------:R-:W-:Y:S01]  /*a170*/  FMUL R130, R16, UR5 ;  /* 0x0000000510827c20 */ /* 0x000fe20008400000 */
[----:B------:R-:W-:Y:S01]  /*a180*/  FMNMX3 R3, R3, R134, R133, !PT ;  /* 0x0000008603037276 */ /* 0x000fe20007800085 */
[----:B------:R-:W-:Y:S01]  /*a190*/  FMUL R133, R17, UR5 ;  /* 0x0000000511857c20 */ /* 0x000fe20008400000 */
[----:B------:R-:W2:Y:S01]  /*a1a0*/  LDCU UR4, c[0x0][0x3a8] ;  /* 0x00007500ff0477ac */ /* 0x000ea20008000800 */
[----:B------:R-:W-:Y:S01]  /*a1b0*/  FMUL R132, R18, UR5 ;  /* 0x0000000512847c20 */ /* 0x000fe20008400000 */
[----:B------:R-:W-:Y:S01]  /*a1c0*/  FMNMX3 R3, R3, R131, R130, !PT ;  /* 0x0000008303037276 */ /* 0x000fe20007800082 */
[----:B------:R-:W-:Y:S01]  /*a1d0*/  FMUL R131, R19, UR5 ;  /* 0x0000000513837c20 */ /* 0x000fe20008400000 */
[----:B------:R-:W3:Y:S01]  /*a1e0*/  LDC R76, c[0x0][0x3d8] ;  /* 0x0000f600ff4c7b82 */ /* 0x000ee20000000800 */
[----:B------:R-:W-:Y:S01]  /*a1f0*/  FMUL R130, R20, UR5 ;  /* 0x0000000514827c20 */ /* 0x000fe20008400000 */
[----:B------:R-:W-:Y:S01]  /*a200*/  FMNMX3 R3, R3, R133, R132, !PT ;  /* 0x0000008503037276 */ /* 0x000fe20007800084 */
[----:B------:R-:W-:Y:S01]  /*a210*/  FMUL R133, R21, UR5 ;  /* 0x0000000515857c20 */ /* 0x000fe20008400000 */
[----:B------:R-:W-:-:S02]  /*a220*/  FMUL R132, R22, UR5 ;  /* 0x0000000516847c20 */ /* 0x000fc40008400000 */
[----:B------:R-:W-:Y:S01]  /*a230*/  FMNMX3 R3, R3, R131, R130, !PT ;  /* 0x0000008303037276 */ /* 0x000fe20007800082 */
[----:B------:R-:W-:Y:S01]  /*a240*/  FMUL R131, R23, UR5 ;  /* 0x0000000517837c20 */ /* 0x000fe20008400000 */
[----:B0-----:R-:W0:Y:S01]  /*a250*/  LDC R120, c[0x0][0x3d8] ;  /* 0x0000f600ff787b82 */ /* 0x001e220000000800 */
[----:B------:R-:W-:Y:S01]  /*a260*/  FMUL R130, R24, UR5 ;  /* 0x0000000518827c20 */ /* 0x000fe20008400000 */
[----:B------:R-:W-:Y:S01]  /*a270*/  FMNMX3 R3, R3, R133, R132, !PT ;  /* 0x0000008503037276 */ /* 0x000fe20007800084 */
[----:B------:R-:W-:Y:S01]  /*a280*/  FMUL R133, R25, UR5 ;  /* 0x0000000519857c20 */ /* 0x000fe20008400000 */
[----:B------:R-:W-:Y:S02]  /*a290*/  FMUL R132, R26, UR5 ;  /* 0x000000051a847c20 */ /* 0x000fe40008400000 */
[----:B------:R-:W-:Y:S01]  /*a2a0*/  FMNMX3 R3, R3, R131, R130, !PT ;  /* 0x0000008303037276 */ /* 0x000fe20007800082 */
[----:B------:R-:W-:Y:S01]  /*a2b0*/  FMUL R131, R27, UR5 ;  /* 0x000000051b837c20 */ /* 0x000fe20008400000 */
[----:B------:R-:W-:Y:S01]  /*a2c0*/  STL.64 [R1+0x658], R14 ;  /* 0x0006580e01007387 */ /* 0x000fe20000100a00 */
[----:B------:R-:W-:Y:S01]  /*a2d0*/  FMUL R130, R28, UR5 ;  /* 0x000000051c827c20 */ /* 0x000fe20008400000 */
[----:B------:R-:W-:Y:S01]  /*a2e0*/  FMNMX3 R3, R3, R133, R132, !PT ;  /* 0x0000008503037276 */ /* 0x000fe20007800084 */
[----:B------:R-:W-:Y:S01]  /*a2f0*/  FMUL R133, R29, UR5 ;  /* 0x000000051d857c20 */ /* 0x000fe20008400000 */
[----:B------:R-:W-:Y:S01]  /*a300*/  FMUL R135, R49, UR5 ;  /* 0x0000000531877c20 */ /* 0x000fe20008400000 */
[----:B------:R-:W-:Y:S01]  /*a310*/  FMUL R132, R30, UR5 ;  /* 0x000000051e847c20 */ /* 0x000fe20008400000 */
[----:B------:R-:W-:Y:S01]  /*a320*/  FMNMX3 R3, R3, R131, R130, !PT ;  /* 0x0000008303037276 */ /* 0x000fe20007800082 */
[----:B------:R-:W-:Y:S01]  /*a330*/  FMUL R131, R31, UR5 ;  /* 0x000000051f837c20 */ /* 0x000fe20008400000 */
[----:B------:R-:W-:Y:S01]  /*a340*/  FMUL R130, R32, UR5 ;  /* 0x0000000520827c20 */ /* 0x000fe20008400000 */
[----:B------:R-:W-:Y:S01]  /*a350*/  PRMT R88, RZ, 0x7610, R88 ;  /* 0x00007610ff587816 */ /* 0x000fe20000000058 */
[----:B------:R-:W-:Y:S01]  /*a360*/  IMAD R164, R164, 0xf6, RZ ;  /* 0x000000f6a4a47824 */ /* 0x000fe200078e02ff */
[----:B------:R-:W-:Y:S01]  /*a370*/  FMNMX3 R3, R3, R133, R132, !PT ;  /* 0x0000008503037276 */ /* 0x000fe20007800084 */
[----:B------:R-:W-:Y:S01]  /*a380*/  FMUL R133, R33, UR5 ;  /* 0x0000000521857c20 */ /* 0x000fe20008400000 */
[----:B------:R-:W-:Y:S01]  /*a390*/  FMUL R132, R34, UR5 ;  /* 0x0000000522847c20 */ /* 0x000fe20008400000 */
[----:B------:R-:W4:Y:S01]  /*a3a0*/  LDC R85, c[0x0][0x3d8] ;  /* 0x0000f600ff557b82 */ /* 0x000f220000000800 */
[----:B------:R-:W-:Y:S01]  /*a3b0*/  FMNMX3 R3, R3, R131, R130, !PT ;  /* 0x0000008303037276 */ /* 0x000fe20007800082 */
[----:B------:R-:W-:Y:S01]  /*a3c0*/  FMUL R131, R35, UR5 ;  /* 0x0000000523837c20 */ /* 0x000fe20008400000 */
[----:B------:R-:W-:-:S02]  /*a3d0*/  FMUL R130, R36, UR5 ;  /* 0x0000000524827c20 */ /* 0x000fc40008400000 */
[----:B------:R-:W-:Y:S01]  /*a3e0*/  FMNMX3 R3, R3, R133, R132, !PT ;  /* 0x0000008503037276 */ /* 0x000fe20007800084 */
[----:B------:R-:W-:Y:S01]  /*a3f0*/  FMUL R133, R37, UR5 ;  /* 0x0000000525857c20 */ /* 0x000fe20008400000 */
[----:B------:R-:W-:Y:S01]  /*a400*/  FMUL R132, R38, UR5 ;  /* 0x0000000526847c20 */ /* 0x000fe20008400000 */
[----:B------:R-:W-:Y:S01]  /*a410*/  IMAD R138, R138, 0x1c, RZ ;  /* 0x0000001c8a8a7824 */ /* 0x000fe200078e02ff */
[----:B------:R-:W-:Y:S01]  /*a420*/  FMNMX3 R3, R3, R131, R130, !PT ;  /* 0x0000008303037276 */ /* 0x000fe20007800082 */
[----:B------:R-:W-:Y:S01]  /*a430*/  FMUL R131, R39, UR5 ;  /* 0x0000000527837c20 */ /* 0x000fe20008400000 */
[----:B------:R-:W-:Y:S01]  /*a440*/  FMUL R130, R40, UR5 ;  /* 0x0000000528827c20 */ /* 0x000fe20008400000 */
[----:B------:R-:W2:Y:S01]  /*a450*/  LDC R100, c[0x0][0x3d8] ;  /* 0x0000f600ff647b82 */ /* 0x000ea20000000800 */
[----:B------:R-:W-:Y:S01]  /*a460*/  FMNMX3 R3, R3, R133, R132, !PT ;  /* 0x0000008503037276 */ /* 0x000fe20007800084 */
[----:B------:R-:W-:Y:S01]  /*a470*/  FMUL R133, R41, UR5 ;  /* 0x0000000529857c20 */ /* 0x000fe20008400000 */
[----:B------:R-:W-:-:S02]  /*a480*/  FMUL R132, R42, UR5 ;  /* 0x000000052a847c20 */ /* 0x000fc40008400000 */
[----:B------:R-:W-:Y:S01]  /*a490*/  FMNMX3 R3, R3, R131, R130, !PT ;  /* 0x0000008303037276 */ /* 0x000fe20007800082 */
[----:B------:R-:W-:Y:S01]  /*a4a0*/  FMUL R131, R43, UR5 ;  /* 0x000000052b837c20 */ /* 0x000fe20008400000 */
[----:B------:R-:W-:Y:S01]  /*a4b0*/  FMUL R130, R44, UR5 ;  /* 0x000000052c827c20 */ /* 0x000fe20008400000 */
[----:B------:R-:W2:Y:S01]  /*a4c0*/  LDC R105, c[0x0][0x3d8] ;  /* 0x0000f600ff697b82 */ /* 0x000ea20000000800 */
[----:B------:R-:W-:Y:S01]  /*a4d0*/  FMNMX3 R3, R3, R133, R132, !PT ;  /* 0x0000008503037276 */ /* 0x000fe20007800084 */
[----:B------:R-:W-:Y:S01]  /*a4e0*/  FMUL R133, R45, UR5 ;  /* 0x000000052d857c20 */ /* 0x000fe20008400000 */
[----:B------:R-:W-:Y:S02]  /*a4f0*/  FMUL R132, R46, UR5 ;  /* 0x000000052e847c20 */ /* 0x000fe40008400000 */
[----:B------:R-:W-:Y:S01]  /*a500*/  FMNMX3 R3, R3, R131, R130, !PT ;  /* 0x0000008303037276 */ /* 0x000fe20007800082 */
[----:B------:R-:W-:Y:S01]  /*a510*/  FMUL R131, R47, UR5 ;  /* 0x000000052f837c20 */ /* 0x000fe20008400000 */
[----:B------:R-:W-:Y:S01]  /*a520*/  FMUL R130, R48, UR5 ;  /* 0x0000000530827c20 */ /* 0x000fe20008400000 */
[----:B------:R-:W2:Y:S01]  /*a530*/  LDC R121, c[0x0][0x3d8] ;  /* 0x0000f600ff797b82 */ /* 0x000ea20000000800 */
[----:B------:R-:W-:Y:S01]  /*a540*/  FMNMX3 R3, R3, R133, R132, !PT ;  /* 0x0000008503037276 */ /* 0x000fe20007800084 */
[----:B------:R-:W-:Y:S01]  /*a550*/  FMUL R134, R50, UR5 ;  /* 0x0000000532867c20 */ /* 0x000fe20008400000 */
[----:B------:R-:W-:Y:S02]  /*a560*/  STS.U16 [R69+UR7+0x1080], R112 ;  /* 0x0010807045007988 */ /* 0x000fe40008000407 */
[----:B------:R-:W-:-:S02]  /*a570*/  FMNMX3 R3, R3, R131, R130, !PT ;  /* 0x0000008303037276 */ /* 0x000fc40007800082 */
[----:B------:R-:W-:Y:S01]  /*a580*/  STS.U16 [R69+UR7+0x1480], R108 ;  /* 0x0014806c45007988 */ /* 0x000fe20008000407 */
[----:B------:R-:W-:Y:S01]  /*a590*/  FMUL R133, R51, UR5 ;  /* 0x0000000533857c20 */ /* 0x000fe20008400000 */
[----:B------:R-:W-:Y:S02]  /*a5a0*/  FMUL R132, R52, UR5 ;  /* 0x0000000534847c20 */ /* 0x000fe40008400000 */
[----:B------:R-:W-:Y:S01]  /*a5b0*/  STS.U16 [R69+UR7+0x1880], R104 ;  /* 0x0018806845007988 */ /* 0x000fe20008000407 */
[----:B------:R-:W-:Y:S01]  /*a5c0*/  FMNMX3 R3, R3, R135, R134, !PT ;  /* 0x0000008703037276 */ /* 0x000fe20007800086 */
[----:B------:R-:W-:Y:S01]  /*a5d0*/  FMUL R131, R53, UR5 ;  /* 0x0000000535837c20 */ /* 0x000fe20008400000 */
[----:B------:R-:W-:Y:S01]  /*a5e0*/  FMUL R130, R54, UR5 ;  /* 0x0000000536827c20 */ /* 0x000fe20008400000 */
[----:B------:R0:W-:Y:S01]  /*a5f0*/  STS.U16 [R69+UR7+0x1c80], R99 ;  /* 0x001c806345007988 */ /* 0x0001e20008000407 */
[----:B-1----:R-:W-:Y:S01]  /*a600*/  IMAD R71, R71, 0x53, RZ ;  /* 0x0000005347477824 */ /* 0x002fe200078e02ff */
[----:B------:R-:W1:Y:S02]  /*a610*/  LDC R134, c[0x0][0x3d8] ;  /* 0x0000f600ff867b82 */ /* 0x000e640000000800 */
[----:B------:R-:W-:Y:S04]  /*a620*/  STS.U16 [R69+UR7+0x2080], R95 ;  /* 0x0020805f45007988 */ /* 0x000fe80008000407 */
[----:B------:R-:W-:Y:S01]  /*a630*/  STS.U16 [R69+UR7+0x2480], R91 ;  /* 0x0024805b45007988 */ /* 0x000fe20008000407 */
[----:B------:R-:W-:-:S02]  /*a640*/  FMNMX3 R3, R3, R133, R132, !PT ;  /* 0x0000008503037276 */ /* 0x000fc40007800084 */
[----:B------:R-:W-:Y:S01]  /*a650*/  LOP3.LUT R124, R70, 0x30, RZ, 0x3c, !PT ;  /* 0x00000030467c7812 */ /* 0x000fe200078e3cff */
[----:B------:R3:W-:Y:S01]  /*a660*/  STS.U16 [R69+UR7+0x2880], R87 ;  /* 0x0028805745007988 */ /* 0x0007e20008000407 */
[----:B------:R-:W-:Y:S01]  /*a670*/  PRMT R82, RZ, 0x7610, R82 ;  /* 0x00007610ff527816 */ /* 0x000fe20000000052 */
[----:B0-----:R-:W-:Y:S01]  /*a680*/  IMAD R120, R120, 0xc, RZ ;  /* 0x0000000c78787824 */ /* 0x001fe200078e02ff */
[----:B------:R-:W0:Y:S01]  /*a690*/  LDC R99, c[0x0][0x3d8] ;  /* 0x0000f600ff637b82 */ /* 0x000e220000000800 */
[----:B------:R-:W-:Y:S04]  /*a6a0*/  STS.U16 [R69+UR7+0x2c80], R84 ;  /* 0x002c805445007988 */ /* 0x000fe80008000407 */
[----:B------:R-:W-:Y:S01]  /*a6b0*/  STS.U16 [R69+UR7+0x3080], R81 ;  /* 0x0030805145007988 */ /* 0x000fe20008000407 */
[----:B------:R-:W-:Y:S01]  /*a6c0*/  FMNMX3 R3, R3, R131, R130, !PT ;  /* 0x0000008303037276 */ /* 0x000fe20007800082 */
[----:B------:R-:W-:Y:S01]  /*a6d0*/  FMUL R133, R57, UR5 ;  /* 0x0000000539857c20 */ /* 0x000fe20008400000 */
[----:B------:R-:W-:Y:S01]  /*a6e0*/  FMUL R132, R58, UR5 ;  /* 0x000000053a847c20 */ /* 0x000fe20008400000 */
[----:B------:R2:W-:Y:S01]  /*a6f0*/  STS.U16 [R69+UR7+0x3480], R78 ;  /* 0x0034804e45007988 */ /* 0x0005e20008000407 */
[----:B---3--:R-:W3:Y:S03]  /*a700*/  LDC R87, c[0x0][0x3d8] ;  /* 0x0000f600ff577b82 */ /* 0x008ee60000000800 */
[----:B------:R-:W-:Y:S01]  /*a710*/  STS.U16 [R69+UR7+0x3880], R75 ;  /* 0x0038804b45007988 */ /* 0x000fe20008000407 */
[----:B------:R-:W-:-:S03]  /*a720*/  FMUL R131, R55, UR5 ;  /* 0x0000000537837c20 */ /* 0x000fc60008400000 */
[----:B------:R4:W-:Y:S01]  /*a730*/  STS.U16 [R69+UR7+0x3c80], R2 ;  /* 0x003c800245007988 */ /* 0x0009e20008000407 */
[----:B------:R-:W-:Y:S01]  /*a740*/  FMUL R130, R56, UR5 ;  /* 0x0000000538827c20 */ /* 0x000fe20008400000 */
[----:B--2---:R-:W2:Y:S02]  /*a750*/  LDC R78, c[0x0][0x3d8] ;  /* 0x0000f600ff4e7b82 */ /* 0x004ea40000000800 */
[----:B------:R-:W-:Y:S04]  /*a760*/  STS.U16 [R68+UR7+0x100], R127 ;  /* 0x0001007f44007988 */ /* 0x000fe80008000407 */
[----:B------:R-:W-:Y:S02]  /*a770*/  STS.U16 [R68+UR7+0x500], R123 ;  /* 0x0005007b44007988 */ /* 0x000fe40008000407 */
[----:B----4-:R-:W4:Y:S02]  /*a780*/  LDC R2, c[0x0][0x3d8] ;  /* 0x0000f600ff027b82 */ /* 0x010f240000000800 */
[----:B------:R-:W-:Y:S04]  /*a790*/  STS.U16 [R68+UR7+0x900], R119 ;  /* 0x0009007744007988 */ /* 0x000fe80008000407 */
[----:B------:R-:W-:Y:S01]  /*a7a0*/  STS.U16 [R68+UR7+0xd00], R115 ;  /* 0x000d007344007988 */ /* 0x000fe20008000407 */
[----:B------:R-:W-:Y:S01]  /*a7b0*/  FMNMX3 R3, R3, R131, R130, !PT ;  /* 0x0000008303037276 */ /* 0x000fe20007800082 */
[----:B------:R-:W0:Y:S02]  /*a7c0*/  LDC R75, c[0x0][0x3d8] ;  /* 0x0000f600ff4b7b82 */ /* 0x000e240000000800 */
[----:B------:R-:W-:Y:S04]  /*a7d0*/  STS.U16 [R68+UR7+0x1100], R111 ;  /* 0x0011006f44007988 */ /* 0x000fe80008000407 */
[----:B------:R-:W-:Y:S02]  /*a7e0*/  STS.U16 [R68+UR7+0x1500], R107 ;  /* 0x0015006b44007988 */ /* 0x000fe40008000407 */
[----:B------:R-:W0:Y:S02]  /*a7f0*/  LDC R81, c[0x0][0x3d8] ;  /* 0x0000f600ff517b82 */ /* 0x000e240000000800 */
[----:B------:R1:W-:Y:S01]  /*a800*/  STS.U16 [R68+UR7+0x1900], R103 ;  /* 0x0019006744007988 */ /* 0x0003e20008000407 */
[----:B------:R-:W-:-:S03]  /*a810*/  FMUL R131, R59, UR5 ;  /* 0x000000053b837c20 */ /* 0x000fc60008400000 */
[----:B------:R-:W-:Y:S01]  /*a820*/  STS.U16 [R68+UR7+0x1d00], R98 ;  /* 0x001d006244007988 */ /* 0x000fe20008000407 */
[----:B------:R-:W-:Y:S01]  /*a830*/  FMUL R130, R60, UR5 ;  /* 0x000000053c827c20 */ /* 0x000fe20008400000 */
[----:B------:R-:W-:Y:S01]  /*a840*/  FMNMX3 R3, R3, R133, R132, !PT ;  /* 0x0000008503037276 */ /* 0x000fe20007800084 */
[----:B----4-:R-:W-:Y:S01]  /*a850*/  IMAD R2, R2, 0xb6, RZ ;  /* 0x000000b602027824 */ /* 0x010fe200078e02ff */
[----:B------:R-:W-:Y:S01]  /*a860*/  STS.U16 [R68+UR7+0x2100], R94 ;  /* 0x0021005e44007988 */ /* 0x000fe20008000407 */
[----:B------:R-:W-:Y:S01]  /*a870*/  PRMT R96, RZ, 0x7610, R96 ;  /* 0x00007610ff607816 */ /* 0x000fe20000000060 */
[----:B-1----:R-:W-:Y:S01]  /*a880*/  IMAD R134, R134, 0x2c, RZ ;  /* 0x0000002c86867824 */ /* 0x002fe200078e02ff */
[----:B------:R-:W-:Y:S01]  /*a890*/  PRMT R95, RZ, 0x7610, R95 ;  /* 0x00007610ff5f7816 */ /* 0x000fe2000000005f */
[----:B------:R-:W-:Y:S01]  /*a8a0*/  STS.U16 [R68+UR7+0x2500], R90 ;  /* 0x0025005a44007988 */ /* 0x000fe20008000407 */
[----:B------:R-:W-:Y:S01]  /*a8b0*/  PRMT R92, RZ, 0x7610, R92 ;  /* 0x00007610ff5c7816 */ /* 0x000fe2000000005c */
[----:B------:R-:W1:Y:S02]  /*a8c0*/  LDC R103, c[0x0][0x3d8] ;  /* 0x0000f600ff677b82 */ /* 0x000e640000000800 */
[----:B------:R-:W-:Y:S01]  /*a8d0*/  STS.U16 [R68+UR7+0x2900], R86 ;  /* 0x0029005644007988 */ /* 0x000fe20008000407 */
[----:B------:R-:W-:-:S03]  /*a8e0*/  FMUL R133, R61, UR5 ;  /* 0x000000053d857c20 */ /* 0x000fc60008400000 */
[----:B------:R4:W-:Y:S01]  /*a8f0*/  STS.U16 [R68+UR7+0x2d00], R83 ;  /* 0x002d005344007988 */ /* 0x0009e20008000407 */
[----:B------:R-:W-:Y:S01]  /*a900*/  FMUL R132, R62, UR5 ;  /* 0x000000053e847c20 */ /* 0x000fe20008400000 */
[----:B------:R-:W-:Y:S01]  /*a910*/  PRMT R91, RZ, 0x7610, R91 ;  /* 0x00007610ff5b7816 */ /* 0x000fe2000000005b */
[----:B------:R-:W0:Y:S01]  /*a920*/  LDC R104, c[0x0][0x3d8] ;  /* 0x0000f600ff687b82 */ /* 0x000e220000000800 */
[----:B------:R-:W-:Y:S01]  /*a930*/  STS.U16 [R68+UR7+0x3100], R80 ;  /* 0x0031005044007988 */ /* 0x000fe20008000407 */
[----:B------:R-:W-:-:S03]  /*a940*/  FMNMX3 R3, R3, R131, R130, !PT ;  /* 0x0000008303037276 */ /* 0x000fc60007800082 */
[----:B------:R2:W-:Y:S03]  /*a950*/  STS.U16 [R68+UR7+0x3500], R77 ;  /* 0x0035004d44007988 */ /* 0x0005e60008000407 */
[----:B----4-:R-:W4:Y:S01]  /*a960*/  LDC R83, c[0x0][0x3d8] ;  /* 0x0000f600ff537b82 */ /* 0x010f220000000800 */
[----:B------:R-:W-:Y:S01]  /*a970*/  STS.U16 [R68+UR7+0x3900], R74 ;  /* 0x0039004a44007988 */ /* 0x000fe20008000407 */
[----:B------:R-:W-:-:S03]  /*a980*/  FMUL R131, R63, UR5 ;  /* 0x000000053f837c20 */ /* 0x000fc60008400000 */
[----:B------:R3:W-:Y:S01]  /*a990*/  STS.U16 [R68+UR7+0x3d00], R0 ;  /* 0x003d000044007988 */ /* 0x0007e20008000407 */
[----:B------:R-:W-:Y:S01]  /*a9a0*/  FMUL R130, R64, UR5 ;  /* 0x0000000540827c20 */ /* 0x000fe20008400000 */
[----:B------:R-:W-:Y:S01]  /*a9b0*/  FMNMX3 R3, R3, R133, R132, !PT ;  /* 0x0000008503037276 */ /* 0x000fe20007800084 */
[----:B------:R-:W-:Y:S01]  /*a9c0*/  FMUL R133, R66, UR4 ;  /* 0x0000000442857c20 */ /* 0x000fe20008400000 */
[----:B------:R-:W-:Y:S01]  /*a9d0*/  FMUL R132, R65, UR4 ;  /* 0x0000000441847c20 */ /* 0x000fe20008400000 */
[----:B--2---:R-:W2:Y:S01]  /*a9e0*/  LDC R77, c[0x0][0x3d8] ;  /* 0x0000f600ff4d7b82 */ /* 0x004ea20000000800 */
[----:B------:R-:W-:-:S07]  /*a9f0*/  FMNMX3 R3, R3, R131, R130, !PT ;  /* 0x0000008303037276 */ /* 0x000fce0007800082 */
[----:B---3--:R-:W3:Y:S01]  /*aa00*/  LDC R0, c[0x0][0x3d8] ;  /* 0x0000f600ff007b82 */ /* 0x008ee20000000800 */
[----:B------:R-:W-:Y:S01]  /*aa10*/  FMUL R130, R67, UR4 ;  /* 0x0000000443827c20 */ /* 0x000fe20008400000 */
[----:B------:R-:W-:-:S06]  /*aa20*/  FMNMX3 R3, R3, R132, R133, !PT ;  /* 0x0000008403037276 */ /* 0x000fcc0007800085 */
[----:B------:R-:W0:Y:S01]  /*aa30*/  LDC R74, c[0x0][0x3d8] ;  /* 0x0000f600ff4a7b82 */ /* 0x000e220000000800 */
[----:B------:R-:W-:-:S07]  /*aa40*/  FMNMX R3, R130, R3, !PT ;  /* 0x0000000382037209 */ /* 0x000fce0007800000 */
[----:B------:R-:W1:Y:S01]  /*aa50*/  LDC R80, c[0x0][0x3d8] ;  /* 0x0000f600ff507b82 */ /* 0x000e620000000800 */
[----:B------:R-:W0:Y:S01]  /*aa60*/  SHFL.BFLY PT, R130, R3, 0x10, 0x1f ;  /* 0x0e001f0003827f89 */ /* 0x000e2200000e0000 */
[----:B---3--:R-:W-:Y:S01]  /*aa70*/  IMAD R0, R0, 0xa6, RZ ;  /* 0x000000a600007824 */ /* 0x008fe200078e02ff */
[----:B------:R-:W-:-:S05]  /*aa80*/  IADD3 R14, P5, PT, R2, R72, RZ ;  /* 0x00000048020e7210 */ /* 0x000fca0007fbe0ff */
[----:B------:R-:W3:Y:S01]  /*aa90*/  LDC R123, c[0x0][0x3d8] ;  /* 0x0000f600ff7b7b82 */ /* 0x000ee20000000800 */
[-C--:B------:R-:W-:Y:S01]  /*aaa0*/  IADD3 R68, P4, PT, R0, R72.reuse, RZ ;  /* 0x0000004800447210 */ /* 0x080fe20007f9e0ff */
[----:B0-----:R-:W-:Y:S02]  /*aab0*/  IMAD R0, R75, 0xc6, RZ ;  /* 0x000000c64b007824 */ /* 0x001fe400078e02ff */
[----:B------:R-:W-:Y:S01]  /*aac0*/  IMAD R74, R74, 0x5b, RZ ;  /* 0x0000005b4a4a7824 */ /* 0x000fe200078e02ff */
[-C--:B------:R-:W-:Y:S01]  /*aad0*/  LEA.HI.X.SX32 R69, R71, R73.reuse, 0x1, P4 ;  /* 0x0000004947457211 */ /* 0x080fe200020f0eff */
[----:B--2---:R-:W-:Y:S01]  /*aae0*/  IMAD R2, R77, 0xd6, RZ ;  /* 0x000000d64d027824 */ /* 0x004fe200078e02ff */
[----:B------:R-:W-:Y:S01]  /*aaf0*/  PRMT R86, RZ, 0x7610, R86 ;  /* 0x00007610ff567816 */ /* 0x000fe20000000056 */
[----:B------:R-:W-:Y:S01]  /*ab00*/  IMAD R71, R76, 0x63, RZ ;  /* 0x000000634c477824 */ /* 0x000fe200078e02ff */
[----:B------:R-:W-:Y:S01]  /*ab10*/  IADD3 R108, P4, PT, R0, R72, RZ ;  /* 0x00000048006c7210 */ /* 0x000fe20007f9e0ff */
[----:B------:R-:W-:Y:S01]  /*ab20*/  IMAD R0, R79, 0xe6, RZ ;  /* 0x000000e64f007824 */ /* 0x000fe200078e02ff */
[-C--:B------:R-:W-:Y:S01]  /*ab30*/  LEA.HI.X.SX32 R15, R74, R73.reuse, 0x1, P5 ;  /* 0x000000494a0f7211 */ /* 0x080fe200028f0eff */
[----:B------:R0:W-:Y:S01]  /*ab40*/  STL.64 [R1+0xc0], R68 ;  /* 0x0000c04401007387 */ /* 0x0001e20000100a00 */
[----:B------:R-:W-:Y:S01]  /*ab50*/  IMAD R74, R78, 0x6b, RZ ;  /* 0x0000006b4e4a7824 */ /* 0x000fe200078e02ff */
[----:B------:R-:W-:Y:S01]  /*ab60*/  LEA.HI.X.SX32 R109, R71, R73, 0x1, P4 ;  /* 0x00000049476d7211 */ /* 0x000fe200020f0eff */
[----:B------:R-:W2:Y:S01]  /*ab70*/  LDC R77, c[0x0][0x3d8] ;  /* 0x0000f600ff4d7b82 */ /* 0x000ea20000000800 */
[----:B------:R0:W2:Y:S04]  /*ab80*/  @P2 LDG.E.U16 R88, desc[UR18][R68.64] ;  /* 0x0000001244582981 */ /* 0x0000a8000c1e1500 */
[----:B------:R4:W-:Y:S01]  /*ab90*/  STL.64 [R1+0x98], R14 ;  /* 0x0000980e01007387 */ /* 0x0009e20000100a00 */
[----:B------:R-:W-:-:S02]  /*aba0*/  FMNMX3 R3, R3, -INF , R130, !PT ;  /* 0xff80000003037876 */ /* 0x000fc40007800082 */
[----:B------:R-:W3:Y:S01]  /*abb0*/  LDC R130, c[0x0][0x3d8] ;  /* 0x0000f600ff827b82 */ /* 0x000ee20000000800 */
[----:B------:R4:W2:Y:S01]  /*abc0*/  @P2 LDG.E.U16 R86, desc[UR18][R14.64] ;  /* 0x000000120e562981 */ /* 0x0008a2000c1e1500 */
[-C--:B0-----:R-:W-:Y:S01]  /*abd0*/  IADD3 R68, P5, PT, R2, R72.reuse, RZ ;  /* 0x0000004802447210 */ /* 0x081fe20007fbe0ff */
[----:B-1----:R-:W-:Y:S02]  /*abe0*/  IMAD R2, R80, 0x73, RZ ;  /* 0x0000007350027824 */ /* 0x002fe400078e02ff */
[----:B------:R0:W-:Y:S01]  /*abf0*/  STS.U16 [R124+UR7+0x180], R126 ;  /* 0x0001807e7c007988 */ /* 0x0001e20008000407 */
[-C--:B------:R-:W-:Y:S02]  /*ac00*/  LEA.HI.X.SX32 R69, R74, R73.reuse, 0x1, P5 ;  /* 0x000000494a457211 */ /* 0x080fe400028f0eff */
[----:B------:R-:W1:Y:S01]  /*ac10*/  LDC R71, c[0x0][0x3d8] ;  /* 0x0000f600ff477b82 */ /* 0x000e620000000800 */
[-C--:B----4-:R-:W-:Y:S01]  /*ac20*/  IADD3 R14, P4, PT, R0, R72.reuse, RZ ;  /* 0x00000048000e7210 */ /* 0x090fe20007f9e0ff */
[----:B------:R-:W-:Y:S01]  /*ac30*/  IMAD R0, R81, 0x7b, RZ ;  /* 0x0000007b51007824 */ /* 0x000fe200078e02ff */
[----:B------:R-:W-:Y:S01]  /*ac40*/  IADD3 R164, P5, PT, R164, R72, RZ ;  /* 0x00000048a4a47210 */ /* 0x000fe20007fbe0ff */
[----:B------:R4:W-:Y:S01]  /*ac50*/  STS.U16 [R124+UR7+0x580], R122 ;  /* 0x0005807a7c007988 */ /* 0x0009e20008000407 */
[----:B------:R-:W-:-:S03]  /*ac60*/  LEA.HI.X.SX32 R15, R2, R73, 0x1, P4 ;  /* 0x00000049020f7211 */ /* 0x000fc600020f0eff */
[----:B0-----:R-:W0:Y:S01]  /*ac70*/  LDC R126, c[0x0][0x3d8] ;  /* 0x0000f600ff7e7b82 */ /* 0x001e220000000800 */
[----:B------:R-:W-:Y:S01]  /*ac80*/  SHF.L.U32 R2, R140, 0x2, RZ ;  /* 0x000000028c027819 */ /* 0x000fe200000006ff */
[----:B------:R-:W-:Y:S01]  /*ac90*/  STS.U16 [R124+UR7+0x980], R118 ;  /* 0x000980767c007988 */ /* 0x000fe20008000407 */
[----:B------:R-:W-:Y:S02]  /*aca0*/  LEA R74, P4, R83, R72, 0x3 ;  /* 0x00000048534a7211 */ /* 0x000fe400078818ff */
[----:B------:R-:W-:Y:S01]  /*acb0*/  PRMT R80, RZ, 0x7610, R80 ;  /* 0x00007610ff507816 */ /* 0x000fe20000000050 */
[----:B------:R-:W-:Y:S01]  /*acc0*/  STS.U16 [R124+UR7+0xd80], R114 ;  /* 0x000d80727c007988 */ /* 0x000fe20008000407 */
[-C--:B------:R-:W-:Y:S01]  /*acd0*/  LEA.HI.X.SX32 R165, R0, R73.reuse, 0x1, P5 ;  /* 0x0000004900a57211 */ /* 0x080fe200028f0eff */
[----:B----4-:R-:W4:Y:S01]  /*ace0*/  LDC R122, c[0x0][0x3d8] ;  /* 0x0000f600ff7a7b82 */ /* 0x010f220000000800 */
[----:B------:R-:W-:Y:S01]  /*acf0*/  PRMT R98, RZ, 0x7610, R98 ;  /* 0x00007610ff627816 */ /* 0x000fe20000000062 */
[----:B------:R-:W-:Y:S01]  /*ad00*/  STL.64 [R1+0x70], R108 ;  /* 0x0000706c01007387 */ /* 0x000fe20000100a00 */
[----:B------:R-:W-:-:S03]  /*ad10*/  LEA.HI.X.SX32 R75, R2, R73, 0x1, P4 ;  /* 0x00000049024b7211 */ /* 0x000fc600020f0eff */
[----:B------:R-:W-:Y:S01]  /*ad20*/  STS.U16 [R124+UR7+0x1180], R110 ;  /* 0x0011806e7c007988 */ /* 0x000fe20008000407 */
[----:B------:R-:W-:Y:S01]  /*ad30*/  PRMT R94, RZ, 0x7610, R94 ;  /* 0x00007610ff5e7816 */ /* 0x000fe2000000005e */
[----:B------:R-:W1:Y:S02]  /*ad40*/  LDC R76, c[0x0][0x3d8] ;  /* 0x0000f600ff4c7b82 */ /* 0x000e640000000800 */
[----:B------:R3:W-:Y:S04]  /*ad50*/  STL.64 [R1+0x48], R68 ;  /* 0x0000484401007387 */ /* 0x0007e80000100a00 */
[----:B------:R3:W2:Y:S01]  /*ad60*/  @P2 LDG.E.U16 R82, desc[UR18][R68.64] ;  /* 0x0000001244522981 */ /* 0x0006a2000c1e1500 */
[----:B------:R-:W-:Y:S01]  /*ad70*/  IMAD R105, R105, 0x45, RZ ;  /* 0x0000004569697824 */ /* 0x000fe200078e02ff */
[----:B------:R-:W-:Y:S01]  /*ad80*/  PRMT R84, RZ, 0x7610, R84 ;  /* 0x00007610ff547816 */ /* 0x000fe20000000054 */
[----:B------:R-:W1:Y:S01]  /*ad90*/  LDC R107, c[0x0][0x3d8] ;  /* 0x0000f600ff6b7b82 */ /* 0x000e620000000800 */
[----:B------:R-:W-:Y:S04]  /*ada0*/  STS.U16 [R124+UR7+0x1580], R106 ;  /* 0x0015806a7c007988 */ /* 0x000fe80008000407 */
[----:B------:R0:W-:Y:S01]  /*adb0*/  STS.U16 [R124+UR7+0x1980], R102 ;  /* 0x001980667c007988 */ /* 0x0001e20008000407 */
[----:B---3--:R-:W-:Y:S01]  /*adc0*/  IADD3 R68, P5, PT, R141, R72, RZ ;  /* 0x000000488d447210 */ /* 0x008fe20007fbe0ff */
[----:B------:R-:W-:-:S02]  /*add0*/  IMAD R121, R121, 0x7c, RZ ;  /* 0x0000007c79797824 */ /* 0x000fc400078e02ff */
[----:B------:R3:W-:Y:S01]  /*ade0*/  STS.U16 [R124+UR7+0x1d80], R97 ;  /* 0x001d80617c007988 */ /* 0x0007e20008000407 */
[----:B------:R-:W1:Y:S01]  /*adf0*/  LDC R111, c[0x0][0x3d8] ;  /* 0x0000f600ff6f7b82 */ /* 0x000e620000000800 */
[-C--:B------:R-:W-:Y:S02]  /*ae00*/  LEA.HI.X.SX32 R69, R120, R73.reuse, 0x1, P5 ;  /* 0x0000004978457211 */ /* 0x080fe400028f0eff */
[----:B------:R0:W-:Y:S04]  /*ae10*/  STL.64 [R1+0x20], R14 ;  /* 0x0000200e01007387 */ /* 0x0001e80000100a00 */
[----:B------:R0:W2:Y:S02]  /*ae20*/  @P2 LDG.E.U16 R80, desc[UR18][R14.64] ;  /* 0x000000120e502981 */ /* 0x0000a4000c1e1500 */
[----:B0-----:R-:W0:Y:S01]  /*ae30*/  LDC R102, c[0x0][0x3d8] ;  /* 0x0000f600ff667b82 */ /* 0x001e220000000800 */
[----:B---3--:R-:W-:Y:S01]  /*ae40*/  PRMT R97, RZ, 0x7610, R97 ;  /* 0x00007610ff617816 */ /* 0x008fe20000000061 */
[----:B------:R3:W-:Y:S04]  /*ae50*/  STL.64 [R1+0x298], R74 ;  /* 0x0002984a01007387 */ /* 0x0007e80000100a00 */
[----:B------:R3:W2:Y:S01]  /*ae60*/  @P2 LDG.E.U16 R98, desc[UR18][R74.64] ;  /* 0x000000124a622981 */ /* 0x0006a2000c1e1500 */
[----:B------:R-:W-:Y:S01]  /*ae70*/  IMAD R130, R130, 0x3c, RZ ;  /* 0x0000003c82827824 */ /* 0x000fe200078e02ff */
[-C--:B------:R-:W-:Y:S01]  /*ae80*/  IADD3 R14, P4, PT, R142, R72.reuse, RZ ;  /* 0x000000488e0e7210 */ /* 0x080fe20007f9e0ff */
[----:B------:R-:W-:Y:S01]  /*ae90*/  IMAD R0, R85, 0x88, RZ ;  /* 0x0000008855007824 */ /* 0x000fe200078e02ff */
[----:B------:R3:W-:Y:S01]  /*aea0*/  STL.64 [R1+0x268], R68 ;  /* 0x0002684401007387 */ /* 0x0007e20000100a00 */
[----:B------:R-:W-:Y:S01]  /*aeb0*/  IMAD R2, R87, 0x98, RZ ;  /* 0x0000009857027824 */ /* 0x000fe200078e02ff */
[-C--:B------:R-:W-:Y:S01]  /*aec0*/  LEA.HI.X.SX32 R15, R144, R73.reuse, 0x1, P4 ;  /* 0x00000049900f7211 */ /* 0x080fe200020f0eff */
[----:B------:R-:W-:Y:S01]  /*aed0*/  IMAD R126, R126, 0x4c, RZ ;  /* 0x0000004c7e7e7824 */ /* 0x000fe200078e02ff */
[----:B------:R3:W2:Y:S01]  /*aee0*/  @P2 LDG.E.U16 R97, desc[UR18][R68.64] ;  /* 0x0000001244612981 */ /* 0x0006a2000c1e1500 */
[----:B------:R-:W-:Y:S01]  /*aef0*/  PRMT R90, RZ, 0x7610, R90 ;  /* 0x00007610ff5a7816 */ /* 0x000fe2000000005a */
[----:B----4-:R-:W-:Y:S01]  /*af00*/  IMAD R122, R122, 0x5c, RZ ;  /* 0x0000005c7a7a7824 */ /* 0x010fe200078e02ff */
[-C--:B---3--:R-:W-:Y:S01]  /*af10*/  IADD3 R74, P5, PT, R143, R72.reuse, RZ ;  /* 0x000000488f4a7210 */ /* 0x088fe20007fbe0ff */
[----:B------:R3:W-:Y:S01]  /*af20*/  STL.64 [R1+0x238], R14 ;  /* 0x0002380e01007387 */ /* 0x0007e20000100a00 */
[----:B------:R-:W-:Y:S01]  /*af30*/  PRMT R83, RZ, 0x7610, R83 ;  /* 0x00007610ff537816 */ /* 0x000fe20000000053 */
[----:B------:R-:W4:Y:S01]  /*af40*/  LDC R110, c[0x0][0x3d8] ;  /* 0x0000f600ff6e7b82 */ /* 0x000f220000000800 */
[----:B------:R-:W-:Y:S01]  /*af50*/  LEA.HI.X.SX32 R75, R138, R73, 0x1, P5 ;  /* 0x000000498a4b7211 */ /* 0x000fe200028f0eff */
[----:B------:R3:W2:Y:S01]  /*af60*/  @P2 LDG.E.U16 R96, desc[UR18][R14.64] ;  /* 0x000000120e602981 */ /* 0x0006a2000c1e1500 */
[----:B------:R-:W-:-:S03]  /*af70*/  IADD3 R68, P4, PT, R145, R72, RZ ;  /* 0x0000004891447210 */ /* 0x000fc60007f9e0ff */
[----:B------:R1:W-:Y:S01]  /*af80*/  STL.64 [R1+0x208], R74 ;  /* 0x0002084a01007387 */ /* 0x0003e20000100a00 */
[-C--:B------:R-:W-:Y:S01]  /*af90*/  LEA.HI.X.SX32 R69, R147, R73.reuse, 0x1, P4 ;  /* 0x0000004993457211 */ /* 0x080fe200020f0eff */
[----:B------:R-:W-:Y:S02]  /*afa0*/  IMAD R123, R123, 0x6c, RZ ;  /* 0x0000006c7b7b7824 */ /* 0x000fe400078e02ff */
[----:B------:R1:W2:Y:S01]  /*afb0*/  @P2 LDG.E.U16 R95, desc[UR18][R74.64] ;  /* 0x000000124a5f2981 */ /* 0x0002a2000c1e1500 */
[----:B------:R-:W0:Y:S01]  /*afc0*/  LDC R106, c[0x0][0x3d8] ;  /* 0x0000f600ff6a7b82 */ /* 0x000e220000000800 */
[----:B---3--:R-:W-:Y:S02]  /*afd0*/  IADD3 R14, P5, PT, R146, R72, RZ ;  /* 0x00000048920e7210 */ /* 0x008fe40007fbe0ff */
[----:B------:R3:W-:Y:S02]  /*afe0*/  STS.U16 [R124+UR7+0x2180], R93 ;  /* 0x0021805d7c007988 */ /* 0x0007e40008000407 */
[----:B------:R-:W-:-:S02]  /*aff0*/  LEA.HI.X.SX32 R15, R134, R73, 0x1, P5 ;  /* 0x00000049860f7211 */ /* 0x000fc400028f0eff */
[----:B------:R2:W-:Y:S01]  /*b000*/  STL.64 [R1+0x1d8], R68 ;  /* 0x0001d84401007387 */ /* 0x0005e20000100a00 */
[----:B------:R-:W-:Y:S02]  /*b010*/  PRMT R87, RZ, 0x7610, R87 ;  /* 0x00007610ff577816 */ /* 0x000fe40000000057 */
[----:B------:R-:W-:Y:S01]  /*b020*/  PRMT R79, RZ, 0x7610, R79 ;  /* 0x00007610ff4f7816 */ /* 0x000fe2000000004f */
[----:B------:R2:W2:Y:S01]  /*b030*/  @P2 LDG.E.U16 R94, desc[UR18][R68.64] ;  /* 0x00000012445e2981 */ /* 0x0004a2000c1e1500 */
[-C--:B-1----:R-:W-:Y:S02]  /*b040*/  IADD3 R74, P4, PT, R148, R72.reuse, RZ ;  /* 0x00000048944a7210 */ /* 0x082fe40007f9e0ff */
[----:B------:R-:W-:Y:S01]  /*b050*/  PRMT R81, RZ, 0x7610, R81 ;  /* 0x00007610ff517816 */ /* 0x000fe20000000051 */
[----:B------:R-:W-:Y:S01]  /*b060*/  IMAD R71, R71, 0x15, RZ ;  /* 0x0000001547477824 */ /* 0x000fe200078e02ff */
[----:B---3--:R-:W-:Y:S01]  /*b070*/  PRMT R93, RZ, 0x7610, R93 ;  /* 0x00007610ff5d7816 */ /* 0x008fe2000000005d */
[----:B------:R1:W-:Y:S01]  /*b080*/  STL.64 [R1+0x1a8], R14 ;  /* 0x0001a80e01007387 */ /* 0x0003e20000100a00 */
[-C--:B------:R-:W-:Y:S01]  /*b090*/  LEA.HI.X.SX32 R75, R150, R73.reuse, 0x1, P4 ;  /* 0x00000049964b7211 */ /* 0x080fe200020f0eff */
[----:B--2---:R-:W-:Y:S01]  /*b0a0*/  IMAD R77, R77, 0x2d, RZ ;  /* 0x0000002d4d4d7824 */ /* 0x004fe200078e02ff */
[----:B------:R-:W-:Y:S01]  /*b0b0*/  PRMT R85, RZ, 0x7610, R85 ;  /* 0x00007610ff557816 */ /* 0x000fe20000000055 */
[----:B------:R2:W-:Y:S01]  /*b0c0*/  STS.U16 [R124+UR7+0x2580], R89 ;  /* 0x002580597c007988 */ /* 0x0005e20008000407 */
[-C--:B------:R-:W-:Y:S01]  /*b0d0*/  IADD3 R68, P5, PT, R149, R72.reuse, RZ ;  /* 0x0000004895447210 */ /* 0x080fe20007fbe0ff */
[----:B------:R-:W-:Y:S01]  /*b0e0*/  IMAD R76, R76, 0x8a, RZ ;  /* 0x0000008a4c4c7824 */ /* 0x000fe200078e02ff */
[----:B------:R-:W-:Y:S01]  /*b0f0*/  PRMT R78, RZ, 0x7610, R78 ;  /* 0x00007610ff4e7816 */ /* 0x000fe2000000004e */
[----:B------:R1:W3:Y:S01]  /*b100*/  @P2 LDG.E.U16 R93, desc[UR18][R14.64] ;  /* 0x000000120e5d2981 */ /* 0x0002e2000c1e1500 */
[-C--:B------:R-:W-:Y:S01]  /*b110*/  LEA.HI.X.SX32 R69, R130, R73.reuse, 0x1, P5 ;  /* 0x0000004982457211 */ /* 0x080fe200028f0eff */
[----:B0-----:R-:W-:Y:S01]  /*b120*/  IMAD R106, R106, 0x4d, RZ ;  /* 0x0000004d6a6a7824 */ /* 0x001fe200078e02ff */
[----:B------:R-:W0:Y:S01]  /*b130*/  LDC R144, c[0x0][0x3d8] ;  /* 0x0000f600ff907b82 */ /* 0x000e220000000800 */
[----:B------:R2:W-:Y:S04]  /*b140*/  STL.64 [R1+0x178], R74 ;  /* 0x0001784a01007387 */ /* 0x0005e80000100a00 */
[----:B------:R2:W3:Y:S01]  /*b150*/  @P2 LDG.E.U16 R92, desc[UR18][R74.64] ;  /* 0x000000124a5c2981 */ /* 0x0004e2000c1e1500 */
[-C--:B-1----:R-:W-:Y:S01]  /*b160*/  IADD3 R14, P4, PT, R0, R72.reuse, RZ ;  /* 0x00000048000e7210 */ /* 0x082fe20007f9e0ff */
[----:B------:R-:W-:Y:S01]  /*b170*/  IMAD R0, R99, 0xa8, RZ ;  /* 0x000000a863007824 */ /* 0x000fe200078e02ff */
[----:B--2---:R-:W-:Y:S01]  /*b180*/  PRMT R89, RZ, 0x7610, R89 ;  /* 0x00007610ff597816 */ /* 0x004fe20000000059 */
[----:B------:R1:W-:Y:S01]  /*b190*/  STL.64 [R1+0x148], R68 ;  /* 0x0001484401007387 */ /* 0x0003e20000100a00 */
[----:B------:R-:W-:Y:S01]  /*b1a0*/  LEA.HI.X.SX32 R15, R151, R73, 0x1, P4 ;  /* 0x00000049970f7211 */ /* 0x000fe200020f0eff */
[----:B------:R-:W2:Y:S02]  /*b1b0*/  LDC R99, c[0x0][0x3d8] ;  /* 0x0000f600ff637b82 */ /* 0x000ea40000000800 */
[----:B------:R1:W3:Y:S01]  /*b1c0*/  @P2 LDG.E.U16 R91, desc[UR18][R68.64] ;  /* 0x00000012445b2981 */ /* 0x0002e2000c1e1500 */
[----:B------:R-:W-:Y:S01]  /*b1d0*/  IADD3 R74, P5, PT, R2, R72, RZ ;  /* 0x00000048024a7210 */ /* 0x000fe20007fbe0ff */
[----:B------:R-:W-:-:S02]  /*b1e0*/  IMAD R2, R100, 0xb8, RZ ;  /* 0x000000b864027824 */ /* 0x000fc400078e02ff */
[----:B------:R0:W3:Y:S01]  /*b1f0*/  @P2 LDG.E.U16 R90, desc[UR18][R14.64] ;  /* 0x000000120e5a2981 */ /* 0x0000e2000c1e1500 */
[-C--:B------:R-:W-:Y:S01]  /*b200*/  LEA.HI.X.SX32 R75, R126, R73.reuse, 0x1, P5 ;  /* 0x000000497e4b7211 */ /* 0x080fe200028f0eff */
[----:B------:R-:W2:Y:S02]  /*b210*/  LDC R100, c[0x0][0x3d8] ;  /* 0x0000f600ff647b82 */ /* 0x000ea40000000800 */
[----:B------:R-:W3:Y:S01]  /*b220*/  @P2 LDG.E.U16 R84, desc[UR18][R108.64] ;  /* 0x000000126c542981 */ /* 0x000ee2000c1e1500 */
[-C--:B-1----:R-:W-:Y:S01]  /*b230*/  IADD3 R68, P4, PT, R0, R72.reuse, RZ ;  /* 0x0000004800447210 */ /* 0x082fe20007f9e0ff */
[----:B------:R-:W-:Y:S02]  /*b240*/  IMAD R0, R102, 0xc8, RZ ;  /* 0x000000c866007824 */ /* 0x000fe400078e02ff */
[----:B------:R0:W-:Y:S01]  /*b250*/  STL.64 [R1+0x118], R14 ;  /* 0x0001180e01007387 */ /* 0x0001e20000100a00 */
[-C--:B------:R-:W-:Y:S01]  /*b260*/  LEA.HI.X.SX32 R69, R152, R73.reuse, 0x1, P4 ;  /* 0x0000004998457211 */ /* 0x080fe200020f0eff */
[----:B------:R-:W1:Y:S02]  /*b270*/  LDC R102, c[0x0][0x3d8] ;  /* 0x0000f600ff667b82 */ /* 0x000e640000000800 */
[----:B------:R0:W-:Y:S04]  /*b280*/  STL.64 [R1+0xe8], R74 ;  /* 0x0000e84a01007387 */ /* 0x0001e80000100a00 */
[----:B------:R0:W3:Y:S01]  /*b290*/  @P2 LDG.E.U16 R89, desc[UR18][R74.64] ;  /* 0x000000124a592981 */ /* 0x0000e2000c1e1500 */
[----:B--2---:R-:W-:Y:S01]  /*b2a0*/  IMAD R99, R99, 0x35, RZ ;  /* 0x0000003563637824 */ /* 0x004fe200078e02ff */
[----:B------:R-:W2:Y:S01]  /*b2b0*/  LDC R152, c[0x0][0x3d8] ;  /* 0x0000f600ff987b82 */ /* 0x000ea20000000800 */
[-C--:B0-----:R-:W-:Y:S01]  /*b2c0*/  IADD3 R14, P5, PT, R2, R72.reuse, RZ ;  /* 0x00000048020e7210 */ /* 0x081fe20007fbe0ff */
[----:B------:R-:W3:Y:S04]  /*b2d0*/  @P2 LDG.E.U16 R87, desc[UR18][R68.64] ;  /* 0x0000001244572981 */ /* 0x000ee8000c1e1500 */
[----:B------:R-:W3:Y:S01]  /*b2e0*/  @P2 LDG.E.U16 R78, desc[UR18][R164.64] ;  /* 0x00000012a44e2981 */ /* 0x000ee2000c1e1500 */
[-C--:B------:R-:W-:Y:S01]  /*b2f0*/  IADD3 R74, P4, PT, R0, R72.reuse, RZ ;  /* 0x00000048004a7210 */ /* 0x080fe20007f9e0ff */
[----:B------:R-:W-:Y:S01]  /*b300*/  IMAD R100, R100, 0x9a, RZ ;  /* 0x0000009a64647824 */ /* 0x000fe200078e02ff */
[-C--:B------:R-:W-:Y:S01]  /*b310*/  LEA.HI.X.SX32 R15, R122, R73.reuse, 0x1, P5 ;  /* 0x000000497a0f7211 */ /* 0x080fe200028f0eff */
[----:B------:R-:W0:Y:S01]  /*b320*/  LDC R109, c[0x0][0x3d8] ;  /* 0x0000f600ff6d7b82 */ /* 0x000e220000000800 */
[----:B------:R-:W-:Y:S01]  /*b330*/  LEA.HI.X.SX32 R75, R153, R73, 0x1, P4 ;  /* 0x00000049994b7211 */ /* 0x000fe200020f0eff */
[----:B------:R-:W-:Y:S04]  /*b340*/  STL.64 [R1+0xb8], R68 ;  /* 0x0000b84401007387 */ /* 0x000fe80000100a00 */
[----:B------:R-:W-:Y:S01]  /*b350*/  STL.64 [R1+0x90], R14 ;  /* 0x0000900e01007387 */ /* 0x000fe20000100a00 */
[----:B------:R-:W-:Y:S01]  /*b360*/  IMAD R144, R144, 0xf8, RZ ;  /* 0x000000f890907824 */ /* 0x000fe200078e02ff */
[----:B------:R-:W0:Y:S02]  /*b370*/  LDC R108, c[0x0][0x3d8] ;  /* 0x0000f600ff6c7b82 */ /* 0x000e240000000800 */
[----:B------:R1:W-:Y:S04]  /*b380*/  STL.64 [R1+0x68], R74 ;  /* 0x0000684a01007387 */ /* 0x0003e80000100a00 */
[----:B------:R1:W3:Y:S01]  /*b390*/  @P2 LDG.E.U16 R83, desc[UR18][R74.64] ;  /* 0x000000124a532981 */ /* 0x0002e2000c1e1500 */
[----:B------:R-:W-:Y:S01]  /*b3a0*/  IMAD R2, R103, 0xd8, RZ ;  /* 0x000000d867027824 */ /* 0x000fe200078e02ff */
[----:B------:R-:W0:Y:S01]  /*b3b0*/  LDC R148, c[0x0][0x3d8] ;  /* 0x0000f600ff947b82 */ /* 0x000e220000000800 */
[----:B------:R-:W-:Y:S01]  /*b3c0*/  IMAD R0, R104, 0xe8, RZ ;  /* 0x000000e868007824 */ /* 0x000fe200078e02ff */
[----:B------:R4:W3:Y:S06]  /*b3d0*/  @P2 LDG.E.U16 R85, desc[UR18][R14.64] ;  /* 0x000000120e552981 */ /* 0x0008ec000c1e1500 */
[----:B-1----:R-:W1:Y:S01]  /*b3e0*/  LDC R74, c[0x0][0x3d8] ;  /* 0x0000f600ff4a7b82 */ /* 0x002e620000000800 */
[----:B------:R-:W-:-:S07]  /*b3f0*/  IADD3 R68, P5, PT, R2, R72, RZ ;  /* 0x0000004802447210 */ /* 0x000fce0007fbe0ff */
[----:B------:R-:W0:Y:S01]  /*b400*/  LDC R75, c[0x0][0x3d8] ;  /* 0x0000f600ff4b7b82 */ /* 0x000e220000000800 */
[-C--:B----4-:R-:W-:Y:S02]  /*b410*/  IADD3 R14, P4, PT, R0, R72.reuse, RZ ;  /* 0x00000048000e7210 */ /* 0x090fe40007f9e0ff */
[-C--:B------:R-:W-:Y:S02]  /*b420*/  LEA.HI.X.SX32 R69, R123, R73.reuse, 0x1, P5 ;  /* 0x000000497b457211 */ /* 0x080fe400028f0eff */
[----:B------:R-:W-:Y:S01]  /*b430*/  LEA.HI.X.SX32 R15, R154, R73, 0x1, P4 ;  /* 0x000000499a0f7211 */ /* 0x000fe200020f0eff */
[----:B------:R-:W-:Y:S02]  /*b440*/  IMAD R0, R140, 0x5, RZ ;  /* 0x000000058c007824 */ /* 0x000fe400078e02ff */
[----:B------:R-:W-:Y:S01]  /*b450*/  STL.64 [R1+0x40], R68 ;  /* 0x0000404401007387 */ /* 0x000fe20000100a00 */
[----:B------:R-:W-:Y:S01]  /*b460*/  IMAD R2, R110, 0xd, RZ ;  /* 0x0000000d6e027824 */ /* 0x000fe200078e02ff */
[----:B------:R-:W4:Y:S02]  /*b470*/  LDC R103, c[0x0][0x3d8] ;  /* 0x0000f600ff677b82 */ /* 0x000f240000000800 */
[----:B------:R1:W-:Y:S04]  /*b480*/  STL.64 [R1+0x18], R14 ;  /* 0x0000180e01007387 */ /* 0x0003e80000100a00 */
[----:B------:R1:W3:Y:S02]  /*b490*/  @P2 LDG.E.U16 R79, desc[UR18][R14.64] ;  /* 0x000000120e4f2981 */ /* 0x0002e4000c1e1500 */
[----:B-1----:R-:W-:Y:S01]  /*b4a0*/  IMAD R74, R74, 0x1d, RZ ;  /* 0x0000001d4a4a7824 */ /* 0x002fe200078e02ff */
[----:B------:R-:W1:Y:S01]  /*b4b0*/  LDC R104, c[0x0][0x3d8] ;  /* 0x0000f600ff687b82 */ /* 0x000e620000000800 */
[----:B------:R2:W3:Y:S01]  /*b4c0*/  @P2 LDG.E.U16 R81, desc[UR18][R68.64] ;  /* 0x0000001244512981 */ /* 0x0004e2000c1e1500 */
[----:B------:R-:W-:-:S02]  /*b4d0*/  IADD3 R112, P4, PT, R157, R72, RZ ;  /* 0x000000489d707210 */ /* 0x000fc40007f9e0ff */
[-C--:B------:R-:W-:Y:S01]  /*b4e0*/  IADD3 R14, P6, PT, R155, R72.reuse, RZ ;  /* 0x000000489b0e7210 */ /* 0x080fe20007fde0ff */
[----:B0-----:R-:W-:Y:S02]  /*b4f0*/  IMAD R75, R75, 0x25, RZ ;  /* 0x000000254b4b7824 */ /* 0x001fe400078e02ff */
[--C-:B------:R-:W-:Y:S01]  /*b500*/  FFMA R11, R11, UR4, -R3.reuse ;  /* 0x000000040b0b7c23 */ /* 0x100fe20008000803 */
[----:B------:R-:W-:Y:S01]  /*b510*/  IMAD R102, R102, 0x3d, RZ ;  /* 0x0000003d66667824 */ /* 0x000fe200078e02ff */
[-C--:B--2---:R-:W-:Y:S01]  /*b520*/  IADD3 R68, P5, PT, R156, R72.reuse, RZ ;  /* 0x000000489c447210 */ /* 0x084fe20007fbe0ff */
[----:B------:R-:W-:Y:S01]  /*b530*/  IMAD R152, R152, 0xca, RZ ;  /* 0x000000ca98987824 */ /* 0x000fe200078e02ff */
[-C--:B------:R-:W-:Y:S01]  /*b540*/  LEA.HI.X.SX32 R15, R0, R73.reuse, 0x1, P6 ;  /* 0x00000049000f7211 */ /* 0x080fe200030f0eff */
[----:B------:R-:W-:Y:S01]  /*b550*/  IMAD R109, R109, 0x65, RZ ;  /* 0x000000656d6d7824 */ /* 0x000fe200078e02ff */
[-C--:B------:R-:W-:Y:S01]  /*b560*/  IADD3 R114, P6, PT, R158, R72.reuse, RZ ;  /* 0x000000489e727210 */ /* 0x080fe20007fde0ff */
[----:B------:R-:W-:Y:S01]  /*b570*/  FFMA R10, R10, UR4, -R3 ;  /* 0x000000040a0a7c23 */ /* 0x000fe20008000803 */
[----:B------:R-:W-:Y:S01]  /*b580*/  LEA.HI.X.SX32 R69, R2, R73, 0x1, P5 ;  /* 0x0000004902457211 */ /* 0x000fe200028f0eff */
[----:B------:R-:W0:Y:S01]  /*b590*/  LDC R146, c[0x0][0x3d8] ;  /* 0x0000f600ff927b82 */ /* 0x000e220000000800 */
[----:B------:R-:W-:-:S02]  /*b5a0*/  IADD3 R154, P5, PT, R159, R72, RZ ;  /* 0x000000489f9a7210 */ /* 0x000fc40007fbe0ff */
[----:B------:R-:W-:Y:S02]  /*b5b0*/  MOV R159, R115 ;  /* 0x00000073009f7202 */ /* 0x000fe40000000f00 */
[-C--:B------:R-:W-:Y:S02]  /*b5c0*/  LEA.HI.X.SX32 R113, R71, R73.reuse, 0x1, P4 ;  /* 0x0000004947717211 */ /* 0x080fe400020f0eff */
[-C--:B------:R-:W-:Y:S01]  /*b5d0*/  IADD3 R150, P4, PT, R160, R72.reuse, RZ ;  /* 0x00000048a0967210 */ /* 0x080fe20007f9e0ff */
[----:B------:R-:W-:Y:S01]  /*b5e0*/  FFMA R9, R9, UR4, -R3 ;  /* 0x0000000409097c23 */ /* 0x000fe20008000803 */
[-C--:B------:R-:W-:Y:S01]  /*b5f0*/  LEA.HI.X.SX32 R159, R74, R73.reuse, 0x1, P6 ;  /* 0x000000494a9f7211 */ /* 0x080fe200030f0eff */
[----:B------:R-:W2:Y:S01]  /*b600*/  LDC R110, c[0x0][0x3d8] ;  /* 0x0000f600ff6e7b82 */ /* 0x000ea20000000800 */
[-C--:B------:R-:W-:Y:S02]  /*b610*/  IADD3 R142, P6, PT, R161, R72.reuse, RZ ;  /* 0x00000048a18e7210 */ /* 0x080fe40007fde0ff */
[----:B------:R-:W-:Y:S01]  /*b620*/  LEA.HI.X.SX32 R155, R75, R73, 0x1, P5 ;  /* 0x000000494b9b7211 */ /* 0x000fe200028f0eff */
[----:B------:R0:W-:Y:S01]  /*b630*/  STL.64 [R1+0x290], R14 ;  /* 0x0002900e01007387 */ /* 0x0001e20000100a00 */
[----:B------:R-:W-:-:S02]  /*b640*/  IADD3 R136, P5, PT, R162, R72, RZ ;  /* 0x00000048a2887210 */ /* 0x000fc40007fbe0ff */
[-C--:B------:R-:W-:Y:S01]  /*b650*/  LEA.HI.X.SX32 R151, R77, R73.reuse, 0x1, P4 ;  /* 0x000000494d977211 */ /* 0x080fe200020f0eff */
[----:B------:R-:W-:Y:S01]  /*b660*/  STL [R1+0x200], R114 ;  /* 0x0002007201007387 */ /* 0x000fe20000100800 */
[-C--:B------:R-:W-:Y:S02]  /*b670*/  IADD3 R132, P4, PT, R76, R72.reuse, RZ ;  /* 0x000000484c847210 */ /* 0x080fe40007f9e0ff */
[-C--:B------:R-:W-:Y:S01]  /*b680*/  LEA.HI.X.SX32 R143, R99, R73.reuse, 0x1, P6 ;  /* 0x00000049638f7211 */ /* 0x080fe200030f0eff */
[----:B------:R-:W-:Y:S01]  /*b690*/  STL.64 [R1+0x260], R68 ;  /* 0x0002604401007387 */ /* 0x000fe20000100a00 */
[----:B------:R-:W-:Y:S02]  /*b6a0*/  IADD3 R128, P6, PT, R100, R72, RZ ;  /* 0x0000004864807210 */ /* 0x000fe40007fde0ff */
[-C--:B------:R-:W-:Y:S01]  /*b6b0*/  LEA.HI.X.SX32 R137, R102, R73.reuse, 0x1, P5 ;  /* 0x0000004966897211 */ /* 0x080fe200028f0eff */
[----:B------:R0:W-:Y:S01]  /*b6c0*/  STL.64 [R1+0x230], R112 ;  /* 0x0002307001007387 */ /* 0x0001e20000100a00 */
[----:B------:R-:W-:-:S02]  /*b6d0*/  LEA.HI.X.SX32 R133, R105, R73, 0x1, P4 ;  /* 0x0000004969857211 */ /* 0x000fc400020f0eff */
[----:B------:R-:W-:Y:S01]  /*b6e0*/  PRMT R77, RZ, 0x7610, R77 ;  /* 0x00007610ff4d7816 */ /* 0x000fe2000000004d */
[----:B------:R-:W-:Y:S01]  /*b6f0*/  STL [R1+0x204], R159 ;  /* 0x0002049f01007387 */ /* 0x000fe20000100800 */
[----:B------:R-:W-:-:S03]  /*b700*/  LEA.HI.X.SX32 R129, R106, R73, 0x1, P6 ;  /* 0x000000496a817211 */ /* 0x000fc600030f0eff */
[----:B------:R-:W-:Y:S04]  /*b710*/  STL.64 [R1+0x1d0], R154 ;  /* 0x0001d09a01007387 */ /* 0x000fe80000100a00 */
[----:B------:R0:W-:Y:S04]  /*b720*/  STL.64 [R1+0x1a0], R150 ;  /* 0x0001a09601007387 */ /* 0x0001e80000100a00 */
[----:B------:R-:W-:Y:S04]  /*b730*/  STL.64 [R1+0x170], R142 ;  /* 0x0001708e01007387 */ /* 0x000fe80000100a00 */
[----:B------:R-:W-:Y:S04]  /*b740*/  STL.64 [R1+0x140], R136 ;  /* 0x0001408801007387 */ /* 0x000fe80000100a00 */
[----:B------:R-:W-:Y:S04]  /*b750*/  STL.64 [R1+0x110], R132 ;  /* 0x0001108401007387 */ /* 0x000fe80000100a00 */
[----:B------:R0:W-:Y:S04]  /*b760*/  STL.64 [R1+0xe0], R128 ;  /* 0x0000e08001007387 */ /* 0x0001e80000100a00 */
[----:B------:R-:W3:Y:S04]  /*b770*/  @P2 LDG.E.U16 R77, desc[UR18][R14.64] ;  /* 0x000000120e4d2981 */ /* 0x000ee8000c1e1500 */
[----:B0-----:R-:W3:Y:S01]  /*b780*/  LDL.LU.64 R14, [R1+0x658] ;  /* 0x00065800010e7983 */ /* 0x001ee20000300a00 */
[----:B------:R-:W-:Y:S01]  /*b790*/  IADD3 R152, P6, PT, R152, R72, RZ ;  /* 0x0000004898987210 */ /* 0x000fe20007fde0ff */
[----:B----4-:R-:W-:-:S03]  /*b7a0*/  IMAD R103, R103, 0xaa, RZ ;  /* 0x000000aa67677824 */ /* 0x010fc600078e02ff */
[-C--:B------:R-:W-:Y:S02]  /*b7b0*/  LEA.HI.X.SX32 R153, R109, R73.reuse, 0x1, P6 ;  /* 0x000000496d997211 */ /* 0x080fe400030f0eff */
[-C--:B------:R-:W-:Y:S02]  /*b7c0*/  IADD3 R144, P6, PT, R144, R72.reuse, RZ ;  /* 0x0000004890907210 */ /* 0x080fe40007fde0ff */
[----:B------:R-:W-:Y:S02]  /*b7d0*/  PRMT R75, RZ, 0x7610, R75 ;  /* 0x00007610ff4b7816 */ /* 0x000fe4000000004b */
[----:B------:R-:W-:Y:S01]  /*b7e0*/  LEA.HI.X.SX32 R145, R121, R73, 0x1, P6 ;  /* 0x0000004979917211 */ /* 0x000fe200030f0eff */
[----:B------:R-:W-:Y:S01]  /*b7f0*/  FMUL R11, R11, 1.4426950216293334961 ;  /* 0x3fb8aa3b0b0b7820 */ /* 0x000fe20000400000 */
[----:B------:R-:W-:Y:S01]  /*b800*/  PRMT R76, RZ, 0x7610, R76 ;  /* 0x00007610ff4c7816 */ /* 0x000fe2000000004c */
[----:B------:R-:W-:Y:S01]  /*b810*/  IMAD.MOV.U32 R158, RZ, RZ, R114 ;  /* 0x000000ffff9e7224 */ /* 0x000fe200078e0072 */
[----:B------:R-:W-:Y:S01]  /*b820*/  IADD3 R160, P5, PT, R103, R72, RZ ;  /* 0x0000004867a07210 */ /* 0x000fe20007fbe0ff */
[----:B------:R-:W-:Y:S01]  /*b830*/  FMUL R10, R10, 1.4426950216293334961 ;  /* 0x3fb8aa3b0a0a7820 */ /* 0x000fe20000400000 */
[----:B------:R-:W-:Y:S01]  /*b840*/  PRMT R74, RZ, 0x7610, R74 ;  /* 0x00007610ff4a7816 */ /* 0x000fe2000000004a */
[----:B------:R-:W-:Y:S01]  /*b850*/  FFMA R0, R12, UR4, -R3 ;  /* 0x000000040c007c23 */ /* 0x000fe20008000803 */
[----:B------:R-:W-:Y:S01]  /*b860*/  MOV R102, R112 ;  /* 0x0000007000667202 */ /* 0x000fe20000000f00 */
[----:B------:R-:W4:Y:S01]  /*b870*/  @P2 LDG.E.U16 R75, desc[UR18][R144.64] ;  /* 0x00000012904b2981 */ /* 0x000f22000c1e1500 */
[----:B------:R-:W-:-:S02]  /*b880*/  MOV R103, R113 ;  /* 0x0000007100677202 */ /* 0x000fc40000000f00 */
[----:B------:R-:W-:Y:S01]  /*b890*/  PRMT R71, RZ, 0x7610, R71 ;  /* 0x00007610ff477816 */ /* 0x000fe20000000047 */
[--C-:B------:R-:W-:Y:S01]  /*b8a0*/  FFMA R8, R8, UR4, -R3.reuse ;  /* 0x0000000408087c23 */ /* 0x100fe20008000803 */
[----:B------:R-:W-:Y:S01]  /*b8b0*/  MOV R158, R114 ;  /* 0x00000072009e7202 */ /* 0x000fe20000000f00 */
[----:B------:R-:W-:Y:S01]  /*b8c0*/  FFMA R7, R7, UR4, -R3 ;  /* 0x0000000407077c23 */ /* 0x000fe20008000803 */
[----:B------:R-:W-:Y:S01]  /*b8d0*/  PRMT R12, RZ, 0x7610, R12 ;  /* 0x00007610ff0c7816 */ /* 0x000fe2000000000c */
[----:B------:R0:W-:Y:S01]  /*b8e0*/  MUFU.EX2 R112, R11 ;  /* 0x0000000b00707308 */ /* 0x0001e20000000800 */
[----:B------:R-:W-:Y:S01]  /*b8f0*/  FMUL R9, R9, 1.4426950216293334961 ;  /* 0x3fb8aa3b09097820 */ /* 0x000fe20000400000 */
[----:B------:R-:W4:Y:S01]  /*b900*/  @P2 LDG.E.U16 R76, desc[UR18][R68.64] ;  /* 0x00000012444c2981 */ /* 0x000f22000c1e1500 */
[----:B------:R-:W-:-:S03]  /*b910*/  FMUL R8, R8, 1.4426950216293334961 ;  /* 0x3fb8aa3b08087820 */ /* 0x000fc60000400000 */
[----:B------:R-:W4:Y:S02]  /*b920*/  @P2 LDG.E.U16 R74, desc[UR18][R102.64] ;  /* 0x00000012664a2981 */ /* 0x000f24000c1e1500 */
[----:B------:R1:W-:Y:S01]  /*b930*/  MUFU.EX2 R113, R10 ;  /* 0x0000000a00717308 */ /* 0x0003e20000000800 */
[----:B0-----:R-:W-:Y:S01]  /*b940*/  PRMT R11, RZ, 0x7610, R11 ;  /* 0x00007610ff0b7816 */ /* 0x001fe2000000000b */
[----:B------:R-:W4:Y:S01]  /*b950*/  @P2 LDG.E.U16 R71, desc[UR18][R158.64] ;  /* 0x000000129e472981 */ /* 0x000f22000c1e1500 */
[--C-:B------:R-:W-:Y:S01]  /*b960*/  FFMA R6, R6, UR4, -R3.reuse ;  /* 0x0000000406067c23 */ /* 0x100fe20008000803 */
[----:B------:R-:W-:Y:S02]  /*b970*/  FMUL R7, R7, 1.4426950216293334961 ;  /* 0x3fb8aa3b07077820 */ /* 0x000fe40000400000 */
[----:B------:R-:W4:Y:S01]  /*b980*/  @P2 LDG.E.U16 R12, desc[UR18][R154.64] ;  /* 0x000000129a0c2981 */ /* 0x000f22000c1e1500 */
[----:B-1----:R-:W-:Y:S01]  /*b990*/  PRMT R10, RZ, 0x7610, R10 ;  /* 0x00007610ff0a7816 */ /* 0x002fe2000000000a */
[----:B------:R0:W-:Y:S02]  /*b9a0*/  MUFU.EX2 R114, R9 ;  /* 0x0000000900727308 */ /* 0x0001e40000000800 */
[----:B------:R1:W4:Y:S01]  /*b9b0*/  @P2 LDG.E.U16 R11, desc[UR18][R150.64] ;  /* 0x00000012960b2981 */ /* 0x000322000c1e1500 */
[----:B------:R-:W-:Y:S01]  /*b9c0*/  FFMA R5, R5, UR4, -R3 ;  /* 0x0000000405057c23 */ /* 0x000fe20008000803 */
[----:B------:R-:W-:-:S02]  /*b9d0*/  IMAD R104, R104, 0xba, RZ ;  /* 0x000000ba68687824 */ /* 0x000fc400078e02ff */
[----:B------:R-:W-:Y:S01]  /*b9e0*/  FFMA R4, R4, UR4, -R3 ;  /* 0x0000000404047c23 */ /* 0x000fe20008000803 */
[----:B------:R-:W4:Y:S01]  /*b9f0*/  @P2 LDG.E.U16 R10, desc[UR18][R142.64] ;  /* 0x000000128e0a2981 */ /* 0x000f22000c1e1500 */
[----:B------:R-:W-:Y:S01]  /*ba00*/  FMUL R6, R6, 1.4426950216293334961 ;  /* 0x3fb8aa3b06067820 */ /* 0x000fe20000400000 */
[----:B0-----:R-:W-:Y:S01]  /*ba10*/  PRMT R9, RZ, 0x7610, R9 ;  /* 0x00007610ff097816 */ /* 0x001fe20000000009 */
[----:B------:R0:W-:Y:S01]  /*ba20*/  MUFU.EX2 R116, R8 ;  /* 0x0000000800747308 */ /* 0x0001e20000000800 */
[----:B------:R-:W-:Y:S02]  /*ba30*/  IMAD R107, R107, 0x55, RZ ;  /* 0x000000556b6b7824 */ /* 0x000fe400078e02ff */
[----:B------:R-:W-:Y:S01]  /*ba40*/  FMUL R5, R5, 1.4426950216293334961 ;  /* 0x3fb8aa3b05057820 */ /* 0x000fe20000400000 */
[----:B------:R-:W-:Y:S02]  /*ba50*/  IMAD R108, R108, 0x5d, RZ ;  /* 0x0000005d6c6c7824 */ /* 0x000fe400078e02ff */
[----:B------:R-:W-:Y:S01]  /*ba60*/  FMUL R4, R4, 1.4426950216293334961 ;  /* 0x3fb8aa3b04047820 */ /* 0x000fe20000400000 */
[----:B------:R-:W4:Y:S01]  /*ba70*/  @P2 LDG.E.U16 R9, desc[UR18][R136.64] ;  /* 0x0000001288092981 */ /* 0x000f22000c1e1500 */
[----:B------:R-:W-:-:S02]  /*ba80*/  IMAD R148, R148, 0xda, RZ ;  /* 0x000000da94947824 */ /* 0x000fc400078e02ff */
[----:B------:R-:W-:Y:S01]  /*ba90*/  IMAD R111, R111, 0x6d, RZ ;  /* 0x0000006d6f6f7824 */ /* 0x000fe200078e02ff */
[----:B------:R1:W-:Y:S01]  /*baa0*/  MUFU.EX2 R115, R7 ;  /* 0x0000000700737308 */ /* 0x0003e20000000800 */
[----:B0-----:R-:W-:Y:S01]  /*bab0*/  PRMT R8, RZ, 0x7610, R8 ;  /* 0x00007610ff087816 */ /* 0x001fe20000000008 */
[----:B------:R-:W-:Y:S01]  /*bac0*/  IMAD R146, R146, 0xea, RZ ;  /* 0x000000ea92927824 */ /* 0x000fe200078e02ff */
[-C--:B------:R-:W-:Y:S01]  /*bad0*/  IADD3 R156, P4, PT, R104, R72.reuse, RZ ;  /* 0x00000048689c7210 */ /* 0x080fe20007f9e0ff */
[----:B------:R-:W-:Y:S01]  /*bae0*/  FMUL R0, R0, 1.4426950216293334961 ;  /* 0x3fb8aa3b00007820 */ /* 0x000fe20000400000 */
[-C--:B------:R-:W-:Y:S01]  /*baf0*/  LEA.HI.X.SX32 R161, R107, R73.reuse, 0x1, P5 ;  /* 0x000000496ba17211 */ /* 0x080fe200028f0eff */
[----:B--2---:R-:W-:Y:S01]  /*bb00*/  IMAD R110, R110, 0x75, RZ ;  /* 0x000000756e6e7824 */ /* 0x004fe200078e02ff */
[----:B------:R-:W2:Y:S01]  /*bb10*/  @P2 LDG.E.U16 R8, desc[UR18][R132.64] ;  /* 0x0000001284082981 */ /* 0x000ea2000c1e1500 */
[----:B------:R0:W-:Y:S01]  /*bb20*/  MUFU.EX2 R117, R6 ;  /* 0x0000000600757308 */ /* 0x0001e20000000800 */
[----:B-1----:R-:W-:Y:S01]  /*bb30*/  PRMT R7, RZ, 0x7610, R7 ;  /* 0x00007610ff077816 */ /* 0x002fe20000000007 */
[--C-:B------:R-:W-:Y:S01]  /*bb40*/  FFMA R13, R13, UR4, -R3.reuse ;  /* 0x000000040d0d7c23 */ /* 0x100fe20008000803 */
[-C--:B------:R-:W-:Y:S01]  /*bb50*/  LEA.HI.X.SX32 R157, R108, R73.reuse, 0x1, P4 ;  /* 0x000000496c9d7211 */ /* 0x080fe200020f0eff */
[--C-:B------:R-:W-:Y:S01]  /*bb60*/  FFMA R16, R16, UR4, -R3.reuse ;  /* 0x0000000410107c23 */ /* 0x100fe20008000803 */
[----:B------:R-:W-:Y:S01]  /*bb70*/  PRMT R2, RZ, 0x7610, R2 ;  /* 0x00007610ff027816 */ /* 0x000fe20000000002 */
[--C-:B------:R-:W-:Y:S01]  /*bb80*/  FFMA R17, R17, UR4, -R3.reuse ;  /* 0x0000000411117c23 */ /* 0x100fe20008000803 */
[----:B------:R1:W2:Y:S01]  /*bb90*/  @P2 LDG.E.U16 R7, desc[UR18][R128.64] ;  /* 0x0000001280072981 */ /* 0x0002a2000c1e1500 */
[----:B------:R1:W-:Y:S01]  /*bba0*/  MUFU.EX2 R118, R5 ;  /* 0x0000000500767308 */ /* 0x0003e20000000800 */
[----:B0-----:R-:W-:Y:S01]  /*bbb0*/  PRMT R6, RZ, 0x7610, R6 ;  /* 0x00007610ff067816 */ /* 0x001fe20000000006 */
[--C-:B------:R-:W-:Y:S01]  /*bbc0*/  FFMA R18, R18, UR4, -R3.reuse ;  /* 0x0000000412127c23 */ /* 0x100fe20008000803 */
[-C--:B------:R-:W-:Y:S01]  /*bbd0*/  IADD3 R148, P5, PT, R148, R72.reuse, RZ ;  /* 0x0000004894947210 */ /* 0x080fe20007fbe0ff */
[--C-:B------:R-:W-:Y:S01]  /*bbe0*/  FFMA R19, R19, UR4, -R3.reuse ;  /* 0x0000000413137c23 */ /* 0x100fe20008000803 */
[--C-:B------:R-:W-:Y:S01]  /*bbf0*/  FFMA R20, R20, UR4, -R3.reuse ;  /* 0x0000000414147c23 */ /* 0x100fe20008000803 */
[----:B------:R-:W-:Y:S01]  /*bc00*/  FFMA R21, R21, UR4, -R3 ;  /* 0x0000000415157c23 */ /* 0x000fe20008000803 */
[----:B------:R-:W2:Y:S01]  /*bc10*/  @P2 LDG.E.U16 R6, desc[UR18][R160.64] ;  /* 0x00000012a0062981 */ /* 0x000ea2000c1e1500 */
[----:B------:R0:W0:Y:S01]  /*bc20*/  MUFU.EX2 R119, R4 ;  /* 0x0000000400777308 */ /* 0x0000220000000800 */
[----:B-1----:R-:W-:Y:S01]  /*bc30*/  PRMT R5, RZ, 0x7610, R5 ;  /* 0x00007610ff057816 */ /* 0x002fe20000000005 */
[--C-:B------:R-:W-:Y:S01]  /*bc40*/  FFMA R22, R22, UR4, -R3.reuse ;  /* 0x0000000416167c23 */ /* 0x100fe20008000803 */
[----:B------:R-:W-:Y:S01]  /*bc50*/  IADD3 R146, P4, PT, R146, R72, RZ ;  /* 0x0000004892927210 */ /* 0x000fe20007f9e0ff */
[----:B------:R-:W-:Y:S01]  /*bc60*/  FMUL R13, R13, 1.4426950216293334961 ;  /* 0x3fb8aa3b0d0d7820 */ /* 0x000fe20000400000 */
[-C--:B------:R-:W-:Y:S01]  /*bc70*/  LEA.HI.X.SX32 R149, R111, R73.reuse, 0x1, P5 ;  /* 0x000000496f957211 */ /* 0x080fe200028f0eff */
[----:B------:R-:W-:Y:S01]  /*bc80*/  FMUL R16, R16, 1.4426950216293334961 ;  /* 0x3fb8aa3b10107820 */ /* 0x000fe20000400000 */
[----:B------:R-:W2:Y:S01]  /*bc90*/  @P2 LDG.E.U16 R5, desc[UR18][R156.64] ;  /* 0x000000129c052981 */ /* 0x000ea2000c1e1500 */
[----:B------:R-:W-:Y:S01]  /*bca0*/  FMUL R17, R17, 1.4426950216293334961 ;  /* 0x3fb8aa3b11117820 */ /* 0x000fe20000400000 */
[----:B0-----:R-:W-:Y:S01]  /*bcb0*/  PRMT R4, RZ, 0x7610, R4 ;  /* 0x00007610ff047816 */ /* 0x001fe20000000004 */
[----:B------:R0:W1:Y:S01]  /*bcc0*/  MUFU.EX2 R111, R0 ;  /* 0x00000000006f7308 */ /* 0x0000620000000800 */
[----:B------:R-:W-:Y:S01]  /*bcd0*/  LEA.HI.X.SX32 R147, R110, R73, 0x1, P4 ;  /* 0x000000496e937211 */ /* 0x000fe200020f0eff */
[----:B------:R-:W2:Y:S01]  /*bce0*/  @P2 LDG.E.U16 R2, desc[UR18][R148.64] ;  /* 0x0000001294022981 */ /* 0x000ea2000c1e1500 */
[----:B------:R-:W-:-:S03]  /*bcf0*/  FFMA R23, R23, UR4, -R3 ;  /* 0x0000000417177c23 */ /* 0x000fc60008000803 */
[----:B------:R-:W-:Y:S01]  /*bd00*/  STS.U16 [R124+UR7+0x2980], R88 ;  /* 0x002980587c007988 */ /* 0x000fe20008000407 */
[--C-:B------:R-:W-:Y:S01]  /*bd10*/  FFMA R24, R24, UR4, -R3.reuse ;  /* 0x0000000418187c23 */ /* 0x100fe20008000803 */
[--C-:B------:R-:W-:Y:S01]  /*bd20*/  FFMA R25, R25, UR4, -R3.reuse ;  /* 0x0000000419197c23 */ /* 0x100fe20008000803 */
[--C-:B------:R-:W-:Y:S01]  /*bd30*/  FFMA R26, R26, UR4, -R3.reuse ;  /* 0x000000041a1a7c23 */ /* 0x100fe20008000803 */
[----:B------:R-:W2:Y:S01]  /*bd40*/  @P2 LDG.E.U16 R4, desc[UR18][R152.64] ;  /* 0x0000001298042981 */ /* 0x000ea2000c1e1500 */
[----:B0-----:R-:W-:Y:S01]  /*bd50*/  PRMT R0, RZ, 0x7610, R0 ;  /* 0x00007610ff007816 */ /* 0x001fe20000000000 */
[--C-:B------:R-:W-:Y:S01]  /*bd60*/  FFMA R27, R27, UR4, -R3.reuse ;  /* 0x000000041b1b7c23 */ /* 0x100fe20008000803 */
[--C-:B------:R-:W-:Y:S01]  /*bd70*/  FFMA R28, R28, UR4, -R3.reuse ;  /* 0x000000041c1c7c23 */ /* 0x100fe20008000803 */
[--C-:B------:R-:W-:Y:S01]  /*bd80*/  FFMA R29, R29, UR4, -R3.reuse ;  /* 0x000000041d1d7c23 */ /* 0x100fe20008000803 */
[--C-:B------:R-:W-:Y:S01]  /*bd90*/  FFMA R30, R30, UR4, -R3.reuse ;  /* 0x000000041e1e7c23 */ /* 0x100fe20008000803 */
[--C-:B------:R-:W-:Y:S01]  /*bda0*/  FFMA R31, R31, UR4, -R3.reuse ;  /* 0x000000041f1f7c23 */ /* 0x100fe20008000803 */
[----:B------:R-:W2:Y:S01]  /*bdb0*/  @P2 LDG.E.U16 R0, desc[UR18][R146.64] ;  /* 0x0000001292002981 */ /* 0x000ea2000c1e1500 */
[----:B------:R0:W1:Y:S01]  /*bdc0*/  MUFU.EX2 R109, R13 ;  /* 0x0000000d006d7308 */ /* 0x0000620000000800 */
[--C-:B------:R-:W-:Y:S01]  /*bdd0*/  FFMA R32, R32, UR4, -R3.reuse ;  /* 0x0000000420207c23 */ /* 0x100fe20008000803 */
[--C-:B------:R-:W-:Y:S01]  /*bde0*/  FFMA R33, R33, UR4, -R3.reuse ;  /* 0x0000000421217c23 */ /* 0x100fe20008000803 */
[--C-:B------:R-:W-:Y:S01]  /*bdf0*/  FFMA R34, R34, UR4, -R3.reuse ;  /* 0x0000000422227c23 */ /* 0x100fe20008000803 */
[--C-:B------:R-:W-:Y:S01]  /*be00*/  FFMA R35, R35, UR4, -R3.reuse ;  /* 0x0000000423237c23 */ /* 0x100fe20008000803 */
[--C-:B------:R-:W-:Y:S01]  /*be10*/  FFMA R36, R36, UR4, -R3.reuse ;  /* 0x0000000424247c23 */ /* 0x100fe20008000803 */
[--C-:B------:R-:W-:Y:S01]  /*be20*/  FFMA R37, R37, UR4, -R3.reuse ;  /* 0x0000000425257c23 */ /* 0x100fe20008000803 */
[--C-:B------:R-:W-:Y:S01]  /*be30*/  FFMA R38, R38, UR4, -R3.reuse ;  /* 0x0000000426267c23 */ /* 0x100fe20008000803 */
[--C-:B------:R-:W-:Y:S01]  /*be40*/  FFMA R39, R39, UR4, -R3.reuse ;  /* 0x0000000427277c23 */ /* 0x100fe20008000803 */
[----:B0-----:R-:W-:Y:S01]  /*be50*/  FADD R13, R119, R118 ;  /* 0x00000076770d7221 */ /* 0x001fe20000000000 */
[--C-:B------:R-:W-:Y:S01]  /*be60*/  FFMA R40, R40, UR4, -R3.reuse ;  /* 0x0000000428287c23 */ /* 0x100fe20008000803 */
[--C-:B------:R-:W-:Y:S01]  /*be70*/  FFMA R41, R41, UR4, -R3.reuse ;  /* 0x0000000429297c23 */ /* 0x100fe20008000803 */
[----:B------:R-:W-:Y:S01]  /*be80*/  FFMA R42, R42, UR4, -R3 ;  /* 0x000000042a2a7c23 */ /* 0x000fe20008000803 */
[----:B------:R-:W-:Y:S01]  /*be90*/  FADD R13, R117, R13 ;  /* 0x0000000d750d7221 */ /* 0x000fe20000000000 */
[----:B------:R0:W5:Y:S01]  /*bea0*/  LDL.LU.64 R68, [R1+0x650] ;  /* 0x0006500001447983 */ /* 0x0001620000300a00 */
[--C-:B------:R-:W-:Y:S01]  /*beb0*/  FFMA R43, R43, UR4, -R3.reuse ;  /* 0x000000042b2b7c23 */ /* 0x100fe20008000803 */
[----:B------:R-:W-:Y:S01]  /*bec0*/  FFMA R44, R44, UR4, -R3 ;  /* 0x000000042c2c7c23 */ /* 0x000fe20008000803 */
[----:B------:R-:W-:Y:S01]  /*bed0*/  FADD R13, R115, R13 ;  /* 0x0000000d730d7221 */ /* 0x000fe20000000000 */
[--C-:B------:R-:W-:Y:S01]  /*bee0*/  FFMA R45, R45, UR4, -R3.reuse ;  /* 0x000000042d2d7c23 */ /* 0x100fe20008000803 */
[--C-:B------:R-:W-:Y:S01]  /*bef0*/  FFMA R46, R46, UR4, -R3.reuse ;  /* 0x000000042e2e7c23 */ /* 0x100fe20008000803 */
[----:B------:R-:W-:Y:S01]  /*bf00*/  FFMA R47, R47, UR4, -R3 ;  /* 0x000000042f2f7c23 */ /* 0x000fe20008000803 */
[----:B------:R-:W-:Y:S01]  /*bf10*/  FADD R13, R116, R13 ;  /* 0x0000000d740d7221 */ /* 0x000fe20000000000 */
[----:B------:R-:W-:Y:S01]  /*bf20*/  LOP3.LUT R150, R70, 0x50, RZ, 0x3c, !PT ;  /* 0x0000005046967812 */ /* 0x000fe200078e3cff */
[--C-:B------:R-:W-:Y:S01]  /*bf30*/  FFMA R48, R48, UR4, -R3.reuse ;  /* 0x0000000430307c23 */ /* 0x100fe20008000803 */
[----:B------:R-:W-:Y:S01]  /*bf40*/  FFMA R49, R49, UR4, -R3 ;  /* 0x0000000431317c23 */ /* 0x000fe20008000803 */
[----:B------:R-:W-:Y:S01]  /*bf50*/  FADD R13, R114, R13 ;  /* 0x0000000d720d7221 */ /* 0x000fe20000000000 */
[--C-:B------:R-:W-:Y:S01]  /*bf60*/  FFMA R50, R50, UR4, -R3.reuse ;  /* 0x0000000432327c23 */ /* 0x100fe20008000803 */
[--C-:B------:R-:W-:Y:S01]  /*bf70*/  FFMA R51, R51, UR4, -R3.reuse ;  /* 0x0000000433337c23 */ /* 0x100fe20008000803 */
[----:B------:R-:W-:Y:S01]  /*bf80*/  FFMA R52, R52, UR4, -R3 ;  /* 0x0000000434347c23 */ /* 0x000fe20008000803 */
[----:B------:R-:W-:Y:S01]  /*bf90*/  FADD R13, R113, R13 ;  /* 0x0000000d710d7221 */ /* 0x000fe20000000000 */
[----:B------:R-:W-:Y:S01]  /*bfa0*/  MUFU.EX2 R107, R16 ;  /* 0x00000010006b7308 */ /* 0x000fe20000000800 */
[--C-:B------:R-:W-:Y:S01]  /*bfb0*/  FFMA R53, R53, UR4, -R3.reuse ;  /* 0x0000000435357c23 */ /* 0x100fe20008000803 */
[----:B------:R-:W-:Y:S01]  /*bfc0*/  FFMA R54, R54, UR4, -R3 ;  /* 0x0000000436367c23 */ /* 0x000fe20008000803 */
[----:B------:R-:W-:Y:S01]  /*bfd0*/  FADD R13, R112, R13 ;  /* 0x0000000d700d7221 */ /* 0x000fe20000000000 */
[----:B------:R-:W-:Y:S01]  /*bfe0*/  FMUL R18, R18, 1.4426950216293334961 ;  /* 0x3fb8aa3b12127820 */ /* 0x000fe20000400000 */
[--C-:B------:R-:W-:Y:S01]  /*bff0*/  FFMA R55, R55, UR4, -R3.reuse ;  /* 0x0000000437377c23 */ /* 0x100fe20008000803 */
[----:B------:R-:W-:Y:S01]  /*c000*/  FFMA R56, R56, UR4, -R3 ;  /* 0x0000000438387c23 */ /* 0x000fe20008000803 */
[----:B-1----:R-:W-:Y:S01]  /*c010*/  FADD R13, R111, R13 ;  /* 0x0000000d6f0d7221 */ /* 0x002fe20000000000 */
[----:B------:R-:W-:Y:S01]  /*c020*/  MUFU.EX2 R106, R17 ;  /* 0x00000011006a7308 */ /* 0x000fe20000000800 */
[--C-:B------:R-:W-:Y:S01]  /*c030*/  FFMA R57, R57, UR4, -R3.reuse ;  /* 0x0000000439397c23 */ /* 0x100fe20008000803 */
[----:B------:R-:W-:Y:S01]  /*c040*/  FFMA R58, R58, UR4, -R3 ;  /* 0x000000043a3a7c23 */ /* 0x000fe20008000803 */
[----:B------:R-:W-:Y:S01]  /*c050*/  FADD R13, R109, R13 ;  /* 0x0000000d6d0d7221 */ /* 0x000fe20000000000 */
[----:B------:R-:W-:Y:S01]  /*c060*/  FMUL R19, R19, 1.4426950216293334961 ;  /* 0x3fb8aa3b13137820 */ /* 0x000fe20000400000 */
[--C-:B------:R-:W-:Y:S01]  /*c070*/  FFMA R59, R59, UR4, -R3.reuse ;  /* 0x000000043b3b7c23 */ /* 0x100fe20008000803 */
[--C-:B------:R-:W-:Y:S01]  /*c080*/  FFMA R60, R60, UR4, -R3.reuse ;  /* 0x000000043c3c7c23 */ /* 0x100fe20008000803 */
[--C-:B------:R-:W-:Y:S01]  /*c090*/  FFMA R61, R61, UR4, -R3.reuse ;  /* 0x000000043d3d7c23 */ /* 0x100fe20008000803 */
[----:B------:R-:W-:Y:S01]  /*c0a0*/  MUFU.EX2 R105, R18 ;  /* 0x0000001200697308 */ /* 0x000fe20000000800 */
[----:B------:R-:W-:Y:S01]  /*c0b0*/  FMUL R20, R20, 1.4426950216293334961 ;  /* 0x3fb8aa3b14147820 */ /* 0x000fe20000400000 */
[----:B------:R-:W-:Y:S01]  /*c0c0*/  FMUL R21, R21, 1.4426950216293334961 ;  /* 0x3fb8aa3b15157820 */ /* 0x000fe20000400000 */
[--C-:B------:R-:W-:Y:S01]  /*c0d0*/  FFMA R62, R62, UR4, -R3.reuse ;  /* 0x000000043e3e7c23 */ /* 0x100fe20008000803 */
[--C-:B------:R-:W-:Y:S01]  /*c0e0*/  FFMA R63, R63, UR4, -R3.reuse ;  /* 0x000000043f3f7c23 */ /* 0x100fe20008000803 */
[--C-:B------:R-:W-:Y:S01]  /*c0f0*/  FFMA R64, R64, UR4, -R3.reuse ;  /* 0x0000000440407c23 */ /* 0x100fe20008000803 */
[----:B------:R-:W-:Y:S01]  /*c100*/  FFMA R65, R65, UR4, -R3 ;  /* 0x0000000441417c23 */ /* 0x000fe20008000803 */
[----:B------:R-:W1:Y:S01]  /*c110*/  LDC R151, c[0x0][0x3d8] ;  /* 0x0000f600ff977b82 */ /* 0x000e620000000800 */
[----:B------:R-:W-:Y:S01]  /*c120*/  MUFU.EX2 R104, R19 ;  /* 0x0000001300687308 */ /* 0x000fe20000000800 */
[----:B------:R-:W-:Y:S01]  /*c130*/  FMUL R22, R22, 1.4426950216293334961 ;  /* 0x3fb8aa3b16167820 */ /* 0x000fe20000400000 */
[----:B------:R-:W-:Y:S05]  /*c140*/  STS.U16 [R124+UR7+0x2d80], R86 ;  /* 0x002d80567c007988 */ /* 0x000fea0008000407 */
[----:B------:R-:W0:Y:S01]  /*c150*/  LDC R129, c[0x0][0x3d8] ;  /* 0x0000f600ff817b82 */ /* 0x000e220000000800 */
[----:B------:R-:W-:Y:S01]  /*c160*/  MUFU.EX2 R103, R20 ;  /* 0x0000001400677308 */ /* 0x000fe20000000800 */
[----:B---3--:R-:W-:Y:S01]  /*c170*/  STS.U16 [R124+UR7+0x3180], R84 ;  /* 0x003180547c007988 */ /* 0x008fe20008000407 */
[----:B------:R-:W-:-:S03]  /*c180*/  FMUL R23, R23, 1.4426950216293334961 ;  /* 0x3fb8aa3b17177820 */ /* 0x000fc60000400000 */
[----:B------:R-:W-:Y:S02]  /*c190*/  STS.U16 [R124+UR7+0x3580], R82 ;  /* 0x003580527c007988 */ /* 0x000fe40008000407 */
[----:B------:R-:W3:Y:S01]  /*c1a0*/  LDC R136, c[0x0][0x3d8] ;  /* 0x0000f600ff887b82 */ /* 0x000ee20000000800 */
[----:B------:R-:W-:Y:S01]  /*c1b0*/  MUFU.EX2 R102, R21 ;  /* 0x0000001500667308 */ /* 0x000fe20000000800 */
[----:B------:R-:W-:Y:S01]  /*c1c0*/  STS.U16 [R124+UR7+0x3980], R80 ;  /* 0x003980507c007988 */ /* 0x000fe20008000407 */
[----:B------:R-:W-:-:S03]  /*c1d0*/  FMUL R24, R24, 1.4426950216293334961 ;  /* 0x3fb8aa3b18187820 */ /* 0x000fc60000400000 */
[----:B------:R1:W-:Y:S03]  /*c1e0*/  STS.U16 [R124+UR7+0x3d80], R78 ;  /* 0x003d804e7c007988 */ /* 0x0003e60008000407 */
[----:B------:R-:W-:Y:S01]  /*c1f0*/  MUFU.EX2 R100, R22 ;  /* 0x0000001600647308 */ /* 0x000fe20000000800 */
[----:B------:R-:W-:Y:S01]  /*c200*/  FMUL R25, R25, 1.4426950216293334961 ;  /* 0x3fb8aa3b19197820 */ /* 0x000fe20000400000 */
[----:B-1----:R-:W-:-:S06]  /*c210*/  LOP3.LUT R124, R70, 0x40, RZ, 0x3c, !PT ;  /* 0x00000040467c7812 */ /* 0x002fcc00078e3cff */
[----:B------:R-:W-:Y:S01]  /*c220*/  MUFU.EX2 R99, R23 ;  /* 0x0000001700637308 */ /* 0x000fe20000000800 */
[----:B------:R1:W-:Y:S01]  /*c230*/  STS.U16 [R124+UR7+0x200], R98 ;  /* 0x000200627c007988 */ /* 0x0003e20008000407 */
[----:B------:R-:W-:Y:S01]  /*c240*/  FMUL R26, R26, 1.4426950216293334961 ;  /* 0x3fb8aa3b1a1a7820 */ /* 0x000fe20000400000 */
[----:B------:R-:W-:Y:S02]  /*c250*/  FMUL R27, R27, 1.4426950216293334961 ;  /* 0x3fb8aa3b1b1b7820 */ /* 0x000fe40000400000 */
[----:B------:R-:W-:Y:S03]  /*c260*/  STS.U16 [R124+UR7+0x600], R97 ;  /* 0x000600617c007988 */ /* 0x000fe60008000407 */
[----:B-1----:R-:W-:Y:S01]  /*c270*/  MUFU.EX2 R98, R24 ;  /* 0x0000001800627308 */ /* 0x002fe20000000800 */
[----:B------:R1:W-:Y:S01]  /*c280*/  STS.U16 [R124+UR7+0xa00], R96 ;  /* 0x000a00607c007988 */ /* 0x0003e20008000407 */
[----:B------:R-:W-:Y:S01]  /*c290*/  FMUL R28, R28, 1.4426950216293334961 ;  /* 0x3fb8aa3b1c1c7820 */ /* 0x000fe20000400000 */
[----:B------:R-:W-:-:S05]  /*c2a0*/  FMUL R29, R29, 1.4426950216293334961 ;  /* 0x3fb8aa3b1d1d7820 */ /* 0x000fca0000400000 */
[----:B-1----:R-:W-:Y:S01]  /*c2b0*/  MUFU.EX2 R96, R26 ;  /* 0x0000001a00607308 */ /* 0x002fe20000000800 */
[----:B------:R-:W-:-:S07]  /*c2c0*/  FMUL R30, R30, 1.4426950216293334961 ;  /* 0x3fb8aa3b1e1e7820 */ /* 0x000fce0000400000 */
[----:B------:R-:W-:Y:S01]  /*c2d0*/  MUFU.EX2 R88, R28 ;  /* 0x0000001c00587308 */ /* 0x000fe20000000800 */
[--C-:B------:R-:W-:Y:S01]  /*c2e0*/  FFMA R14, R14, UR4, -R3.reuse ;  /* 0x000000040e0e7c23 */ /* 0x100fe20008000803 */
[----:B------:R-:W-:-:S03]  /*c2f0*/  FFMA R15, R15, UR4, -R3 ;  /* 0x000000040f0f7c23 */ /* 0x000fc60008000803 */
[----:B------:R-:W-:Y:S01]  /*c300*/  FMUL R14, R14, 1.4426950216293334961 ;  /* 0x3fb8aa3b0e0e7820 */ /* 0x000fe20000400000 */
[----:B------:R-:W-:-:S03]  /*c310*/  FMUL R15, R15, 1.4426950216293334961 ;  /* 0x3fb8aa3b0f0f7820 */ /* 0x000fc60000400000 */
[----:B------:R-:W1:Y:S08]  /*c320*/  MUFU.EX2 R110, R14 ;  /* 0x0000000e006e7308 */ /* 0x000e700000000800 */
[----:B------:R-:W0:Y:S01]  /*c330*/  MUFU.EX2 R108, R15 ;  /* 0x0000000f006c7308 */ /* 0x000e220000000800 */
[----:B-1----:R-:W-:-:S04]  /*c340*/  FADD R13, R110, R13 ;  /* 0x0000000d6e0d7221 */ /* 0x002fc80000000000 */
[----:B0-----:R-:W-:-:S04]  /*c350*/  FADD R13, R108, R13 ;  /* 0x0000000d6c0d7221 */ /* 0x001fc80000000000 */
[----:B------:R-:W-:-:S04]  /*c360*/  FADD R13, R107, R13 ;  /* 0x0000000d6b0d7221 */ /* 0x000fc80000000000 */
[----:B------:R-:W-:-:S04]  /*c370*/  FADD R13, R106, R13 ;  /* 0x0000000d6a0d7221 */ /* 0x000fc80000000000 */
[----:B------:R-:W-:-:S04]  /*c380*/  FADD R13, R105, R13 ;  /* 0x0000000d690d7221 */ /* 0x000fc80000000000 */
[----:B------:R-:W-:Y:S01]  /*c390*/  FADD R13, R104, R13 ;  /* 0x0000000d680d7221 */ /* 0x000fe20000000000 */
[----:B------:R-:W0:Y:S03]  /*c3a0*/  MUFU.EX2 R14, R25 ;  /* 0x00000019000e7308 */ /* 0x000e260000000800 */
[----:B------:R-:W-:-:S04]  /*c3b0*/  FADD R13, R103, R13 ;  /* 0x0000000d670d7221 */ /* 0x000fc80000000000 */
[----:B------:R-:W-:Y:S01]  /*c3c0*/  FADD R13, R102, R13 ;  /* 0x0000000d660d7221 */ /* 0x000fe20000000000 */
[----:B------:R-:W1:Y:S03]  /*c3d0*/  MUFU.EX2 R15, R27 ;  /* 0x0000001b000f7308 */ /* 0x000e660000000800 */
[----:B------:R-:W-:-:S04]  /*c3e0*/  FADD R13, R100, R13 ;  /* 0x0000000d640d7221 */ /* 0x000fc80000000000 */
[----:B------:R-:W-:Y:S01]  /*c3f0*/  FADD R13, R99, R13 ;  /* 0x0000000d630d7221 */ /* 0x000fe20000000000 */
[----:B------:R-:W3:Y:S03]  /*c400*/  MUFU.EX2 R16, R29 ;  /* 0x0000001d00107308 */ /* 0x000ee60000000800 */
[----:B------:R-:W-:Y:S01]  /*c410*/  FADD R13, R98, R13 ;  /* 0x0000000d620d7221 */ /* 0x000fe20000000000 */
[----:B------:R-:W-:-:S03]  /*c420*/  FMUL R31, R31, 1.4426950216293334961 ;  /* 0x3fb8aa3b1f1f7820 */ /* 0x000fc60000400000 */
[----:B0-----:R-:W-:Y:S01]  /*c430*/  FADD R13, R14, R13 ;  /* 0x0000000d0e0d7221 */ /* 0x001fe20000000000 */
[----:B------:R-:W0:Y:S03]  /*c440*/  MUFU.EX2 R86, R30 ;  /* 0x0000001e00567308 */ /* 0x000e260000000800 */
[----:B------:R-:W-:Y:S01]  /*c450*/  FADD R13, R96, R13 ;  /* 0x0000000d600d7221 */ /* 0x000fe20000000000 */
[----:B------:R-:W-:-:S03]  /*c460*/  FMUL R32, R32, 1.4426950216293334961 ;  /* 0x3fb8aa3b20207820 */ /* 0x000fc60000400000 */
[----:B-1----:R-:W-:Y:S01]  /*c470*/  FADD R13, R15, R13 ;  /* 0x0000000d0f0d7221 */ /* 0x002fe20000000000 */
[----:B------:R-:W1:Y:S01]  /*c480*/  MUFU.EX2 R17, R31 ;  /* 0x0000001f00117308 */ /* 0x000e620000000800 */
[----:B------:R-:W-:Y:S02]  /*c490*/  FMUL R33, R33, 1.4426950216293334961 ;  /* 0x3fb8aa3b21217820 */ /* 0x000fe40000400000 */
[----:B------:R-:W-:Y:S01]  /*c4a0*/  FADD R13, R88, R13 ;  /* 0x0000000d580d7221 */ /* 0x000fe20000000000 */
[----:B------:R-:W-:-:S04]  /*c4b0*/  FMUL R34, R34, 1.4426950216293334961 ;  /* 0x3fb8aa3b22227820 */ /* 0x000fc80000400000 */
[----:B------:R-:W1:Y:S01]  /*c4c0*/  MUFU.EX2 R84, R32 ;  /* 0x0000002000547308 */ /* 0x000e620000000800 */
[----:B---3--:R-:W-:Y:S01]  /*c4d0*/  FADD R13, R16, R13 ;  /* 0x0000000d100d7221 */ /* 0x008fe20000000000 */
[----:B------:R-:W-:-:S06]  /*c4e0*/  FMUL R35, R35, 1.4426950216293334961 ;  /* 0x3fb8aa3b23237820 */ /* 0x000fcc0000400000 */
[----:B------:R-:W3:Y:S01]  /*c4f0*/  MUFU.EX2 R18, R33 ;  /* 0x0000002100127308 */ /* 0x000ee20000000800 */
[----:B0-----:R-:W-:Y:S01]  /*c500*/  FADD R13, R86, R13 ;  /* 0x0000000d560d7221 */ /* 0x001fe20000000000 */
[----:B------:R-:W-:-:S06]  /*c510*/  FMUL R36, R36, 1.4426950216293334961 ;  /* 0x3fb8aa3b24247820 */ /* 0x000fcc0000400000 */
[----:B------:R0:W2:Y:S01]  /*c520*/  MUFU.EX2 R82, R34 ;  /* 0x0000002200527308 */ /* 0x0000a20000000800 */
[----:B-1----:R-:W-:Y:S01]  /*c530*/  FADD R13, R17, R13 ;  /* 0x0000000d110d7221 */ /* 0x002fe20000000000 */
[----:B------:R-:W-:-:S06]  /*c540*/  FMUL R37, R37, 1.4426950216293334961 ;  /* 0x3fb8aa3b25257820 */ /* 0x000fcc0000400000 */
[----:B------:R-:W1:Y:S01]  /*c550*/  MUFU.EX2 R19, R35 ;  /* 0x0000002300137308 */ /* 0x000e620000000800 */
[----:B------:R-:W-:Y:S01]  /*c560*/  FADD R13, R84, R13 ;  /* 0x0000000d540d7221 */ /* 0x000fe20000000000 */
[----:B0-----:R-:W-:Y:S01]  /*c570*/  FMUL R34, R38, 1.4426950216293334961 ;  /* 0x3fb8aa3b26227820 */ /* 0x001fe20000400000 */
[----:B------:R-:W-:Y:S05]  /*c580*/  STS.U16 [R124+UR7+0xe00], R95 ;  /* 0x000e005f7c007988 */ /* 0x000fea0008000407 */
[----:B------:R-:W0:Y:S01]  /*c590*/  MUFU.EX2 R80, R36 ;  /* 0x0000002400507308 */ /* 0x000e220000000800 */
[----:B------:R-:W-:Y:S01]  /*c5a0*/  STS.U16 [R124+UR7+0x1200], R94 ;  /* 0x0012005e7c007988 */ /* 0x000fe20008000407 */
[----:B---3--:R-:W-:Y:S01]  /*c5b0*/  FADD R13, R18, R13 ;  /* 0x0000000d120d7221 */ /* 0x008fe20000000000 */
[----:B------:R-:W-:-:S02]  /*c5c0*/  FMUL R21, R39, 1.4426950216293334961 ;  /* 0x3fb8aa3b27157820 */ /* 0x000fc40000400000 */
[----:B------:R-:W-:Y:S03]  /*c5d0*/  STS.U16 [R124+UR7+0x1600], R93 ;  /* 0x0016005d7c007988 */ /* 0x000fe60008000407 */
[----:B------:R-:W3:Y:S01]  /*c5e0*/  MUFU.EX2 R20, R37 ;  /* 0x0000002500147308 */ /* 0x000ee20000000800 */
[----:B------:R-:W-:Y:S01]  /*c5f0*/  STS.U16 [R124+UR7+0x1a00], R92 ;  /* 0x001a005c7c007988 */ /* 0x000fe20008000407 */
[----:B--2---:R-:W-:Y:S01]  /*c600*/  FADD R13, R82, R13 ;  /* 0x0000000d520d7221 */ /* 0x004fe20000000000 */
[----:B------:R-:W-:-:S05]  /*c610*/  FMUL R40, R40, 1.4426950216293334961 ;  /* 0x3fb8aa3b28287820 */ /* 0x000fca0000400000 */
[----:B------:R-:W2:Y:S01]  /*c620*/  MUFU.EX2 R34, R34 ;  /* 0x0000002200227308 */ /* 0x000ea20000000800 */
[----:B------:R-:W-:Y:S01]  /*c630*/  STS.U16 [R124+UR7+0x1e00], R91 ;  /* 0x001e005b7c007988 */ /* 0x000fe20008000407 */
[----:B------:R-:W-:Y:S01]  /*c640*/  FMUL R22, R41, 1.4426950216293334961 ;  /* 0x3fb8aa3b29167820 */ /* 0x000fe20000400000 */
[----:B------:R-:W-:Y:S01]  /*c650*/  FMUL R42, R42, 1.4426950216293334961 ;  /* 0x3fb8aa3b2a2a7820 */ /* 0x000fe20000400000 */
[----:B------:R-:W-:Y:S01]  /*c660*/  FMUL R23, R43, 1.4426950216293334961 ;  /* 0x3fb8aa3b2b177820 */ /* 0x000fe20000400000 */
[----:B------:R-:W-:Y:S01]  /*c670*/  STS.U16 [R124+UR7+0x2200], R90 ;  /* 0x0022005a7c007988 */ /* 0x000fe20008000407 */
[----:B-1----:R-:W-:Y:S01]  /*c680*/  FADD R13, R19, R13 ;  /* 0x0000000d130d7221 */ /* 0x002fe20000000000 */
[----:B------:R-:W-:Y:S01]  /*c690*/  FMUL R44, R44, 1.4426950216293334961 ;  /* 0x3fb8aa3b2c2c7820 */ /* 0x000fe20000400000 */
[----:B------:R-:W1:Y:S01]  /*c6a0*/  MUFU.EX2 R21, R21 ;  /* 0x0000001500157308 */ /* 0x000e620000000800 */
[----:B------:R-:W-:Y:S01]  /*c6b0*/  STS.U16 [R124+UR7+0x2600], R89 ;  /* 0x002600597c007988 */ /* 0x000fe20008000407 */
[----:B------:R-:W-:Y:S01]  /*c6c0*/  FMUL R24, R45, 1.4426950216293334961 ;  /* 0x3fb8aa3b2d187820 */ /* 0x000fe20000400000 */
[----:B0-----:R-:W-:Y:S01]  /*c6d0*/  FADD R13, R80, R13 ;  /* 0x0000000d500d7221 */ /* 0x001fe20000000000 */
[----:B------:R-:W-:Y:S01]  /*c6e0*/  FMUL R25, R47, 1.4426950216293334961 ;  /* 0x3fb8aa3b2f197820 */ /* 0x000fe20000400000 */
[----:B------:R-:W-:Y:S01]  /*c6f0*/  STS.U16 [R124+UR7+0x2a00], R87 ;  /* 0x002a00577c007988 */ /* 0x000fe20008000407 */
[----:B------:R-:W-:Y:S01]  /*c700*/  FMUL R26, R49, 1.4426950216293334961 ;  /* 0x3fb8aa3b311a7820 */ /* 0x000fe20000400000 */
[----:B---3--:R-:W-:Y:S01]  /*c710*/  FADD R13, R20, R13 ;  /* 0x0000000d140d7221 */ /* 0x008fe20000000000 */
[----:B------:R-:W-:Y:S01]  /*c720*/  MUFU.EX2 R22, R22 ;  /* 0x0000001600167308 */ /* 0x000fe20000000800 */
[----:B------:R-:W-:Y:S01]  /*c730*/  STS.U16 [R124+UR7+0x2e00], R85 ;  /* 0x002e00557c007988 */ /* 0x000fe20008000407 */
[----:B------:R-:W-:Y:S01]  /*c740*/  FMUL R27, R51, 1.4426950216293334961 ;  /* 0x3fb8aa3b331b7820 */ /* 0x000fe20000400000 */
[----:B--2---:R-:W-:Y:S01]  /*c750*/  FADD R13, R34, R13 ;  /* 0x0000000d220d7221 */ /* 0x004fe20000000000 */
[----:B------:R-:W-:Y:S01]  /*c760*/  FMUL R28, R53, 1.4426950216293334961 ;  /* 0x3fb8aa3b351c7820 */ /* 0x000fe20000400000 */
[----:B------:R-:W-:Y:S01]  /*c770*/  STS.U16 [R124+UR7+0x3200], R83 ;  /* 0x003200537c007988 */ /* 0x000fe20008000407 */
[----:B------:R-:W-:Y:S01]  /*c780*/  FMUL R39, R54, 1.4426950216293334961 ;  /* 0x3fb8aa3b36277820 */ /* 0x000fe20000400000 */
[----:B------:R-:W-:Y:S01]  /*c790*/  FMUL R29, R55, 1.4426950216293334961 ;  /* 0x3fb8aa3b371d7820 */ /* 0x000fe20000400000 */
[----:B------:R0:W-:Y:S01]  /*c7a0*/  MUFU.EX2 R78, R42 ;  /* 0x0000002a004e7308 */ /* 0x0001e20000000800 */
[----:B------:R-:W-:Y:S01]  /*c7b0*/  STS.U16 [R124+UR7+0x3600], R81 ;  /* 0x003600517c007988 */ /* 0x000fe20008000407 */
[----:B-1----:R-:W-:Y:S01]  /*c7c0*/  FADD R13, R21, R13 ;  /* 0x0000000d150d7221 */ /* 0x002fe20000000000 */
[----:B------:R-:W-:Y:S01]  /*c7d0*/  FMUL R43, R46, 1.4426950216293334961 ;  /* 0x3fb8aa3b2e2b7820 */ /* 0x000fe20000400000 */
[----:B------:R-:W-:Y:S01]  /*c7e0*/  FMUL R41, R50, 1.4426950216293334961 ;  /* 0x3fb8aa3b32297820 */ /* 0x000fe20000400000 */
[----:B------:R1:W-:Y:S01]  /*c7f0*/  STS.U16 [R124+UR7+0x3a00], R79 ;  /* 0x003a004f7c007988 */ /* 0x0003e20008000407 */
[----:B------:R-:W-:Y:S01]  /*c800*/  FMUL R38, R56, 1.4426950216293334961 ;  /* 0x3fb8aa3b38267820 */ /* 0x000fe20000400000 */
[----:B------:R-:W-:Y:S01]  /*c810*/  FMUL R30, R57, 1.4426950216293334961 ;  /* 0x3fb8aa3b391e7820 */ /* 0x000fe20000400000 */
[----:B------:R-:W-:Y:S01]  /*c820*/  MUFU.EX2 R23, R23 ;  /* 0x0000001700177308 */ /* 0x000fe20000000800 */
[----:B------:R-:W-:Y:S01]  /*c830*/  FMUL R37, R58, 1.4426950216293334961 ;  /* 0x3fb8aa3b3a257820 */ /* 0x000fe20000400000 */
[----:B------:R-:W-:Y:S01]  /*c840*/  FMUL R31, R59, 1.4426950216293334961 ;  /* 0x3fb8aa3b3b1f7820 */ /* 0x000fe20000400000 */
[----:B------:R-:W-:Y:S01]  /*c850*/  FMUL R36, R60, 1.4426950216293334961 ;  /* 0x3fb8aa3b3c247820 */ /* 0x000fe20000400000 */
[----:B------:R-:W-:Y:S01]  /*c860*/  FMUL R32, R61, 1.4426950216293334961 ;  /* 0x3fb8aa3b3d207820 */ /* 0x000fe20000400000 */
[----:B------:R-:W-:Y:S01]  /*c870*/  FMUL R35, R62, 1.4426950216293334961 ;  /* 0x3fb8aa3b3e237820 */ /* 0x000fe20000400000 */
[----:B------:R-:W-:Y:S01]  /*c880*/  FMUL R33, R63, 1.4426950216293334961 ;  /* 0x3fb8aa3b3f217820 */ /* 0x000fe20000400000 */
[----:B------:R-:W-:Y:S01]  /*c890*/  FMUL R65, R65, 1.4426950216293334961 ;  /* 0x3fb8aa3b41417820 */ /* 0x000fe20000400000 */
[----:B-1----:R-:W1:Y:S01]  /*c8a0*/  MUFU.EX2 R79, R40 ;  /* 0x00000028004f7308 */ /* 0x002e620000000800 */
[----:B----4-:R-:W-:Y:S01]  /*c8b0*/  STS.U16 [R124+UR7+0x3e00], R75 ;  /* 0x003e004b7c007988 */ /* 0x010fe20008000407 */
[----:B------:R-:W-:Y:S01]  /*c8c0*/  IADD3 R138, P5, PT, R138, R72, RZ ;  /* 0x000000488a8a7210 */ /* 0x000fe20007fbe0ff */
[----:B------:R-:W-:Y:S01]  /*c8d0*/  IMAD R151, R151, 0x26, RZ ;  /* 0x0000002697977824 */ /* 0x000fe200078e02ff */
[----:B------:R-:W2:Y:S04]  /*c8e0*/  LDC R45, c[0x0][0x3d8] ;  /* 0x0000f600ff2d7b82 */ /* 0x000ea80000000800 */
[----:B------:R-:W3:Y:S01]  /*c8f0*/  MUFU.EX2 R44, R44 ;  /* 0x0000002c002c7308 */ /* 0x000ee20000000800 */
[----:B------:R-:W-:Y:S01]  /*c900*/  STS.U16 [R150+UR7+0x280], R77 ;  /* 0x0002804d96007988 */ /* 0x000fe20008000407 */
[----:B0-----:R-:W-:-:S02]  /*c910*/  FMUL R42, R48, 1.4426950216293334961 ;  /* 0x3fb8aa3b302a7820 */ /* 0x001fc40000400000 */
[----:B------:R-:W0:Y:S01]  /*c920*/  LDC R49, c[0x0][0x3d8] ;  /* 0x0000f600ff317b82 */ /* 0x000e220000000800 */
[----:B-1----:R-:W-:-:S03]  /*c930*/  FADD R13, R79, R13 ;  /* 0x0000000d4f0d7221 */ /* 0x002fc60000000000 */
[----:B------:R-:W1:Y:S01]  /*c940*/  MUFU.EX2 R24, R24 ;  /* 0x0000001800187308 */ /* 0x000e620000000800 */
[----:B------:R-:W-:Y:S01]  /*c950*/  STS.U16 [R150+UR7+0x680], R76 ;  /* 0x0006804c96007988 */ /* 0x000fe20008000407 */
[----:B------:R-:W-:Y:S02]  /*c960*/  IMAD R129, R129, 0x16, RZ ;  /* 0x0000001681817824 */ /* 0x000fe400078e02ff */
[----:B------:R-:W-:Y:S01]  /*c970*/  FADD R13, R22, R13 ;  /* 0x0000000d160d7221 */ /* 0x000fe20000000000 */
[----:B------:R-:W-:Y:S01]  /*c980*/  IMAD R136, R136, 0x6, RZ ;  /* 0x0000000688887824 */ /* 0x000fe200078e02ff */
[----:B------:R-:W-:Y:S01]  /*c990*/  STS.U16 [R150+UR7+0xa80], R74 ;  /* 0x000a804a96007988 */ /* 0x000fe20008000407 */
[----:B------:R-:W4:Y:S01]  /*c9a0*/  LDC R47, c[0x0][0x3d8] ;  /* 0x0000f600ff2f7b82 */ /* 0x000f220000000800 */
[----:B------:R-:W-:Y:S01]  /*c9b0*/  FADD R13, R78, R13 ;  /* 0x0000000d4e0d7221 */ /* 0x000fe20000000000 */
[----:B------:R-:W0:Y:S01]  /*c9c0*/  MUFU.EX2 R43, R43 ;  /* 0x0000002b002b7308 */ /* 0x000e220000000800 */
[----:B------:R-:W-:Y:S04]  /*c9d0*/  STS.U16 [R150+UR7+0xe80], R71 ;  /* 0x000e804796007988 */ /* 0x000fe80008000407 */
[----:B------:R1:W-:Y:S01]  /*c9e0*/  STS.U16 [R150+UR7+0x1280], R12 ;  /* 0x0012800c96007988 */ /* 0x0003e20008000407 */
[----:B------:R-:W-:Y:S01]  /*c9f0*/  IADD3 R142, P6, PT, R120, R72, RZ ;  /* 0x00000048788e7210 */ /* 0x000fe20007fde0ff */
[----:B------:R-:W2:Y:S01]  /*ca00*/  LDC R46, c[0x0][0x3d8] ;  /* 0x0000f600ff2e7b82 */ /* 0x000ea20000000800 */
[----:B------:R-:W0:Y:S01]  /*ca10*/  MUFU.EX2 R25, R25 ;  /* 0x0000001900197308 */ /* 0x000e220000000800 */
[----:B------:R-:W-:Y:S01]  /*ca20*/  STS.U16 [R150+UR7+0x1680], R11 ;  /* 0x0016800b96007988 */ /* 0x000fe20008000407 */
[----:B-1----:R-:W-:-:S06]  /*ca30*/  FADD R12, R23, R13 ;  /* 0x0000000d170c7221 */ /* 0x002fcc0000000000 */
[----:B------:R-:W1:Y:S01]  /*ca40*/  MUFU.EX2 R42, R42 ;  /* 0x0000002a002a7308 */ /* 0x000e620000000800 */
[----:B------:R3:W-:Y:S01]  /*ca50*/  STS.U16 [R150+UR7+0x1a80], R10 ;  /* 0x001a800a96007988 */ /* 0x0007e20008000407 */
[----:B------:R-:W-:Y:S01]  /*ca60*/  FMUL R40, R52, 1.4426950216293334961 ;  /* 0x3fb8aa3b34287820 */ /* 0x000fe20000400000 */
[----:B------:R-:W-:Y:S01]  /*ca70*/  F2FP.BF16.F32.PACK_AB R14, R14, R98 ;  /* 0x000000620e0e723e */ /* 0x000fe200000010ff */
[----:B------:R-:W2:Y:S01]  /*ca80*/  LDC R48, c[0x0][0x3d8] ;  /* 0x0000f600ff307b82 */ /* 0x000ea20000000800 */
[----:B------:R0:W-:Y:S03]  /*ca90*/  STS.U16 [R150+UR7+0x1e80], R9 ;  /* 0x001e800996007988 */ /* 0x0001e60008000407 */
[----:B------:R-:W1:Y:S01]  /*caa0*/  MUFU.EX2 R26, R26 ;  /* 0x0000001a001a7308 */ /* 0x000e620000000800 */
[----:B---3--:R-:W-:Y:S01]  /*cab0*/  FADD R10, R44, R12 ;  /* 0x0000000c2c0a7221 */ /* 0x008fe20000000000 */
[----:B------:R-:W-:Y:S01]  /*cac0*/  STS.U16 [R150+UR7+0x2280], R8 ;  /* 0x0022800896007988 */ /* 0x000fe20008000407 */
[----:B------:R-:W-:Y:S01]  /*cad0*/  F2FP.BF16.F32.PACK_AB R15, R15, R96 ;  /* 0x000000600f0f723e */ /* 0x000fe200000010ff */
[----:B------:R-:W3:Y:S01]  /*cae0*/  LDC R50, c[0x0][0x3d8] ;  /* 0x0000f600ff327b82 */ /* 0x000ee20000000800 */
[----:B0-----:R-:W-:-:S03]  /*caf0*/  FADD R9, R24, R10 ;  /* 0x0000000a18097221 */ /* 0x001fc60000000000 */
[----:B------:R-:W0:Y:S01]  /*cb00*/  MUFU.EX2 R41, R41 ;  /* 0x0000002900297308 */ /* 0x000e220000000800 */
[----:B------:R1:W-:Y:S04]  /*cb10*/  STS.U16 [R150+UR7+0x2680], R7 ;  /* 0x0026800796007988 */ /* 0x0003e80008000407 */
[----:B------:R0:W-:Y:S01]  /*cb20*/  STS.U16 [R150+UR7+0x2a80], R6 ;  /* 0x002a800696007988 */ /* 0x0001e20008000407 */
[----:B------:R-:W2:Y:S02]  /*cb30*/  LDC R94, c[0x0][0x3d8] ;  /* 0x0000f600ff5e7b82 */ /* 0x000ea40000000800 */
[----:B------:R-:W3:Y:S01]  /*cb40*/  MUFU.EX2 R27, R27 ;  /* 0x0000001b001b7308 */ /* 0x000ee20000000800 */
[----:B-1----:R-:W-:Y:S01]  /*cb50*/  FADD R7, R43, R9 ;  /* 0x000000092b077221 */ /* 0x002fe20000000000 */
[----:B------:R-:W-:Y:S01]  /*cb60*/  STS.U16 [R150+UR7+0x2e80], R5 ;  /* 0x002e800596007988 */ /* 0x000fe20008000407 */
[----:B------:R-:W-:-:S03]  /*cb70*/  F2FP.BF16.F32.PACK_AB R16, R16, R88 ;  /* 0x000000581010723e */ /* 0x000fc600000010ff */
[----:B------:R-:W1:Y:S01]  /*cb80*/  LDC R51, c[0x0][0x3d8] ;  /* 0x0000f600ff337b82 */ /* 0x000e620000000800 */
[----:B0-----:R-:W-:Y:S01]  /*cb90*/  FADD R6, R25, R7 ;  /* 0x0000000719067221 */ /* 0x001fe20000000000 */
[----:B------:R-:W0:Y:S01]  /*cba0*/  MUFU.EX2 R40, R40 ;  /* 0x0000002800287308 */ /* 0x000e220000000800 */
[----:B------:R4:W-:Y:S04]  /*cbb0*/  STS.U16 [R150+UR7+0x3280], R4 ;  /* 0x0032800496007988 */ /* 0x0009e80008000407 */
[----:B------:R0:W-:Y:S01]  /*cbc0*/  STS.U16 [R150+UR7+0x3680], R2 ;  /* 0x0036800296007988 */ /* 0x0001e20008000407 */
[----:B------:R-:W1:Y:S02]  /*cbd0*/  LDC R92, c[0x0][0x3d8] ;  /* 0x0000f600ff5c7b82 */ /* 0x000e640000000800 */
[----:B------:R-:W2:Y:S01]  /*cbe0*/  MUFU.EX2 R28, R28 ;  /* 0x0000001c001c7308 */ /* 0x000ea20000000800 */
[----:B----4-:R-:W-:Y:S01]  /*cbf0*/  FADD R4, R42, R6 ;  /* 0x000000062a047221 */ /* 0x010fe20000000000 */
[----:B------:R4:W-:Y:S04]  /*cc00*/  STS.U16 [R150+UR7+0x3a80], R0 ;  /* 0x003a800096007988 */ /* 0x0009e80008000407 */
[----:B------:R-:W1:Y:S01]  /*cc10*/  LDC R90, c[0x0][0x3d8] ;  /* 0x0000f600ff5a7b82 */ /* 0x000e620000000800 */
[----:B0-----:R-:W-:Y:S01]  /*cc20*/  FADD R2, R26, R4 ;  /* 0x000000041a027221 */ /* 0x001fe20000000000 */
[----:B------:R-:W0:Y:S03]  /*cc30*/  MUFU.EX2 R39, R39 ;  /* 0x0000002700277308 */ /* 0x000e260000000800 */
[----:B----4-:R-:W-:Y:S01]  /*cc40*/  FADD R0, R41, R2 ;  /* 0x0000000229007221 */ /* 0x010fe20000000000 */
[----:B------:R-:W-:-:S04]  /*cc50*/  F2FP.BF16.F32.PACK_AB R17, R17, R86 ;  /* 0x000000561111723e */ /* 0x000fc800000010ff */
[----:B------:R-:W4:Y:S01]  /*cc60*/  MUFU.EX2 R29, R29 ;  /* 0x0000001d001d7308 */ /* 0x000f220000000800 */
[----:B------:R-:W-:Y:S01]  /*cc70*/  F2FP.BF16.F32.PACK_AB R21, R21, R34 ;  /* 0x000000221515723e */ /* 0x000fe200000010ff */
[----:B---3--:R-:W-:Y:S01]  /*cc80*/  FADD R0, R27, R0 ;  /* 0x000000001b007221 */ /* 0x008fe20000000000 */
[----:B------:R-:W-:Y:S01]  /*cc90*/  F2FP.BF16.F32.PACK_AB R18, R18, R84 ;  /* 0x000000541212723e */ /* 0x000fe200000010ff */
[----:B------:R-:W3:Y:S02]  /*cca0*/  LDC R53, c[0x0][0x3d8] ;  /* 0x0000f600ff357b82 */ /* 0x000ee40000000800 */
[----:B------:R-:W-:Y:S02]  /*ccb0*/  FADD R0, R40, R0 ;  /* 0x0000000028007221 */ /* 0x000fe40000000000 */
[----:B------:R-:W4:Y:S02]  /*ccc0*/  MUFU.EX2 R38, R38 ;  /* 0x0000002600267308 */ /* 0x000f240000000800 */
[----:B--2---:R-:W-:Y:S01]  /*ccd0*/  FADD R0, R28, R0 ;  /* 0x000000001c007221 */ /* 0x004fe20000000000 */
[----:B------:R-:W-:Y:S01]  /*cce0*/  F2FP.BF16.F32.PACK_AB R19, R19, R82 ;  /* 0x000000521313723e */ /* 0x000fe200000010ff */
[----:B------:R-:W2:Y:S04]  /*ccf0*/  LDC R54, c[0x0][0x3d8] ;  /* 0x0000f600ff367b82 */ /* 0x000ea80000000800 */
[----:B------:R-:W1:Y:S01]  /*cd00*/  MUFU.EX2 R30, R30 ;  /* 0x0000001e001e7308 */ /* 0x000e620000000800 */
[----:B0-----:R-:W-:Y:S01]  /*cd10*/  FADD R0, R39, R0 ;  /* 0x0000000027007221 */ /* 0x001fe20000000000 */
[----:B------:R-:W-:-:S02]  /*cd20*/  F2FP.BF16.F32.PACK_AB R20, R20, R80 ;  /* 0x000000501414723e */ /* 0x000fc400000010ff */
[----:B------:R-:W0:Y:S04]  /*cd30*/  LDC R55, c[0x0][0x3d8] ;  /* 0x0000f600ff377b82 */ /* 0x000e280000000800 */
[----:B------:R-:W1:Y:S01]  /*cd40*/  MUFU.EX2 R37, R37 ;  /* 0x0000002500257308 */ /* 0x000e620000000800 */
[----:B----4-:R-:W-:Y:S01]  /*cd50*/  FADD R0, R29, R0 ;  /* 0x000000001d007221 */ /* 0x010fe20000000000 */
[----:B------:R-:W-:Y:S02]  /*cd60*/  FFMA R66, R66, UR4, -R3 ;  /* 0x0000000442427c23 */ /* 0x000fe40008000803 */
[----:B------:R-:W4:Y:S04]  /*cd70*/  LDC R57, c[0x0][0x3d8] ;  /* 0x0000f600ff397b82 */ /* 0x000f280000000800 */
[----:B------:R-:W3:Y:S01]  /*cd80*/  MUFU.EX2 R31, R31 ;  /* 0x0000001f001f7308 */ /* 0x000ee20000000800 */
[----:B------:R-:W-:-:S03]  /*cd90*/  FADD R0, R38, R0 ;  /* 0x0000000026007221 */ /* 0x000fc60000000000 */
[----:B------:R-:W0:Y:S04]  /*cda0*/  LDC R56, c[0x0][0x3d8] ;  /* 0x0000f600ff387b82 */ /* 0x000e280000000800 */
[----:B------:R-:W2:Y:S01]  /*cdb0*/  MUFU.EX2 R36, R36 ;  /* 0x0000002400247308 */ /* 0x000ea20000000800 */
[----:B-1----:R-:W-:Y:S01]  /*cdc0*/  FADD R0, R30, R0 ;  /* 0x000000001e007221 */ /* 0x002fe20000000000 */
[----:B------:R-:W-:-:S06]  /*cdd0*/  FMUL R2, R64, 1.4426950216293334961 ;  /* 0x3fb8aa3b40027820 */ /* 0x000fcc0000400000 */
[----:B------:R-:W1:Y:S01]  /*cde0*/  MUFU.EX2 R32, R32 ;  /* 0x0000002000207308 */ /* 0x000e620000000800 */
[----:B------:R-:W-:-:S07]  /*cdf0*/  FADD R0, R37, R0 ;  /* 0x0000000025007221 */ /* 0x000fce0000000000 */
[----:B------:R-:W1:Y:S01]  /*ce00*/  MUFU.EX2 R35, R35 ;  /* 0x0000002300237308 */ /* 0x000e620000000800 */
[----:B---3--:R-:W-:-:S07]  /*ce10*/  FADD R0, R31, R0 ;  /* 0x000000001f007221 */ /* 0x008fce0000000000 */
[----:B------:R-:W3:Y:S01]  /*ce20*/  MUFU.EX2 R33, R33 ;  /* 0x0000002100217308 */ /* 0x000ee20000000800 */
[----:B--2---:R-:W-:Y:S01]  /*ce30*/  FADD R0, R36, R0 ;  /* 0x0000000024007221 */ /* 0x004fe20000000000 */
[----:B------:R-:W-:Y:S01]  /*ce40*/  F2FP.BF16.F32.PACK_AB R25, R25, R43 ;  /* 0x0000002b1919723e */ /* 0x000fe200000010ff */
[----:B------:R-:W-:Y:S01]  /*ce50*/  IMAD R49, R49, 0x47, RZ ;  /* 0x0000004731317824 */ /* 0x000fe200078e02ff */
[----:B------:R-:W2:Y:S04]  /*ce60*/  LDC R43, c[0x0][0x3d8] ;  /* 0x0000f600ff2b7b82 */ /* 0x000ea80000000800 */
[----:B------:R-:W0:Y:S01]  /*ce70*/  MUFU.EX2 R2, R2 ;  /* 0x0000000200027308 */ /* 0x000e220000000800 */
[----:B-1----:R-:W-:Y:S01]  /*ce80*/  FADD R0, R32, R0 ;  /* 0x0000000020007221 */ /* 0x002fe20000000000 */
[----:B------:R-:W-:-:S02]  /*ce90*/  F2FP.BF16.F32.PACK_AB R4, R118, R119 ;  /* 0x000000777604723e */ /* 0x000fc400000010ff */
[----:B------:R-:W-:Y:S01]  /*cea0*/  F2FP.BF16.F32.PACK_AB R9, R108, R110 ;  /* 0x0000006e6c09723e */ /* 0x000fe200000010ff */
[----:B------:R-:W1:Y:S03]  /*ceb0*/  LDC R98, c[0x0][0x3d8] ;  /* 0x0000f600ff627b82 */ /* 0x000e660000000800 */
[----:B------:R-:W4:Y:S01]  /*cec0*/  MUFU.EX2 R34, R65 ;  /* 0x0000004100227308 */ /* 0x000f220000000800 */
[----:B------:R-:W-:-:S04]  /*ced0*/  FADD R0, R35, R0 ;  /* 0x0000000023007221 */ /* 0x000fc80000000000 */
[C---:B---3--:R-:W-:Y:S01]  /*cee0*/  FADD R0, R33.reuse, R0 ;  /* 0x0000000021007221 */ /* 0x048fe20000000000 */
[----:B------:R-:W3:Y:S03]  /*cef0*/  LDC R110, c[0x0][0x3d8] ;  /* 0x0000f600ff6e7b82 */ /* 0x000ee60000000800 */
[----:B0-----:R-:W-:Y:S01]  /*cf00*/  FADD R0, R2, R0 ;  /* 0x0000000002007221 */ /* 0x001fe20000000000 */
[----:B------:R-:W-:-:S04]  /*cf10*/  F2FP.BF16.F32.PACK_AB R33, R33, R35 ;  /* 0x000000232121723e */ /* 0x000fc800000010ff */
[----:B------:R-:W0:Y:S01]  /*cf20*/  LDC R35, c[0x0][0x3d8] ;  /* 0x0000f600ff237b82 */ /* 0x000e220000000800 */
[----:B----4-:R-:W-:-:S07]  /*cf30*/  FADD R74, R34, R0 ;  /* 0x00000000224a7221 */ /* 0x010fce0000000000 */
[----:B------:R-:W4:Y:S01]  /*cf40*/  LDC R0, c[0x0][0x3d8] ;  /* 0x0000f600ff007b82 */ /* 0x000f220000000800 */
[----:B--2---:R-:W-:Y:S01]  /*cf50*/  IMAD R43, R43, 0x17, RZ ;  /* 0x000000172b2b7824 */ /* 0x004fe200078e02ff */
[----:B------:R-:W-:Y:S02]  /*cf60*/  F2FP.BF16.F32.PACK_AB R32, R32, R36 ;  /* 0x000000242020723e */ /* 0x000fe400000010ff */
[----:B------:R-:W-:-:S04]  /*cf70*/  F2FP.BF16.F32.PACK_AB R24, R24, R44 ;  /* 0x0000002c1818723e */ /* 0x000fc800000010ff */
[----:B------:R-:W2:Y:S01]  /*cf80*/  LDC R36, c[0x0][0x3d8] ;  /* 0x0000f600ff247b82 */ /* 0x000ea20000000800 */
[----:B0-----:R-:W-:-:S07]  /*cf90*/  IMAD R35, R35, 0x2e, RZ ;  /* 0x0000002e23237824 */ /* 0x001fce00078e02ff */
[----:B------:R-:W0:Y:S01]  /*cfa0*/  LDC R44, c[0x0][0x3d8] ;  /* 0x0000f600ff2c7b82 */ /* 0x000e220000000800 */
[----:B----4-:R-:W-:Y:S01]  /*cfb0*/  IMAD R0, R0, 0xe, RZ ;  /* 0x0000000e00007824 */ /* 0x010fe200078e02ff */
[----:B------:R-:W-:-:S06]  /*cfc0*/  F2FP.BF16.F32.PACK_AB R26, R26, R42 ;  /* 0x0000002a1a1a723e */ /* 0x000fcc00000010ff */
[----:B------:R-:W4:Y:S01]  /*cfd0*/  LDC R108, c[0x0][0x3d8] ;  /* 0x0000f600ff6c7b82 */ /* 0x000f220000000800 */
[----:B------:R-:W-:Y:S02]  /*cfe0*/  LEA.HI.X.SX32 R139, R0, R73, 0x1, P5 ;  /* 0x00000049008b7211 */ /* 0x000fe400028f0eff */
[----:B------:R-:W-:Y:S02]  /*cff0*/  IADD3 R132, P5, PT, R35, R72, RZ ;  /* 0x0000004823847210 */ /* 0x000fe40007fbe0ff */
[----:B------:R-:W-:-:S03]  /*d000*/  F2FP.BF16.F32.PACK_AB R34, R34, R2 ;  /* 0x000000022222723e */ /* 0x000fc600000010ff */
[----:B------:R-:W0:Y:S01]  /*d010*/  LDC R42, c[0x0][0x3d8] ;  /* 0x0000f600ff2a7b82 */ /* 0x000e220000000800 */
[----:B------:R-:W-:Y:S02]  /*d020*/  LEA.HI.X.SX32 R133, R43, R73, 0x1, P5 ;  /* 0x000000492b857211 */ /* 0x000fe400028f0eff */
[----:B------:R-:W-:-:S04]  /*d030*/  IADD3 R126, P5, PT, R126, R72, RZ ;  /* 0x000000487e7e7210 */ /* 0x000fc80007fbe0ff */
[----:B------:R-:W-:Y:S01]  /*d040*/  LEA.HI.X.SX32 R127, R151, R73, 0x1, P5 ;  /* 0x00000049977f7211 */ /* 0x000fe200028f0eff */
[----:B------:R-:W0:Y:S08]  /*d050*/  LDC R2, c[0x0][0x3d8] ;  /* 0x0000f600ff027b82 */ /* 0x000e300000000800 */
[----:B------:R-:W0:Y:S01]  /*d060*/  LDC R151, c[0x0][0x3d8] ;  /* 0x0000f600ff977b82 */ /* 0x000e220000000800 */
[----:B------:R-:W-:-:S02]  /*d070*/  IADD3 R118, P5, PT, R123, R72, RZ ;  /* 0x000000487b767210 */ /* 0x000fc40007fbe0ff */
[----:B------:R-:W-:Y:S02]  /*d080*/  F2FP.BF16.F32.PACK_AB R27, R27, R41 ;  /* 0x000000291b1b723e */ /* 0x000fe400000010ff */
[----:B------:R-:W-:Y:S02]  /*d090*/  F2FP.BF16.F32.PACK_AB R12, R102, R103 ;  /* 0x00000067660c723e */ /* 0x000fe400000010ff */
[----:B------:R-:W-:Y:S01]  /*d0a0*/  F2FP.BF16.F32.PACK_AB R8, R109, R111 ;  /* 0x0000006f6d08723e */ /* 0x000fe200000010ff */
[----:B------:R-:W1:Y:S01]  /*d0b0*/  LDC R96, c[0x0][0x3d8] ;  /* 0x0000f600ff607b82 */ /* 0x000e620000000800 */
[----:B------:R-:W-:Y:S02]  /*d0c0*/  F2FP.BF16.F32.PACK_AB R28, R28, R40 ;  /* 0x000000281c1c723e */ /* 0x000fe400000010ff */
[----:B------:R-:W-:Y:S02]  /*d0d0*/  F2FP.BF16.F32.PACK_AB R6, R114, R116 ;  /* 0x000000747206723e */ /* 0x000fe400000010ff */
[----:B------:R-:W-:-:S02]  /*d0e0*/  LEA.HI.X.SX32 R143, R136, R73, 0x1, P6 ;  /* 0x00000049888f7211 */ /* 0x000fc400030f0eff */
[----:B------:R-:W-:Y:S01]  /*d0f0*/  F2FP.BF16.F32.PACK_AB R10, R106, R107 ;  /* 0x0000006b6a0a723e */ /* 0x000fe200000010ff */
[----:B------:R-:W-:Y:S01]  /*d100*/  IMAD R45, R45, 0x27, RZ ;  /* 0x000000272d2d7824 */ /* 0x000fe200078e02ff */
[----:B------:R-:W-:Y:S01]  /*d110*/  F2FP.BF16.F32.PACK_AB R31, R31, R37 ;  /* 0x000000251f1f723e */ /* 0x000fe200000010ff */
[----:B------:R-:W1:Y:S01]  /*d120*/  LDC R52, c[0x0][0x3d8] ;  /* 0x0000f600ff347b82 */ /* 0x000e620000000800 */
[----:B0-----:R-:W-:Y:S02]  /*d130*/  IMAD R151, R151, 0x36, RZ ;  /* 0x0000003697977824 */ /* 0x001fe400078e02ff */
[----:B---3--:R-:W-:-:S05]  /*d140*/  IMAD R110, R110, 0x8c, RZ ;  /* 0x0000008c6e6e7824 */ /* 0x008fca00078e02ff */
[----:B------:R-:W0:Y:S01]  /*d150*/  LDC R37, c[0x0][0x3d8] ;  /* 0x0000f600ff257b82 */ /* 0x000e220000000800 */
[----:B------:R-:W-:-:S07]  /*d160*/  LEA.HI.X.SX32 R119, R151, R73, 0x1, P5 ;  /* 0x0000004997777211 */ /* 0x000fce00028f0eff */
[----:B------:R-:W3:Y:S01]  /*d170*/  LDC R151, c[0x0][0x3d8] ;  /* 0x0000f600ff977b82 */ /* 0x000ee20000000800 */
[----:B------:R-:W-:Y:S01]  /*d180*/  IMAD R41, R140, 0x7, RZ ;  /* 0x000000078c297824 */ /* 0x000fe200078e02ff */
[-C--:B------:R-:W-:Y:S02]  /*d190*/  IADD3 R140, P4, PT, R0, R72.reuse, RZ ;  /* 0x00000048008c7210 */ /* 0x080fe40007f9e0ff */
[----:B------:R-:W-:-:S04]  /*d1a0*/  IADD3 R110, P5, PT, R110, R72, RZ ;  /* 0x000000486e6e7210 */ /* 0x000fc80007fbe0ff */
[----:B------:R-:W0:Y:S01]  /*d1b0*/  LDC R102, c[0x0][0x3d8] ;  /* 0x0000f600ff667b82 */ /* 0x000e220000000800 */
[----:B------:R-:W-:Y:S01]  /*d1c0*/  LEA.HI.X.SX32 R141, R41, R73, 0x1, P4 ;  /* 0x00000049298d7211 */ /* 0x000fe200020f0eff */
[----:B--2---:R-:W-:Y:S01]  /*d1d0*/  IMAD R36, R36, 0x3e, RZ ;  /* 0x0000003e24247824 */ /* 0x004fe200078e02ff */
[----:B------:R-:W-:Y:S02]  /*d1e0*/  F2FP.BF16.F32.PACK_AB R30, R30, R38 ;  /* 0x000000261e1e723e */ /* 0x000fe400000010ff */
[----:B------:R-:W-:-:S03]  /*d1f0*/  IADD3 R134, P4, PT, R134, R72, RZ ;  /* 0x0000004886867210 */ /* 0x000fc60007f9e0ff */
[----:B------:R-:W2:Y:S01]  /*d200*/  LDC R38, c[0x0][0x3d8] ;  /* 0x0000f600ff267b82 */ /* 0x000ea20000000800 */
[----:B---3--:R-:W-:Y:S01]  /*d210*/  IMAD R151, R151, 0x46, RZ ;  /* 0x0000004697977824 */ /* 0x008fe200078e02ff */
[----:B------:R-:W-:Y:S01]  /*d220*/  F2FP.BF16.F32.PACK_AB R29, R29, R39 ;  /* 0x000000271d1d723e */ /* 0x000fe200000010ff */
[----:B------:R-:W-:Y:S01]  /*d230*/  IMAD R44, R44, 0x1f, RZ ;  /* 0x0000001f2c2c7824 */ /* 0x000fe200078e02ff */
[----:B------:R-:W-:-:S04]  /*d240*/  LEA.HI.X.SX32 R135, R129, R73, 0x1, P4 ;  /* 0x0000004981877211 */ /* 0x000fc800020f0eff */
[----:B------:R-:W3:Y:S01]  /*d250*/  LDC R39, c[0x0][0x3d8] ;  /* 0x0000f600ff277b82 */ /* 0x000ee20000000800 */
[----:B------:R-:W-:Y:S02]  /*d260*/  LEA.HI.X.SX32 R111, R151, R73, 0x1, P5 ;  /* 0x00000049976f7211 */ /* 0x000fe400028f0eff */
[----:B------:R-:W-:-:S05]  /*d270*/  IADD3 R128, P4, PT, R36, R72, RZ ;  /* 0x0000004824807210 */ /* 0x000fca0007f9e0ff */
[----:B------:R-:W1:Y:S01]  /*d280*/  LDC R151, c[0x0][0x3d8] ;  /* 0x0000f600ff977b82 */ /* 0x000e620000000800 */
[----:B------:R-:W-:Y:S01]  /*d290*/  LEA.HI.X.SX32 R129, R44, R73, 0x1, P4 ;  /* 0x000000492c817211 */ /* 0x000fe200020f0eff */
[----:B------:R-:W-:Y:S01]  /*d2a0*/  IMAD R2, R2, 0x1e, RZ ;  /* 0x0000001e02027824 */ /* 0x000fe200078e02ff */
[----:B------:R-:W-:Y:S01]  /*d2b0*/  IADD3 R122, P4, PT, R122, R72, RZ ;  /* 0x000000487a7a7210 */ /* 0x000fe20007f9e0ff */
[----:B------:R-:W-:-:S04]  /*d2c0*/  IMAD R42, R42, 0xf, RZ ;  /* 0x0000000f2a2a7824 */ /* 0x000fc800078e02ff */
[----:B------:R-:W3:Y:S01]  /*d2d0*/  LDC R40, c[0x0][0x3d8] ;  /* 0x0000f600ff287b82 */ /* 0x000ee20000000800 */
[----:B------:R-:W-:Y:S01]  /*d2e0*/  LEA.HI.X.SX32 R123, R35, R73, 0x1, P4 ;  /* 0x00000049237b7211 */ /* 0x000fe200020f0eff */
[----:B----4-:R-:W-:Y:S01]  /*d2f0*/  IMAD R108, R108, 0x8e, RZ ;  /* 0x0000008e6c6c7824 */ /* 0x010fe200078e02ff */
[----:B------:R-:W-:Y:S02]  /*d300*/  F2FP.BF16.F32.PACK_AB R11, R104, R105 ;  /* 0x00000069680b723e */ /* 0x000fe400000010ff */
[-C--:B------:R-:W-:Y:S02]  /*d310*/  IADD3 R136, P6, PT, R2, R72.reuse, RZ ;  /* 0x0000004802887210 */ /* 0x080fe40007fde0ff */
[----:B------:R-:W-:Y:S01]  /*d320*/  IADD3 R114, P4, PT, R121, R72, RZ ;  /* 0x0000004879727210 */ /* 0x000fe20007f9e0ff */
[----:B------:R-:W4:Y:S01]  /*d330*/  LDC R106, c[0x0][0x3d8] ;  /* 0x0000f600ff6a7b82 */ /* 0x000f220000000800 */
[----:B------:R-:W-:Y:S01]  /*d340*/  F2FP.BF16.F32.PACK_AB R5, R115, R117 ;  /* 0x000000757305723e */ /* 0x000fe200000010ff */
[----:B0-----:R-:W-:Y:S01]  /*d350*/  IMAD R37, R37, 0x4e, RZ ;  /* 0x0000004e25257824 */ /* 0x001fe200078e02ff */
[-C--:B------:R-:W-:Y:S01]  /*d360*/  LEA.HI.X.SX32 R137, R42, R73.reuse, 0x1, P6 ;  /* 0x000000492a897211 */ /* 0x080fe200030f0eff */
[----:B------:R-:W-:Y:S01]  /*d370*/  IMAD R102, R102, 0xac, RZ ;  /* 0x000000ac66667824 */ /* 0x000fe200078e02ff */
[----:B------:R-:W-:-:S03]  /*d380*/  LEA.HI.X.SX32 R115, R36, R73, 0x1, P4 ;  /* 0x0000004924737211 */ /* 0x000fc600020f0eff */
[----:B------:R-:W0:Y:S01]  /*d390*/  LDC R104, c[0x0][0x3d8] ;  /* 0x0000f600ff687b82 */ /* 0x000e220000000800 */
[-C--:B------:R-:W-:Y:S02]  /*d3a0*/  IADD3 R130, P6, PT, R130, R72.reuse, RZ ;  /* 0x0000004882827210 */ /* 0x080fe40007fde0ff */
[-C--:B------:R-:W-:Y:S01]  /*d3b0*/  IADD3 R108, P4, PT, R108, R72.reuse, RZ ;  /* 0x000000486c6c7210 */ /* 0x080fe20007f9e0ff */
[----:B-1----:R-:W-:Y:S01]  /*d3c0*/  IMAD R151, R151, 0x56, RZ ;  /* 0x0000005697977824 */ /* 0x002fe200078e02ff */
[-C--:B------:R-:W-:Y:S01]  /*d3d0*/  LEA.HI.X.SX32 R131, R2, R73.reuse, 0x1, P6 ;  /* 0x0000004902837211 */ /* 0x080fe200030f0eff */
[----:B--2---:R-:W-:Y:S01]  /*d3e0*/  IMAD R38, R38, 0x5e, RZ ;  /* 0x0000005e26267824 */ /* 0x004fe200078e02ff */
[-C--:B------:R-:W-:Y:S01]  /*d3f0*/  LEA.HI.X.SX32 R109, R49, R73.reuse, 0x1, P4 ;  /* 0x00000049316d7211 */ /* 0x080fe200020f0eff */
[----:B------:R-:W1:Y:S01]  /*d400*/  LDC R88, c[0x0][0x3d8] ;  /* 0x0000f600ff587b82 */ /* 0x000e620000000800 */
[-C--:B------:R-:W-:Y:S02]  /*d410*/  IADD3 R124, P6, PT, R37, R72.reuse, RZ ;  /* 0x00000048257c7210 */ /* 0x080fe40007fde0ff */
[-C--:B------:R-:W-:Y:S01]  /*d420*/  IADD3 R102, P4, PT, R102, R72.reuse, RZ ;  /* 0x0000004866667210 */ /* 0x080fe20007f9e0ff */
[----:B------:R-:W-:Y:S01]  /*d430*/  IMAD R46, R46, 0x2f, RZ ;  /* 0x0000002f2e2e7824 */ /* 0x000fe200078e02ff */
[-C--:B------:R-:W-:Y:S01]  /*d440*/  LEA.HI.X.SX32 R125, R45, R73.reuse, 0x1, P6 ;  /* 0x000000492d7d7211 */ /* 0x080fe200030f0eff */
[----:B---3--:R-:W-:Y:S01]  /*d450*/  IMAD R39, R39, 0x6e, RZ ;  /* 0x0000006e27277824 */ /* 0x008fe200078e02ff */
[----:B------:R-:W-:Y:S01]  /*d460*/  LEA.HI.X.SX32 R103, R151, R73, 0x1, P4 ;  /* 0x0000004997677211 */ /* 0x000fe200020f0eff */
[----:B------:R-:W2:Y:S01]  /*d470*/  LDC R86, c[0x0][0x3d8] ;  /* 0x0000f600ff567b82 */ /* 0x000ea20000000800 */
[----:B------:R-:W-:Y:S01]  /*d480*/  IADD3 R120, P6, PT, R38, R72, RZ ;  /* 0x0000004826787210 */ /* 0x000fe20007fde0ff */
[----:B------:R-:W-:Y:S01]  /*d490*/  IMAD R47, R47, 0x37, RZ ;  /* 0x000000372f2f7824 */ /* 0x000fe200078e02ff */
[----:B------:R-:W-:-:S05]  /*d4a0*/  F2FP.BF16.F32.PACK_AB R23, R23, R78 ;  /* 0x0000004e1717723e */ /* 0x000fca00000010ff */
[----:B------:R-:W3:Y:S01]  /*d4b0*/  LDC R151, c[0x0][0x3d8] ;  /* 0x0000f600ff977b82 */ /* 0x000ee20000000800 */
[----:B------:R-:W-:Y:S01]  /*d4c0*/  LEA.HI.X.SX32 R121, R46, R73, 0x1, P6 ;  /* 0x000000492e797211 */ /* 0x000fe200030f0eff */
[----:B------:R-:W-:Y:S01]  /*d4d0*/  IMAD R40, R40, 0x7e, RZ ;  /* 0x0000007e28287824 */ /* 0x000fe200078e02ff */
[----:B------:R-:W-:-:S05]  /*d4e0*/  IADD3 R116, P6, PT, R39, R72, RZ ;  /* 0x0000004827747210 */ /* 0x000fca0007fde0ff */
[----:B------:R-:W1:Y:S08]  /*d4f0*/  LDC R84, c[0x0][0x3d8] ;  /* 0x0000f600ff547b82 */ /* 0x000e700000000800 */
[----:B------:R-:W2:Y:S01]  /*d500*/  LDC R82, c[0x0][0x3d8] ;  /* 0x0000f600ff527b82 */ /* 0x000ea20000000800 */
[----:B------:R-:W-:Y:S01]  /*d510*/  F2FP.BF16.F32.PACK_AB R7, R112, R113 ;  /* 0x000000717007723e */ /* 0x000fe200000010ff */
[----:B------:R-:W-:Y:S01]  /*d520*/  IMAD R48, R48, 0x3f, RZ ;  /* 0x0000003f30307824 */ /* 0x000fe200078e02ff */
[----:B------:R-:W-:Y:S01]  /*d530*/  LEA.HI.X.SX32 R117, R47, R73, 0x1, P6 ;  /* 0x000000492f757211 */ /* 0x000fe200030f0eff */
[----:B----4-:R-:W-:-:S04]  /*d540*/  IMAD R106, R106, 0x9c, RZ ;  /* 0x0000009c6a6a7824 */ /* 0x010fc800078e02ff */
[----:B------:R-:W4:Y:S01]  /*d550*/  LDC R80, c[0x0][0x3d8] ;  /* 0x0000f600ff507b82 */ /* 0x000f220000000800 */
[----:B0-----:R-:W-:Y:S01]  /*d560*/  IMAD R104, R104, 0x9e, RZ ;  /* 0x0000009e68687824 */ /* 0x001fe200078e02ff */
[----:B------:R-:W-:-:S06]  /*d570*/  IADD3 R112, P6, PT, R40, R72, RZ ;  /* 0x0000004828707210 */ /* 0x000fcc0007fde0ff */
[----:B------:R-:W0:Y:S08]  /*d580*/  LDC R78, c[0x0][0x3d8] ;  /* 0x0000f600ff4e7b82 */ /* 0x000e300000000800 */
[----:B------:R-:W0:Y:S01]  /*d590*/  LDC R76, c[0x0][0x3d8] ;  /* 0x0000f600ff4c7b82 */ /* 0x000e220000000800 */
[----:B------:R-:W-:Y:S01]  /*d5a0*/  IMAD R50, R50, 0x4f, RZ ;  /* 0x0000004f32327824 */ /* 0x000fe200078e02ff */
[----:B------:R-:W-:Y:S01]  /*d5b0*/  LEA.HI.X.SX32 R113, R48, R73, 0x1, P6 ;  /* 0x0000004930717211 */ /* 0x000fe200030f0eff */
[----:B------:R-:W-:Y:S01]  /*d5c0*/  FMUL R66, R66, 1.4426950216293334961 ;  /* 0x3fb8aa3b42427820 */ /* 0x000fe20000400000 */
[----:B------:R-:W-:Y:S01]  /*d5d0*/  FFMA R67, R67, UR4, -R3 ;  /* 0x0000000443437c23 */ /* 0x000fe20008000803 */
[----:B------:R-:W-:Y:S01]  /*d5e0*/  IMAD R98, R98, 0xae, RZ ;  /* 0x000000ae62627824 */ /* 0x000fe200078e02ff */
[-C--:B------:R-:W-:Y:S01]  /*d5f0*/  IADD3 R106, P6, PT, R106, R72.reuse, RZ ;  /* 0x000000486a6a7210 */ /* 0x080fe20007fde0ff */
[----:B------:R-:W-:Y:S01]  /*d600*/  IMAD R96, R96, 0xbc, RZ ;  /* 0x000000bc60607824 */ /* 0x000fe200078e02ff */
[----:B------:R-:W-:Y:S01]  /*d610*/  IADD3 R104, P5, PT, R104, R72, RZ ;  /* 0x0000004868687210 */ /* 0x000fe20007fbe0ff */
[----:B------:R-:W-:-:S02]  /*d620*/  IMAD R94, R94, 0xbe, RZ ;  /* 0x000000be5e5e7824 */ /* 0x000fc400078e02ff */
[----:B------:R-:W-:Y:S01]  /*d630*/  FMUL R35, R67, 1.4426950216293334961 ;  /* 0x3fb8aa3b43237820 */ /* 0x000fe20000400000 */
[----:B------:R-:W-:Y:S01]  /*d640*/  IMAD R51, R51, 0x57, RZ ;  /* 0x0000005733337824 */ /* 0x000fe200078e02ff */
[-C--:B------:R-:W-:Y:S01]  /*d650*/  LEA.HI.X.SX32 R107, R37, R73.reuse, 0x1, P6 ;  /* 0x00000049256b7211 */ /* 0x080fe200030f0eff */
[----:B------:R-:W-:Y:S01]  /*d660*/  IMAD R52, R52, 0x5f, RZ ;  /* 0x0000005f34347824 */ /* 0x000fe200078e02ff */
[-C--:B------:R-:W-:Y:S01]  /*d670*/  LEA.HI.X.SX32 R105, R50, R73.reuse, 0x1, P5 ;  /* 0x0000004932697211 */ /* 0x080fe200028f0eff */
[----:B------:R-:W-:Y:S01]  /*d680*/  IMAD R92, R92, 0xcc, RZ ;  /* 0x000000cc5c5c7824 */ /* 0x000fe200078e02ff */
[-C--:B------:R-:W-:Y:S01]  /*d690*/  IADD3 R98, P6, PT, R98, R72.reuse, RZ ;  /* 0x0000004862627210 */ /* 0x080fe20007fde0ff */
[----:B------:R-:W-:Y:S01]  /*d6a0*/  IMAD R90, R90, 0xce, RZ ;  /* 0x000000ce5a5a7824 */ /* 0x000fe200078e02ff */
[-C--:B------:R-:W-:Y:S01]  /*d6b0*/  IADD3 R96, P5, PT, R96, R72.reuse, RZ ;  /* 0x0000004860607210 */ /* 0x080fe20007fbe0ff */
[----:B-1----:R-:W-:Y:S01]  /*d6c0*/  IMAD R88, R88, 0xdc, RZ ;  /* 0x000000dc58587824 */ /* 0x002fe200078e02ff */
[----:B------:R-:W-:Y:S01]  /*d6d0*/  IADD3 R94, P4, PT, R94, R72, RZ ;  /* 0x000000485e5e7210 */ /* 0x000fe20007f9e0ff */
[----:B------:R-:W1:Y:S01]  /*d6e0*/  MUFU.EX2 R66, R66 ;  /* 0x0000004200427308 */ /* 0x000e620000000800 */
[----:B------:R-:W-:Y:S01]  /*d6f0*/  F2FP.BF16.F32.PACK_AB R13, R99, R100 ;  /* 0x00000064630d723e */ /* 0x000fe200000010ff */
[----:B------:R-:W-:Y:S01]  /*d700*/  IMAD R53, R53, 0x67, RZ ;  /* 0x0000006735357824 */ /* 0x000fe200078e02ff */
[-C--:B------:R-:W-:Y:S01]  /*d710*/  LEA.HI.X.SX32 R99, R51, R73.reuse, 0x1, P6 ;  /* 0x0000004933637211 */ /* 0x080fe200030f0eff */
[----:B---3--:R-:W-:Y:S01]  /*d720*/  IMAD R151, R151, 0x66, RZ ;  /* 0x0000006697977824 */ /* 0x008fe200078e02ff */
[-C--:B------:R-:W-:Y:S01]  /*d730*/  LEA.HI.X.SX32 R97, R38, R73.reuse, 0x1, P5 ;  /* 0x0000004926617211 */ /* 0x080fe200028f0eff */
[----:B--2---:R-:W-:Y:S01]  /*d740*/  IMAD R86, R86, 0xde, RZ ;  /* 0x000000de56567824 */ /* 0x004fe200078e02ff */
[----:B------:R-:W-:Y:S01]  /*d750*/  LEA.HI.X.SX32 R95, R52, R73, 0x1, P4 ;  /* 0x00000049345f7211 */ /* 0x000fe200020f0eff */
[----:B------:R-:W2:Y:S01]  /*d760*/  MUFU.EX2 R35, R35 ;  /* 0x0000002300237308 */ /* 0x000ea20000000800 */
[----:B------:R-:W-:Y:S01]  /*d770*/  IMAD R84, R84, 0xec, RZ ;  /* 0x000000ec54547824 */ /* 0x000fe200078e02ff */
[-C--:B------:R-:W-:Y:S01]  /*d780*/  IADD3 R92, P6, PT, R92, R72.reuse, RZ ;  /* 0x000000485c5c7210 */ /* 0x080fe20007fde0ff */
[----:B------:R-:W-:Y:S01]  /*d790*/  IMAD R82, R82, 0xee, RZ ;  /* 0x000000ee52527824 */ /* 0x000fe200078e02ff */
[----:B------:R-:W-:-:S02]  /*d7a0*/  IADD3 R90, P5, PT, R90, R72, RZ ;  /* 0x000000485a5a7210 */ /* 0x000fc40007fbe0ff */
[-C--:B------:R-:W-:Y:S01]  /*d7b0*/  IADD3 R88, P4, PT, R88, R72.reuse, RZ ;  /* 0x0000004858587210 */ /* 0x080fe20007f9e0ff */
[----:B------:R-:W-:Y:S01]  /*d7c0*/  IMAD R54, R54, 0x6f, RZ ;  /* 0x0000006f36367824 */ /* 0x000fe200078e02ff */
[-C--:B------:R-:W-:Y:S01]  /*d7d0*/  LEA.HI.X.SX32 R93, R151, R73.reuse, 0x1, P6 ;  /* 0x00000049975d7211 */ /* 0x080fe200030f0eff */
[----:B------:R-:W-:Y:S01]  /*d7e0*/  IMAD R55, R55, 0x77, RZ ;  /* 0x0000007737377824 */ /* 0x000fe200078e02ff */
[-C--:B------:R-:W-:Y:S01]  /*d7f0*/  LEA.HI.X.SX32 R91, R53, R73.reuse, 0x1, P5 ;  /* 0x00000049355b7211 */ /* 0x080fe200028f0eff */
[----:B----4-:R-:W-:Y:S01]  /*d800*/  IMAD R80, R80, 0xfa, RZ ;  /* 0x000000fa50507824 */ /* 0x010fe200078e02ff */
[----:B------:R-:W-:Y:S01]  /*d810*/  LEA.HI.X.SX32 R89, R39, R73, 0x1, P4 ;  /* 0x0000004927597211 */ /* 0x000fe200020f0eff */
[----:B0-----:R-:W-:Y:S01]  /*d820*/  IMAD R78, R78, 0xfc, RZ ;  /* 0x000000fc4e4e7824 */ /* 0x001fe200078e02ff */
[-C--:B------:R-:W-:Y:S01]  /*d830*/  IADD3 R86, P6, PT, R86, R72.reuse, RZ ;  /* 0x0000004856567210 */ /* 0x080fe20007fde0ff */
[----:B------:R-:W-:Y:S01]  /*d840*/  IMAD R76, R76, 0xfe, RZ ;  /* 0x000000fe4c4c7824 */ /* 0x000fe200078e02ff */
[----:B------:R-:W-:-:S02]  /*d850*/  IADD3 R84, P5, PT, R84, R72, RZ ;  /* 0x0000004854547210 */ /* 0x000fc40007fbe0ff */
[-C--:B------:R-:W-:Y:S01]  /*d860*/  IADD3 R82, P4, PT, R82, R72.reuse, RZ ;  /* 0x0000004852527210 */ /* 0x080fe20007f9e0ff */
[----:B------:R-:W-:Y:S01]  /*d870*/  IMAD R57, R57, 0x7d, RZ ;  /* 0x0000007d39397824 */ /* 0x000fe200078e02ff */
[-C--:B------:R-:W-:Y:S01]  /*d880*/  LEA.HI.X.SX32 R87, R54, R73.reuse, 0x1, P6 ;  /* 0x0000004936577211 */ /* 0x080fe200030f0eff */
[----:B------:R-:W-:Y:S01]  /*d890*/  IMAD R56, R56, 0x7f, RZ ;  /* 0x0000007f38387824 */ /* 0x000fe200078e02ff */
[-C--:B------:R-:W-:Y:S02]  /*d8a0*/  LEA.HI.X.SX32 R85, R163, R73.reuse, 0x1, P5 ;  /* 0x00000049a3557211 */ /* 0x080fe400028f0eff */
[----:B------:R-:W-:Y:S02]  /*d8b0*/  LEA.HI.X.SX32 R83, R55, R73, 0x1, P4 ;  /* 0x0000004937537211 */ /* 0x000fe400020f0eff */
[-C--:B------:R-:W-:Y:S02]  /*d8c0*/  IADD3 R80, P6, PT, R80, R72.reuse, RZ ;  /* 0x0000004850507210 */ /* 0x080fe40007fde0ff */
[----:B------:R-:W-:-:S02]  /*d8d0*/  IADD3 R78, P5, PT, R78, R72, RZ ;  /* 0x000000484e4e7210 */ /* 0x000fc40007fbe0ff */
[----:B------:R-:W-:Y:S01]  /*d8e0*/  IADD3 R76, P4, PT, R76, R72, RZ ;  /* 0x000000484c4c7210 */ /* 0x000fe20007f9e0ff */
[----:B-1----:R-:W-:Y:S01]  /*d8f0*/  FADD R74, R66, R74 ;  /* 0x0000004a424a7221 */ /* 0x002fe20000000000 */
[----:B------:R-:W-:Y:S02]  /*d900*/  F2FP.BF16.F32.PACK_AB R22, R22, R79 ;  /* 0x0000004f1616723e */ /* 0x000fe400000010ff */
[-C--:B------:R-:W-:Y:S02]  /*d910*/  LEA.HI.X.SX32 R81, R57, R73.reuse, 0x1, P6 ;  /* 0x0000004939517211 */ /* 0x080fe400030f0eff */
[-C--:B------:R-:W-:Y:S02]  /*d920*/  LEA.HI.X.SX32 R79, R40, R73.reuse, 0x1, P5 ;  /* 0x00000049284f7211 */ /* 0x080fe400028f0eff */
[----:B------:R-:W-:Y:S01]  /*d930*/  LEA.HI.X.SX32 R77, R56, R73, 0x1, P4 ;  /* 0x00000049384d7211 */ /* 0x000fe200020f0eff */
[----:B--2---:R-:W-:Y:S01]  /*d940*/  FADD R74, R35, R74 ;  /* 0x0000004a234a7221 */ /* 0x004fe20000000000 */
[----:B------:R-:W-:-:S02]  /*d950*/  PRMT R36, RZ, 0x7610, R36 ;  /* 0x00007610ff247816 */ /* 0x000fc40000000024 */
[----:B------:R-:W-:Y:S02]  /*d960*/  PRMT R71, RZ, 0x7610, R71 ;  /* 0x00007610ff477816 */ /* 0x000fe40000000047 */
[----:B------:R-:W-:Y:S02]  /*d970*/  PRMT R64, RZ, 0x7610, R64 ;  /* 0x00007610ff407816 */ /* 0x000fe40000000040 */
[----:B------:R-:W-:Y:S01]  /*d980*/  PRMT R62, RZ, 0x7610, R62 ;  /* 0x00007610ff3e7816 */ /* 0x000fe2000000003e */
[----:B------:R0:W5:Y:S01]  /*d990*/  @P2 LDG.E.U16 R36, desc[UR18][R80.64] ;  /* 0x0000001250242981 */ /* 0x000162000c1e1500 */
[----:B------:R-:W-:Y:S02]  /*d9a0*/  PRMT R60, RZ, 0x7610, R60 ;  /* 0x00007610ff3c7816 */ /* 0x000fe4000000003c */
[----:B------:R-:W-:Y:S01]  /*d9b0*/  PRMT R58, RZ, 0x7610, R58 ;  /* 0x00007610ff3a7816 */ /* 0x000fe2000000003a */
[----:B------:R0:W5:Y:S01]  /*d9c0*/  @P2 LDG.E.U16 R71, desc[UR18][R142.64] ;  /* 0x000000128e472981 */ /* 0x000162000c1e1500 */
[----:B------:R-:W-:-:S02]  /*d9d0*/  PRMT R56, RZ, 0x7610, R56 ;  /* 0x00007610ff387816 */ /* 0x000fc40000000038 */
[----:B------:R-:W-:Y:S01]  /*d9e0*/  PRMT R54, RZ, 0x7610, R54 ;  /* 0x00007610ff367816 */ /* 0x000fe20000000036 */
[----:B------:R0:W5:Y:S01]  /*d9f0*/  @P2 LDG.E.U16 R64, desc[UR18][R138.64] ;  /* 0x000000128a402981 */ /* 0x000162000c1e1500 */
        /* <DEDUP_REMOVED lines=36> */
[----:B------:R-:W-:-:S03]  /*dc40*/  PRMT R0, RZ, 0x7610, R0 ;  /* 0x00007610ff007816 */ /* 0x000fc60000000000 */
[----:B------:R0:W5:Y:S01]  /*dc50*/  @P2 LDG.E.U16 R38, desc[UR18][R84.64] ;  /* 0x0000001254262981 */ /* 0x000162000c1e1500 */
[----:B------:R-:W-:-:S03]  /*dc60*/  F2FP.BF16.F32.PACK_AB R35, R35, R66 ;  /* 0x000000422323723e */ /* 0x000fc600000010ff */
[----:B------:R0:W5:Y:S04]  /*dc70*/  @P2 LDG.E.U16 R2, desc[UR18][R78.64] ;  /* 0x000000124e022981 */ /* 0x000168000c1e1500 */
        /* <DEDUP_REMOVED lines=16> */
[----:B------:R0:W1:Y:S01]  /*dd80*/  SHFL.BFLY PT, R75, R74, 0x10, 0x1f ;  /* 0x0e001f004a4b7f89 */ /* 0x00006200000e0000 */
[----:B------:R-:W-:Y:S05]  /*dd90*/  @!P2 BRA `(.L_x_9) ;  /* 0x000000000008a947 */ /* 0x000fea0003800000 */
[----:B------:R2:W-:Y:S01]  /*dda0*/  STTM.16dp32bit_t0_t15.x32 tmem[UR9+0x80], R4 ;  /* 0x00008004000079ed */ /* 0x0005e20008a80009 */
[----:B------:R2:W-:Y:S02]  /*ddb0*/  STTM.16dp32bit_t16_t31.x32 tmem[UR9+0xa0], R4 ;  /* 0x0000a004000079ed */ /* 0x0005e40008aa0009 */
.L_x_9:
[----:B--2---:R-:W-:Y:S01]  /*ddc0*/  LOP3.LUT R4, R70, 0x60, RZ, 0x3c, !PT ;  /* 0x0000006046047812 */ /* 0x004fe200078e3cff */
[----:B-----5:R-:W-:Y:S04]  /*ddd0*/  STS.U16 [R150+UR7+0x3e80], R36 ;  /* 0x003e802496007988 */ /* 0x020fe80008000407 */
        /* <DEDUP_REMOVED lines=31> */
[----:B------:R3:W-:Y:S01]  /*dfd0*/  STS.U16 [R101+UR7+0x3f80], R0 ;  /* 0x003f800065007988 */ /* 0x0007e20008000407 */
[----:B------:R-:W4:Y:S02]  /*dfe0*/  FENCE.VIEW.ASYNC.T ;  /* 0x00000000000073c6 */ /* 0x000f240000000200 */
[----:B----4-:R-:W-:Y:S06]  /*dff0*/  BAR.SYNC.DEFER_BLOCKING 0x0 ;  /* 0x0000000000007b1d */ /* 0x010fec0000010000 */
[----:B--2---:R-:W2:Y:S01]  /*e000*/  LDTM.16dp32bit_t0_t15.x64 R4, tmem[UR9] ;  /* 0x00000009000479ee */ /* 0x004ea20008b00000 */
[----:B------:R-:W4:Y:S01]  /*e010*/  LDTM.16dp32bit_t16_t31.x64 R4, tmem[UR9+0x40] ;  /* 0x00004009000479ee */ /* 0x000f220008b20000 */
[----:B------:R-:W-:Y:S01]  /*e020*/  NOP ;  /* 0x0000000000007918 */ /* 0x000fe20000000000 */
[----:B---3--:R-:W-:Y:S05]  /*e030*/  @!P2 BRA `(.L_x_10) ;  /* 0x000000040014a947 */ /* 0x008fea0003800000 */
[----:B------:R-:W-:-:S04]  /*e040*/  FADD R0, -R3, -INF ;  /* 0xff80000003007421 */ /* 0x000fc80000000100 */
[----:B------:R-:W-:-:S06]  /*e050*/  FMUL R0, R0, 1.4426950216293334961 ;  /* 0x3fb8aa3b00007820 */ /* 0x000fcc0000400000 */
[----:B------:R-:W3:Y:S02]  /*e060*/  MUFU.EX2 R0, R0 ;  /* 0x0000000000007308 */ /* 0x000ee40000000800 */
[C---:B--234-:R-:W-:Y:S01]  /*e070*/  FMUL R4, R0.reuse, R4 ;  /* 0x0000000400047220 */ /* 0x05cfe20000400000 */
[C---:B------:R-:W-:Y:S01]  /*e080*/  FMUL R5, R0.reuse, R5 ;  /* 0x0000000500057220 */ /* 0x040fe20000400000 */
        /* <DEDUP_REMOVED lines=61> */
[----:B------:R-:W-:-:S04]  /*e460*/  FMUL R67, R0, R67 ;  /* 0x0000004300437220 */ /* 0x000fc80000400000 */
[----:B------:R3:W-:Y:S01]  /*e470*/  STTM.16dp32bit_t0_t15.x64 tmem[UR9], R4 ;  /* 0x00000004000079ed */ /* 0x0007e20008b00009 */
[----:B------:R3:W-:Y:S02]  /*e480*/  STTM.16dp32bit_t16_t31.x64 tmem[UR9+0x40], R4 ;  /* 0x00004004000079ed */ /* 0x0007e40008b20009 */
.L_x_10:
[----:B----4-:R-:W4:Y:S02]  /*e490*/  FENCE.VIEW.ASYNC.T ;  /* 0x00000000000073c6 */ /* 0x010f240000000200 */
[----:B----4-:R-:W-:Y:S01]  /*e4a0*/  BAR.SYNC.DEFER_BLOCKING 0x0 ;  /* 0x0000000000007b1d */ /* 0x010fe20000010000 */
[----:B------:R-:W-:Y:S01]  /*e4b0*/  FADD R0, -R3, -INF ;  /* 0xff80000003007421 */ /* 0x000fe20000000100 */
[----:B01----:R-:W-:Y:S01]  /*e4c0*/  FADD R74, R74, R75 ;  /* 0x0000004b4a4a7221 */ /* 0x003fe20000000000 */
[----:B------:R-:W-:Y:S02]  /*e4d0*/  UIADD3 UR12, UPT, UPT, UR8, 0x80, URZ ;  /* 0x00000080080c7890 */ /* 0x000fe4000fffe0ff */
[----:B------:R-:W-:Y:S01]  /*e4e0*/  FMUL R0, R0, 1.4426950216293334961 ;  /* 0x3fb8aa3b00007820 */ /* 0x000fe20000400000 */
[----:B------:R-:W0:Y:S05]  /*e4f0*/  LDCU UR4, c[0x0][0x3f0] ;  /* 0x00007e00ff0477ac */ /* 0x000e2a0008000800 */
[----:B------:R-:W1:Y:S01]  /*e500*/  MUFU.EX2 R0, R0 ;  /* 0x0000000000007308 */ /* 0x000e620000000800 */
[----:B------:R4:W-:Y:S06]  /*e510*/  MEMBAR.ALL.CTA ;  /* 0x0000000000007992 */ /* 0x0009ec0000008000 */
[----:B----4-:R-:W4:Y:S01]  /*e520*/  FENCE.VIEW.ASYNC.S ;  /* 0x00000000000073c6 */ /* 0x010f220000000000 */
[----:B0-----:R-:W-:Y:S01]  /*e530*/  UIADD3 UR4, UPT, UPT, UR4, -0x80, URZ ;  /* 0xffffff8004047890 */ /* 0x001fe2000fffe0ff */
[----:B-1----:R-:W-:-:S03]  /*e540*/  FADD R0, R0, R74 ;  /* 0x0000004a00007221 */ /* 0x002fc60000000000 */
[----:B------:R-:W-:Y:S01]  /*e550*/  UISETP.GE.AND UP1, UPT, UR4, 0x1, UPT ;  /* 0x000000010400788c */ /* 0x000fe2000bf26270 */
[----:B----4-:R-:W-:Y:S06]  /*e560*/  BAR.SYNC.DEFER_BLOCKING 0x0 ;  /* 0x0000000000007b1d */ /* 0x010fec0000010000 */
[----:B------:R-:W-:Y:S05]  /*e570*/  @!P3 BRA `(.L_x_11) ;  /* 0x0000000000d8b947 */ /* 0x000fea0003800000 */
[----:B------:R-:W-:Y:S01]  /*e580*/  USHF.R.U32.HI UR16, URZ, 0x4, UR7 ;  /* 0x00000004ff107899 */ /* 0x000fe20008011607 */
[----:B------:R-:W-:Y:S01]  /*e590*/  UMOV UR6, URZ ;  /* 0x000000ff00067c82 */ /* 0x000fe20008000000 */
[----:B------:R-:W-:Y:S02]  /*e5a0*/  UMOV UR4, UR10 ;  /* 0x0000000a00047c82 */ /* 0x000fe40008000000 */
[----:B------:R-:W-:Y:S01]  /*e5b0*/  USGXT.U32 UR16, UR16, 0xe ;  /* 0x0000000e1010789a */ /* 0x000fe20008000000 */
[----:B------:R-:W-:Y:S01]  /*e5c0*/  UMOV UR5, URZ ;  /* 0x000000ff00057c82 */ /* 0x000fe20008000000 */
[----:B------:R-:W-:Y:S02]  /*e5d0*/  UIADD3 UR32, UPT, UPT, UR8, 0x88, URZ ;  /* 0x0000008808207890 */ /* 0x000fe4000fffe0ff */
[----:B------:R-:W-:Y:S01]  /*e5e0*/  UIADD3 UR40, UP2, UPT, UR16, 0x2, URZ ;  /* 0x0000000210287890 */ /* 0x000fe2000ff5e0ff */
[----:B------:R-:W-:Y:S01]  /*e5f0*/  UMOV UR39, UR4 ;  /* 0x0000000400277c82 */ /* 0x000fe20008000000 */
[----:B------:R-:W-:-:S02]  /*e600*/  UIADD3 UR33, UPT, UPT, UR8, 0x90, URZ ;  /* 0x0000009008217890 */ /* 0x000fc4000fffe0ff */
[----:B------:R-:W-:Y:S02]  /*e610*/  UIADD3.X UR41, UPT, UPT, UR6, 0x40004040, URZ, UP2, !UPT ;  /* 0x4000404006297890 */ /* 0x000fe400097fe4ff */
[----:B------:R-:W-:Y:S02]  /*e620*/  UIADD3 UR42, UP6, UPT, UR40, 0x2, URZ ;  /* 0x00000002282a7890 */ /* 0x000fe4000ffde0ff */
[----:B------:R-:W-:Y:S02]  /*e630*/  UIADD3 UR44, UP5, UPT, UR40, 0x4, URZ ;  /* 0x00000004282c7890 */ /* 0x000fe4000ffbe0ff */
[----:B------:R-:W-:Y:S02]  /*e640*/  UIADD3 UR46, UP4, UPT, UR40, 0x3fe, URZ ;  /* 0x000003fe282e7890 */ /* 0x000fe4000ff9e0ff */
[----:B------:R-:W-:Y:S02]  /*e650*/  UIADD3 UR48, UP3, UPT, UR40, 0x400, URZ ;  /* 0x0000040028307890 */ /* 0x000fe4000ff7e0ff */
[----:B------:R-:W-:-:S02]  /*e660*/  UIADD3 UR4, UP2, UPT, UR40, 0x402, URZ ;  /* 0x0000040228047890 */ /* 0x000fc4000ff5e0ff */
[----:B------:R-:W-:Y:S02]  /*e670*/  UIADD3.X UR43, UPT, UPT, UR41, URZ, URZ, UP6, !UPT ;  /* 0x000000ff292b7290 */ /* 0x000fe4000b7fe4ff */
[----:B------:R-:W-:Y:S02]  /*e680*/  UIADD3 UR34, UPT, UPT, UR8, 0x98, URZ ;  /* 0x0000009808227890 */ /* 0x000fe4000fffe0ff */
[----:B------:R-:W-:Y:S02]  /*e690*/  UIADD3 UR20, UP6, UPT, UR40, 0x404, URZ ;  /* 0x0000040428147890 */ /* 0x000fe4000ffde0ff */
[----:B------:R-:W-:Y:S02]  /*e6a0*/  UIADD3.X UR45, UPT, UPT, UR41, URZ, URZ, UP5, !UPT ;  /* 0x000000ff292d7290 */ /* 0x000fe4000affe4ff */
[----:B------:R-:W-:Y:S02]  /*e6b0*/  UIADD3 UR35, UPT, UPT, UR8, 0xa0, URZ ;  /* 0x000000a008237890 */ /* 0x000fe4000fffe0ff */
[----:B------:R-:W-:-:S02]  /*e6c0*/  UIADD3.X UR47, UPT, UPT, UR41, URZ, URZ, UP4, !UPT ;  /* 0x000000ff292f7290 */ /* 0x000fc4000a7fe4ff */
[----:B------:R-:W-:Y:S02]  /*e6d0*/  UIADD3 UR36, UPT, UPT, UR8, 0xa8, URZ ;  /* 0x000000a808247890 */ /* 0x000fe4000fffe0ff */
[----:B------:R-:W-:Y:S02]  /*e6e0*/  UIADD3.X UR49, UPT, UPT, UR41, URZ, URZ, UP3, !UPT ;  /* 0x000000ff29317290 */ /* 0x000fe40009ffe4ff */
[----:B------:R-:W-:Y:S02]  /*e6f0*/  UIADD3 UR37, UPT, UPT, UR8, 0xb0, URZ ;  /* 0x000000b008257890 */ /* 0x000fe4000fffe0ff */
[----:B------:R-:W-:Y:S01]  /*e700*/  UIADD3.X UR5, UPT, UPT, UR41, URZ, URZ, UP2, !UPT ;  /* 0x000000ff29057290 */ /* 0x000fe200097fe4ff */
[----:B------:R-:W-:Y:S01]  /*e710*/  UMOV UR14, 0x0 ;  /* 0x00000000000e7882 */ /* 0x000fe20000000000 */
[----:B------:R-:W-:Y:S01]  /*e720*/  UMOV UR15, 0x4200490 ;  /* 0x04200490000f7882 */ /* 0x000fe20000000000 */
[----:B------:R-:W-:Y:S01]  /*e730*/  UIADD3 UR38, UPT, UPT, UR8, 0xb8, URZ ;  /* 0x000000b808267890 */ /* 0x000fe2000fffe0ff */
[----:B------:R-:W-:Y:S01]  /*e740*/  UMOV UR17, 0x40004040 ;  /* 0x4000404000117882 */ /* 0x000fe20000000000 */
[----:B------:R-:W-:Y:S01]  /*e750*/  UIADD3.X UR21, UPT, UPT, UR41, URZ, URZ, UP6, !UPT ;  /* 0x000000ff29157290 */ /* 0x000fe2000b7fe4ff */
[----:B------:R0:W-:Y:S01]  /*e760*/  UTCHMMA tmem[UR12], gdesc[UR16], tmem[UR8], tmem[UR14], idesc[UR15], UPT ;  /* 0x00ff0e100c0079ea */ /* 0x0001e2000b800008 */
[----:B------:R-:W-:Y:S01]  /*e770*/  UMOV UR22, 0x0 ;  /* 0x0000000000167882 */ /* 0x000fe20000000000 */
[----:B------:R-:W-:Y:S01]  /*e780*/  UMOV UR23, 0x4200490 ;  /* 0x0420049000177882 */ /* 0x000fe20000000000 */
[----:B------:R-:W-:Y:S01]  /*e790*/  UMOV UR30, 0x0 ;  /* 0x00000000001e7882 */ /* 0x000fe20000000000 */
[----:B------:R-:W-:Y:S01]  /*e7a0*/  UMOV UR31, 0x4200490 ;  /* 0x04200490001f7882 */ /* 0x000fe20000000000 */
[----:B------:R-:W-:Y:S01]  /*e7b0*/  UMOV UR28, 0x0 ;  /* 0x00000000001c7882 */ /* 0x000fe20000000000 */
[----:B------:R-:W-:Y:S01]  /*e7c0*/  UMOV UR29, 0x4200490 ;  /* 0x04200490001d7882 */ /* 0x000fe20000000000 */
[----:B------:R0:W-:Y:S01]  /*e7d0*/  UTCHMMA tmem[UR32], gdesc[UR40], tmem[UR8], tmem[UR22], idesc[UR23], UPT ;  /* 0x00ff1628200079ea */ /* 0x0001e2000b800008 */
        /* <DEDUP_REMOVED lines=12> */
[----:B------:R0:W-:Y:S01]  /*e8a0*/  UTCHMMA tmem[UR37], gdesc[UR4], tmem[UR8], tmem[UR50], idesc[UR51], UPT ;  /* 0x00ff3204250079ea */ /* 0x0001e2000b800008 */
[----:B------:R0:W-:Y:S01]  /*e8b0*/  UTCHMMA tmem[UR38], gdesc[UR20], tmem[UR8], tmem[UR52], idesc[UR53], UPT ;  /* 0x00ff3414260079ea */ /* 0x0001e2000b800008 */
[----:B------:R0:W-:Y:S01]  /*e8c0*/  UTCBAR [UR39], URZ ;  /* 0x000000ff270073e9 */ /* 0x0001e200080000ff */
[----:B------:R-:W-:Y:S01]  /*e8d0*/  NOP ;  /* 0x0000000000007918 */ /* 0x000fe20000000000 */
.L_x_11:
[----:B------:R-:W-:Y:S01]  /*e8e0*/  FSEL R3, R3, -INF , P2 ;  /* 0xff80000003037808 */ /* 0x000fe20001000000 */
[----:B------:R-:W-:Y:S01]  /*e8f0*/  UMOV UR72, URZ ;  /* 0x000000ff00487c82 */ /* 0x000fe20008000000 */
[----:B------:R-:W-:Y:S01]  /*e900*/  FSEL R75, R0, 1, P2 ;  /* 0x3f800000004b7808 */ /* 0x000fe20001000000 */
[----:B------:R-:W-:Y:S06]  /*e910*/  BRA.U !UP1, `(.L_x_12) ;  /* 0x0000006909107547 */ /* 0x000fec000b800000 */
[----:B------:R-:W1:Y:S01]  /*e920*/  LDC R0, c[0x0][0x3c4] ;  /* 0x0000f100ff007b82 */ /* 0x000e620000000800 */
[----:B------:R-:W4:Y:S01]  /*e930*/  LDCU UR63, c[0x0][0x3d4] ;  /* 0x00007a80ff3f77ac */ /* 0x000f220008000800 */
[----:B------:R-:W-:Y:S01]  /*e940*/  HFMA2 R71, -RZ, RZ, 0, 0 ;  /* 0x00000000ff477431 */ /* 0x000fe200000001ff */
[----:B------:R-:W-:Y:S01]  /*e950*/  MOV R100, R3 ;  /* 0x0000000300647202 */ /* 0x000fe20000000f00 */
[----:B0-----:R-:W-:Y:S02]  /*e960*/  UIADD3 UR16, UPT, UPT, UR7, 0x18000, URZ ;  /* 0x0001800007107890 */ /* 0x001fe4000fffe0ff */
[----:B------:R-:W-:Y:S02]  /*e970*/  UIADD3 UR17, UPT, UPT, UR7, 0x10000, URZ ;  /* 0x0001000007117890 */ /* 0x000fe4000fffe0ff */
[----:B------:R-:W-:Y:S02]  /*e980*/  USHF.R.U32.HI UR21, URZ, 0x4, UR13 ;  /* 0x00000004ff157899 */ /* 0x000fe4000801160d */
[----:B------:R-:W-:-:S02]  /*e990*/  USHF.R.U32.HI UR20, URZ, 0x4, UR16 ;  /* 0x00000004ff147899 */ /* 0x000fc40008011610 */
[----:B------:R-:W-:Y:S02]  /*e9a0*/  USHF.R.U32.HI UR66, URZ, 0x4, UR17 ;  /* 0x00000004ff427899 */ /* 0x000fe40008011611 */
[----:B------:R-:W-:Y:S02]  /*e9b0*/  USGXT.U32 UR16, UR21, 0xe ;  /* 0x0000000e1510789a */ /* 0x000fe40008000000 */
[----:B------:R-:W-:Y:S02]  /*e9c0*/  USGXT.U32 UR17, UR20, 0xe ;  /* 0x0000000e1411789a */ /* 0x000fe40008000000 */
[----:B------:R-:W-:Y:S02]  /*e9d0*/  UIADD3 UR20, UP1, UPT, UR16, 0x2, URZ ;  /* 0x0000000210147890 */ /* 0x000fe4000ff3e0ff */
[----:B------:R-:W-:Y:S02]  /*e9e0*/  UIADD3 UR22, UP2, UPT, UR17, 0x80, URZ ;  /* 0x0000008011167890 */ /* 0x000fe4000ff5e0ff */
[----:B------:R-:W-:Y:S01]  /*e9f0*/  USGXT.U32 UR66, UR66, 0xe ;  /* 0x0000000e4242789a */ /* 0x000fe20008000000 */
[----:B-1----:R-:W-:Y:S01]  /*ea00*/  SHF.L.U32 R2, R0, 0x7, RZ ;  /* 0x0000000700027819 */ /* 0x002fe200000006ff */
[----:B------:R-:W-:Y:S01]  /*ea10*/  UMOV UR23, URZ ;  /* 0x000000ff00177c82 */ /* 0x000fe20008000000 */
[----:B------:R-:W-:Y:S01]  /*ea20*/  UMOV UR4, URZ ;  /* 0x000000ff00047c82 */ /* 0x000fe20008000000 */
[----:B----4-:R-:W-:-:S02]  /*ea30*/  USHF.L.U32 UR63, UR63, 0x7, URZ ;  /* 0x000000073f3f7899 */ /* 0x010fc400080006ff */
[----:B------:R-:W-:Y:S02]  /*ea40*/  UIADD3.X UR21, UPT, UPT, UR4, 0x40004040, URZ, UP1, !UPT ;  /* 0x4000404004157890 */ /* 0x000fe40008ffe4ff */
[----:B------:R-:W-:Y:S02]  /*ea50*/  UIADD3.X UR23, UPT, UPT, UR23, 0x40004040, URZ, UP2, !UPT ;  /* 0x4000404017177890 */ /* 0x000fe400097fe4ff */
[----:B------:R-:W-:Y:S01]  /*ea60*/  UIADD3 UR26, UP6, UPT, UR22, 0x80, URZ ;  /* 0x00000080161a7890 */ /* 0x000fe2000ffde0ff */
[----:B------:R-:W-:Y:S01]  /*ea70*/  IMAD.U32 R0, RZ, RZ, UR63 ;  /* 0x0000003fff007e24 */ /* 0x000fe2000f8e00ff */
[----:B------:R-:W-:Y:S01]  /*ea80*/  UIADD3 UR24, UP1, UPT, UR66, 0x2, URZ ;  /* 0x0000000242187890 */ /* 0x000fe2000ff3e0ff */
[----:B------:R-:W-:Y:S01]  /*ea90*/  UMOV UR5, URZ ;  /* 0x000000ff00057c82 */ /* 0x000fe20008000000 */
[----:B------:R-:W-:Y:S02]  /*eaa0*/  UIADD3 UR34, UP2, UPT, UR22, 0x280, URZ ;  /* 0x0000028016227890 */ /* 0x000fe4000ff5e0ff */
[----:B------:R-:W-:-:S02]  /*eab0*/  UIADD3.X UR27, UPT, UPT, UR23, URZ, URZ, UP6, !UPT ;  /* 0x000000ff171b7290 */ /* 0x000fc4000b7fe4ff */
[----:B------:R-:W-:Y:S02]  /*eac0*/  UIADD3 UR28, UP5, UPT, UR22, 0x100, URZ ;  /* 0x00000100161c7890 */ /* 0x000fe4000ffbe0ff */
[----:B------:R-:W-:Y:S02]  /*ead0*/  UIADD3 UR30, UP4, UPT, UR22, 0x180, URZ ;  /* 0x00000180161e7890 */ /* 0x000fe4000ff9e0ff */
[----:B------:R-:W-:Y:S02]  /*eae0*/  UIADD3 UR32, UP3, UPT, UR22, 0x200, URZ ;  /* 0x0000020016207890 */ /* 0x000fe4000ff7e0ff */
[----:B------:R-:W-:Y:S02]  /*eaf0*/  UIADD3 UR36, UP6, UPT, UR22, 0x300, URZ ;  /* 0x0000030016247890 */ /* 0x000fe4000ffde0ff */
[----:B------:R-:W-:Y:S02]  /*eb00*/  UIADD3.X UR25, UPT, UPT, UR5, 0x40004040, URZ, UP1, !UPT ;  /* 0x4000404005197890 */ /* 0x000fe40008ffe4ff */
[----:B------:R-:W-:Y:S01]  /*eb10*/  UIADD3.X UR35, UPT, UPT, UR23, URZ, URZ, UP2, !UPT ;  /* 0x000000ff17237290 */ /* 0x000fe200097fe4ff */
[----:B------:R-:W-:Y:S01]  /*eb20*/  UMOV UR13, 0x1 ;  /* 0x00000001000d7882 */ /* 0x000fe20000000000 */
[----:B------:R-:W-:Y:S01]  /*eb30*/  UMOV UR67, URZ ;  /* 0x000000ff00437c82 */ /* 0x000fe20008000000 */
[----:B------:R-:W-:Y:S01]  /*eb40*/  UMOV UR6, URZ ;  /* 0x000000ff00067c82 */ /* 0x000fe20008000000 */
[----:B------:R-:W0:Y:S01]  /*eb50*/  LDCU UR14, c[0x0][0x3a8] ;  /* 0x00007500ff0e77ac */ /* 0x000e220008000800 */
[----:B------:R-:W1:Y:S01]  /*eb60*/  LDCU UR15, c[0x0][0x3f0] ;  /* 0x00007e00ff0f77ac */ /* 0x000e620008000800 */
[----:B------:R-:W-:-:S02]  /*eb70*/  UIADD3.64 UR38, UPT, UPT, UR20, 0x2, URZ ;  /* 0x0000000214267897 */ /* 0x000fc4000fffe0ff */
[----:B------:R-:W-:Y:S02]  /*eb80*/  UIADD3.64 UR40, UPT, UPT, UR20, 0x4, URZ ;  /* 0x0000000414287897 */ /* 0x000fe4000fffe0ff */
[----:B------:R-:W-:Y:S02]  /*eb90*/  UIADD3.64 UR42, UPT, UPT, UR20, 0x3fe, URZ ;  /* 0x000003fe142a7897 */ /* 0x000fe4000fffe0ff */
[----:B------:R-:W-:Y:S02]  /*eba0*/  UIADD3.64 UR44, UPT, UPT, UR20, 0x400, URZ ;  /* 0x00000400142c7897 */ /* 0x000fe4000fffe0ff */
[----:B------:R-:W-:Y:S02]  /*ebb0*/  UIADD3.64 UR46, UPT, UPT, UR20, 0x402, URZ ;  /* 0x00000402142e7897 */ /* 0x000fe4000fffe0ff */
[----:B------:R-:W-:Y:S02]  /*ebc0*/  UIADD3.64 UR48, UPT, UPT, UR20, 0x404, URZ ;  /* 0x0000040414307897 */ /* 0x000fe4000fffe0ff */
[----:B------:R-:W-:-:S02]  /*ebd0*/  UIADD3.X UR29, UPT, UPT, UR23, URZ, URZ, UP5, !UPT ;  /* 0x000000ff171d7290 */ /* 0x000fc4000affe4ff */
[----:B------:R-:W-:Y:S02]  /*ebe0*/  UIADD3.X UR31, UPT, UPT, UR23, URZ, URZ, UP4, !UPT ;  /* 0x000000ff171f7290 */ /* 0x000fe4000a7fe4ff */
[----:B------:R-:W-:Y:S02]  /*ebf0*/  UIADD3.X UR33, UPT, UPT, UR23, URZ, URZ, UP3, !UPT ;  /* 0x000000ff17217290 */ /* 0x000fe40009ffe4ff */
[----:B------:R-:W-:Y:S02]  /*ec00*/  UIADD3.X UR37, UPT, UPT, UR23, URZ, URZ, UP6, !UPT ;  /* 0x000000ff17257290 */ /* 0x000fe4000b7fe4ff */
[----:B------:R-:W-:Y:S02]  /*ec10*/  UIADD3.64 UR50, UPT, UPT, UR24, 0x2, URZ ;  /* 0x0000000218327897 */ /* 0x000fe4000fffe0ff */
[----:B------:R-:W-:Y:S02]  /*ec20*/  UIADD3.64 UR52, UPT, UPT, UR24, 0x4, URZ ;  /* 0x0000000418347897 */ /* 0x000fe4000fffe0ff */
[----:B------:R-:W-:-:S02]  /*ec30*/  UIADD3.64 UR54, UPT, UPT, UR24, 0x3fe, URZ ;  /* 0x000003fe18367897 */ /* 0x000fc4000fffe0ff */
[----:B------:R-:W-:Y:S02]  /*ec40*/  UIADD3.64 UR56, UPT, UPT, UR24, 0x400, URZ ;  /* 0x0000040018387897 */ /* 0x000fe4000fffe0ff */
[----:B------:R-:W-:Y:S02]  /*ec50*/  UIADD3.64 UR58, UPT, UPT, UR24, 0x402, URZ ;  /* 0x00000402183a7897 */ /* 0x000fe4000fffe0ff */
[----:B------:R-:W-:Y:S02]  /*ec60*/  UIADD3.64 UR60, UPT, UPT, UR24, 0x404, URZ ;  /* 0x00000404183c7897 */ /* 0x000fe4000fffe0ff */
[----:B01----:R-:W-:-:S11]  /*ec70*/  UISETP.NE.U32.AND UP2, UPT, UR62, URZ, UPT ;  /* 0x000000ff3e00728c */ /* 0x003fd6000bf45070 */
.L_x_17:
[----:B--23--:R-:W2:Y:S01]  /*ec80*/  LDL.64 R8, [R1+0x598] ;  /* 0x0005980001087983 */ /* 0x00cea20000100a00 */
[----:B------:R-:W0:Y:S03]  /*ec90*/  LDC R74, c[0x0][0x3c4] ;  /* 0x0000f100ff4a7b82 */ /* 0x000e260000000800 */
[----:B------:R-:W3:Y:S04]  /*eca0*/  LDL.64 R28, [R1+0x430] ;  /* 0x00043000011c7983 */ /* 0x000ee80000100a00 */
[----:B------:R-:W4:Y:S04]  /*ecb0*/  LDL.64 R26, [R1+0x3f0] ;  /* 0x0003f000011a7983 */ /* 0x000f280000100a00 */
[----:B------:R-:W5:Y:S04]  /*ecc0*/  LDL.64 R16, [R1+0x5d0] ;  /* 0x0005d00001107983 */ /* 0x000f680000100a00 */
        /* <DEDUP_REMOVED lines=19> */
[----:B------:R-:W5:Y:S01]  /*ee00*/  LDL.64 R162, [R1+0x418] ;  /* 0x0004180001a27983 */ /* 0x000f620000100a00 */
[----:B--2---:R-:W-:-:S04]  /*ee10*/  IMAD.WIDE R8, R2, 0x2, R8 ;  /* 0x0000000202087825 */ /* 0x004fc800078e0208 */
[C---:B---3--:R-:W-:Y:S01]  /*ee20*/  IMAD.WIDE R48, R2.reuse, 0x2, R28 ;  /* 0x0000000202307825 */ /* 0x048fe200078e021c */
[----:B------:R4:W2:Y:S04]  /*ee30*/  LDG.E.U16 R57, desc[UR18][R8.64] ;  /* 0x0000001208397981 */ /* 0x0008a8000c1e1500 */
[----:B------:R-:W3:Y:S04]  /*ee40*/  LDL.64 R28, [R1+0x4d8] ;  /* 0x0004d800011c7983 */ /* 0x000ee80000100a00 */
[----:B------:R-:W2:Y:S01]  /*ee50*/  LDG.E.U16 R48, desc[UR18][R48.64] ;  /* 0x0000001230307981 */ /* 0x000ea2000c1e1500 */
[----:B----4-:R-:W-:Y:S01]  /*ee60*/  IMAD.WIDE R8, R2, 0x2, R26 ;  /* 0x0000000202087825 */ /* 0x010fe200078e021a */
[----:B0-----:R-:W-:-:S02]  /*ee70*/  SHF.L.U32 R3, R74, 0x5, RZ ;  /* 0x000000054a037819 */ /* 0x001fc400000006ff */
[----:B------:R-:W4:Y:S04]  /*ee80*/  LDL.64 R26, [R1+0x498] ;  /* 0x00049800011a7983 */ /* 0x000f280000100a00 */
[----:B------:R5:W2:Y:S02]  /*ee90*/  LDG.E.U16 R49, desc[UR18][R8.64] ;  /* 0x0000001208317981 */ /* 0x000aa4000c1e1500 */
[C---:B-----5:R-:W-:Y:S02]  /*eea0*/  IMAD.WIDE R8, R2.reuse, 0x2, R16 ;  /* 0x0000000202087825 */ /* 0x060fe400078e0210 */
[----:B------:R-:W5:Y:S02]  /*eeb0*/  LDL.64 R16, [R1+0x518] ;  /* 0x0005180001107983 */ /* 0x000f640000100a00 */
[----:B------:R-:W-:-:S02]  /*eec0*/  IMAD.WIDE R6, R2, 0x2, R6 ;  /* 0x0000000202067825 */ /* 0x000fc400078e0206 */
[----:B------:R-:W2:Y:S04]  /*eed0*/  LDG.E.U16 R61, desc[UR18][R8.64] ;  /* 0x00000012083d7981 */ /* 0x000ea8000c1e1500 */
[----:B------:R0:W2:Y:S01]  /*eee0*/  LDG.E.U16 R55, desc[UR18][R6.64] ;  /* 0x0000001206377981 */ /* 0x0000a2000c1e1500 */
[----:B------:R-:W-:-:S04]  /*eef0*/  IMAD.WIDE R10, R2, 0x2, R10 ;  /* 0x00000002020a7825 */ /* 0x000fc800078e020a */
[C---:B------:R-:W-:Y:S01]  /*ef00*/  IMAD.WIDE R4, R2.reuse, 0x2, R4 ;  /* 0x0000000202047825 */ /* 0x040fe200078e0204 */
[----:B------:R1:W2:Y:S03]  /*ef10*/  LDG.E.U16 R43, desc[UR18][R10.64] ;  /* 0x000000120a2b7981 */ /* 0x0002a6000c1e1500 */
[C---:B0-----:R-:W-:Y:S01]  /*ef20*/  IMAD.WIDE R6, R2.reuse, 0x2, R24 ;  /* 0x0000000202067825 */ /* 0x041fe200078e0218 */
[----:B------:R0:W2:Y:S04]  /*ef30*/  LDG.E.U16 R56, desc[UR18][R4.64] ;  /* 0x0000001204387981 */ /* 0x0000a8000c1e1500 */
[----:B------:R0:W2:Y:S01]  /*ef40*/  LDG.E.U16 R47, desc[UR18][R6.64] ;  /* 0x00000012062f7981 */ /* 0x0000a2000c1e1500 */
[----:B------:R-:W-:Y:S01]  /*ef50*/  IMAD.WIDE R44, R2, 0x2, R22 ;  /* 0x00000002022c7825 */ /* 0x000fe200078e0216 */
[----:B-1----:R-:W-:-:S02]  /*ef60*/  LEA R10, P4, R74, R68, 0x6 ;  /* 0x000000444a0a7211 */ /* 0x002fc400078830ff */
[----:B------:R-:W2:Y:S01]  /*ef70*/  LDL.64 R22, [R1+0x3e8] ;  /* 0x0003e80001167983 */ /* 0x000ea20000100a00 */
[----:B0-----:R-:W-:-:S03]  /*ef80*/  IMAD.WIDE R4, R2, 0x2, R20 ;  /* 0x0000000202047825 */ /* 0x001fc600078e0214 */
[----:B------:R-:W2:Y:S01]  /*ef90*/  LDL.64 R24, [R1+0x428] ;  /* 0x0004280001187983 */ /* 0x000ea20000100a00 */
[C---:B------:R-:W-:Y:S01]  /*efa0*/  IMAD.WIDE R6, R2.reuse, 0x2, R14 ;  /* 0x0000000202067825 */ /* 0x040fe200078e020e */
[----:B------:R-:W-:Y:S02]  /*efb0*/  LEA.HI.X.SX32 R11, R3, R69, 0x1, P4 ;  /* 0x00000045030b7211 */ /* 0x000fe400020f0eff */
[----:B------:R-:W2:Y:S04]  /*efc0*/  LDG.E.U16 R44, desc[UR18][R44.64] ;  /* 0x000000122c2c7981 */ /* 0x000ea8000c1e1500 */
[----:B------:R0:W2:Y:S01]  /*efd0*/  LDG.E.U16 R60, desc[UR18][R6.64] ;  /* 0x00000012063c7981 */ /* 0x0000a2000c1e1500 */
[----:B------:R-:W-:-:S03]  /*efe0*/  IMAD.WIDE R58, R2, 0x2, R30 ;  /* 0x00000002023a7825 */ /* 0x000fc600078e021e */
[----:B------:R-:W2:Y:S01]  /*eff0*/  LDL.64 R20, [R1+0x3a8] ;  /* 0x0003a80001147983 */ /* 0x000ea20000100a00 */
[----:B------:R-:W-:-:S03]  /*f000*/  IMAD.WIDE R10, R2, 0x2, R10 ;  /* 0x00000002020a7825 */ /* 0x000fc600078e020a */
[----:B------:R1:W2:Y:S01]  /*f010*/  LDG.E.U16 R45, desc[UR18][R4.64] ;  /* 0x00000012042d7981 */ /* 0x0002a2000c1e1500 */
[C---:B0-----:R-:W-:Y:S02]  /*f020*/  SHF.L.U32 R7, R74.reuse, 0x6, RZ ;  /* 0x000000064a077819 */ /* 0x041fe400000006ff */
[-C--:B------:R-:W-:Y:S01]  /*f030*/  LEA R6, P2, R74, R68.reuse, 0x7 ;  /* 0x000000444a067211 */ /* 0x080fe200078438ff */
[----:B------:R-:W4:Y:S03]  /*f040*/  LDG.E.U16 R58, desc[UR18][R58.64] ;  /* 0x000000123a3a7981 */ /* 0x000f26000c1e1500 */
[----:B------:R-:W-:Y:S01]  /*f050*/  LEA.HI.X.SX32 R7, R7, R69, 0x1, P2 ;  /* 0x0000004507077211 */ /* 0x000fe200010f0eff */
[----:B------:R0:W4:Y:S01]  /*f060*/  LDG.E.U16 R46, desc[UR18][R10.64] ;  /* 0x000000120a2e7981 */ /* 0x000122000c1e1500 */
[----:B-1----:R-:W-:Y:S01]  /*f070*/  IMAD.WIDE R4, R2, 0x2, R12 ;  /* 0x0000000202047825 */ /* 0x002fe200078e020c */
[----:B------:R-:W-:-:S03]  /*f080*/  LEA R12, P3, R74, R68, 0x5 ;  /* 0x000000444a0c7211 */ /* 0x000fc600078628ff */
[C---:B------:R-:W-:Y:S01]  /*f090*/  IMAD.WIDE R62, R2.reuse, 0x2, R18 ;  /* 0x00000002023e7825 */ /* 0x040fe200078e0212 */
[----:B------:R1:W4:Y:S03]  /*f0a0*/  LDG.E.U16 R59, desc[UR18][R4.64] ;  /* 0x00000012043b7981 */ /* 0x000326000c1e1500 */
[----:B------:R-:W-:Y:S01]  /*f0b0*/  IMAD.WIDE R6, R2, 0x2, R6 ;  /* 0x0000000202067825 */ /* 0x000fe200078e0206 */
[----:B------:R-:W4:Y:S03]  /*f0c0*/  LDL.64 R18, [R1+0x328] ;  /* 0x0003280001127983 */ /* 0x000f260000100a00 */
[C---:B0-----:R-:W-:Y:S01]  /*f0d0*/  IMAD R10, R74.reuse, 0x82, RZ ;  /* 0x000000824a0a7824 */ /* 0x041fe200078e02ff */
[----:B------:R0:W4:Y:S01]  /*f0e0*/  LDG.E.U16 R54, desc[UR18][R6.64] ;  /* 0x0000001206367981 */ /* 0x000122000c1e1500 */
[C---:B-1----:R-:W-:Y:S01]  /*f0f0*/  SHF.L.U32 R5, R74.reuse, 0x4, RZ ;  /* 0x000000044a057819 */ /* 0x042fe200000006ff */
[C---:B------:R-:W-:Y:S01]  /*f100*/  IMAD R14, R74.reuse, 0x48, RZ ;  /* 0x000000484a0e7824 */ /* 0x040fe200078e02ff */
[----:B------:R-:W-:Y:S01]  /*f110*/  SHF.L.U32 R3, R74, 0x1, RZ ;  /* 0x000000014a037819 */ /* 0x000fe200000006ff */
[----:B------:R-:W4:Y:S01]  /*f120*/  LDL.64 R30, [R1+0x588] ;  /* 0x00058800011e7983 */ /* 0x000f220000100a00 */
[----:B------:R-:W-:-:S02]  /*f130*/  LEA.HI.X.SX32 R13, R5, R69, 0x1, P3 ;  /* 0x00000045050d7211 */ /* 0x000fc400018f0eff */
[----:B------:R-:W-:Y:S01]  /*f140*/  IADD3 R10, P3, PT, R10, R68, RZ ;  /* 0x000000440a0a7210 */ /* 0x000fe20007f7e0ff */
[----:B------:R-:W4:Y:S01]  /*f150*/  LDG.E.U16 R62, desc[UR18][R62.64] ;  /* 0x000000123e3e7981 */ /* 0x000f22000c1e1500 */
[----:B0-----:R-:W-:Y:S02]  /*f160*/  IMAD R7, R74, 0x41, RZ ;  /* 0x000000414a077824 */ /* 0x001fe400078e02ff */
[----:B------:R-:W-:-:S03]  /*f170*/  IMAD.WIDE R12, R2, 0x2, R12 ;  /* 0x00000002020c7825 */ /* 0x000fc600078e020c */
[----:B------:R-:W-:Y:S02]  /*f180*/  LEA.HI.X.SX32 R11, R7, R69, 0x1, P3 ;  /* 0x00000045070b7211 */ /* 0x000fe400018f0eff */
[----:B------:R-:W4:Y:S01]  /*f190*/  LDG.E.U16 R42, desc[UR18][R12.64] ;  /* 0x000000120c2a7981 */ /* 0x000f22000c1e1500 */
[----:B------:R-:W-:-:S05]  /*f1a0*/  IMAD.WIDE R10, R2, 0x2, R10 ;  /* 0x00000002020a7825 */ /* 0x000fca00078e020a */
[----:B------:R3:W4:Y:S02]  /*f1b0*/  LDG.E.U16 R65, desc[UR18][R10.64] ;  /* 0x000000120a417981 */ /* 0x000724000c1e1500 */
[----:B---3--:R-:W-:Y:S02]  /*f1c0*/  IMAD.WIDE R10, R2, 0x2, R28 ;  /* 0x00000002020a7825 */ /* 0x008fe400078e021c */
[----:B------:R-:W3:Y:S02]  /*f1d0*/  LDL.64 R28, [R1+0x2e8] ;  /* 0x0002e800011c7983 */ /* 0x000ee40000100a00 */
[C---:B------:R-:W-:Y:S02]  /*f1e0*/  IMAD R4, R74.reuse, 0x90, RZ ;  /* 0x000000904a047824 */ /* 0x040fe400078e02ff */
[----:B------:R-:W-:Y:S01]  /*f1f0*/  IMAD R6, R74, 0x92, RZ ;  /* 0x000000924a067824 */ /* 0x000fe200078e02ff */
[----:B------:R-:W3:Y:S01]  /*f200*/  LDG.E.U16 R10, desc[UR18][R10.64] ;  /* 0x000000120a0a7981 */ /* 0x000ee2000c1e1500 */
[----:B-----5:R-:W-:-:S03]  /*f210*/  IMAD.WIDE R12, R2, 0x2, R16 ;  /* 0x00000002020c7825 */ /* 0x020fc600078e0210 */
[----:B------:R-:W5:Y:S01]  /*f220*/  LDL.64 R16, [R1+0x368] ;  /* 0x0003680001107983 */ /* 0x000f620000100a00 */
[----:B------:R-:W-:-:S04]  /*f230*/  IADD3 R4, P2, PT, R4, R68, RZ ;  /* 0x0000004404047210 */ /* 0x000fc80007f5e0ff */
[----:B------:R-:W-:-:S03]  /*f240*/  LEA.HI.X.SX32 R5, R14, R69, 0x1, P2 ;  /* 0x000000450e057211 */ /* 0x000fc600010f0eff */
[----:B------:R-:W-:Y:S01]  /*f250*/  IMAD.WIDE R4, R2, 0x2, R4 ;  /* 0x0000000202047825 */ /* 0x000fe200078e0204 */
[----:B------:R-:W-:-:S04]  /*f260*/  LEA R66, P2, R74, R68, 0x4 ;  /* 0x000000444a427211 */ /* 0x000fc800078420ff */
[----:B------:R0:W3:Y:S01]  /*f270*/  LDG.E.U16 R41, desc[UR18][R4.64] ;  /* 0x0000001204297981 */ /* 0x0000e2000c1e1500 */
[----:B------:R-:W-:Y:S02]  /*f280*/  IADD3 R6, P4, PT, R6, R68, RZ ;  /* 0x0000004406067210 */ /* 0x000fe40007f9e0ff */
[C---:B0-----:R-:W-:Y:S01]  /*f290*/  SHF.L.U32 R4, R74.reuse, 0x3, RZ ;  /* 0x000000034a047819 */ /* 0x041fe200000006ff */
[----:B------:R-:W-:-:S03]  /*f2a0*/  IMAD R5, R74, 0x49, RZ ;  /* 0x000000494a057824 */ /* 0x000fc600078e02ff */
[-C--:B------:R-:W-:Y:S02]  /*f2b0*/  LEA.HI.X.SX32 R67, R4, R69.reuse, 0x1, P2 ;  /* 0x0000004504437211 */ /* 0x080fe400010f0eff */
[----:B------:R-:W-:Y:S02]  /*f2c0*/  IADD3 R4, P2, PT, R3, R68, RZ ;  /* 0x0000004403047210 */ /* 0x000fe40007f5e0ff */
[-C--:B------:R-:W-:Y:S02]  /*f2d0*/  LEA.HI.X.SX32 R7, R5, R69.reuse, 0x1, P4 ;  /* 0x0000004505077211 */ /* 0x080fe400020f0eff */
[----:B------:R-:W-:Y:S01]  /*f2e0*/  LEA.HI.X.SX32 R5, R74, R69, 0x1, P2 ;  /* 0x000000454a057211 */ /* 0x000fe200010f0eff */
[----:B------:R-:W-:-:S04]  /*f2f0*/  IMAD.WIDE R6, R2, 0x2, R6 ;  /* 0x0000000202067825 */ /* 0x000fc800078e0206 */
[C---:B------:R-:W-:Y:S01]  /*f300*/  IMAD.WIDE R4, R2.reuse, 0x2, R4 ;  /* 0x0000000202047825 */ /* 0x040fe200078e0204 */
[----:B------:R2:W3:Y:S04]  /*f310*/  LDG.E.U16 R64, desc[UR18][R6.64] ;  /* 0x0000001206407981 */ /* 0x0004e8000c1e1500 */
[----:B------:R0:W3:Y:S01]  /*f320*/  LDG.E.U16 R63, desc[UR18][R4.64] ;  /* 0x00000012043f7981 */ /* 0x0000e2000c1e1500 */
[----:B------:R-:W-:Y:S01]  /*f330*/  MOV R8, R68 ;  /* 0x0000004400087202 */ /* 0x000fe20000000f00 */
[C---:B--2---:R-:W-:Y:S01]  /*f340*/  IMAD.WIDE R6, R2.reuse, 0x2, R24 ;  /* 0x0000000202067825 */ /* 0x044fe200078e0218 */
[----:B------:R-:W-:Y:S01]  /*f350*/  MOV R9, R69 ;  /* 0x0000004500097202 */ /* 0x000fe20000000f00 */
[----:B------:R-:W2:Y:S02]  /*f360*/  LDL.64 R24, [R1+0x550] ;  /* 0x0005500001187983 */ /* 0x000ea40000100a00 */
[----:B0-----:R-:W-:-:S02]  /*f370*/  IMAD.WIDE R4, R2, 0x2, R22 ;  /* 0x0000000202047825 */ /* 0x001fc400078e0216 */
[----:B------:R-:W2:Y:S04]  /*f380*/  LDL.64 R22, [R1+0x5c8] ;  /* 0x0005c80001167983 */ /* 0x000ea80000100a00 */
[----:B------:R0:W2:Y:S01]  /*f390*/  LDG.E.U16 R11, desc[UR18][R6.64] ;  /* 0x00000012060b7981 */ /* 0x0000a2000c1e1500 */
[----:B------:R-:W-:-:S04]  /*f3a0*/  IMAD.WIDE R8, R2, 0x2, R8 ;  /* 0x0000000202087825 */ /* 0x000fc800078e0208 */
[----:B------:R-:W-:Y:S02]  /*f3b0*/  IMAD.WIDE R14, R2, 0x2, R20 ;  /* 0x00000002020e7825 */ /* 0x000fe400078e0214 */
[----:B------:R-:W2:Y:S01]  /*f3c0*/  LDG.E.U16 R8, desc[UR18][R8.64] ;  /* 0x0000001208087981 */ /* 0x000ea2000c1e1500 */
[----:B0-----:R-:W-:Y:S01]  /*f3d0*/  LEA R6, P2, R74, R68, 0x2 ;  /* 0x000000444a067211 */ /* 0x001fe200078410ff */
[----:B----4-:R-:W-:Y:S02]  /*f3e0*/  IMAD.WIDE R18, R2, 0x2, R18 ;  /* 0x0000000202127825 */ /* 0x010fe400078e0212 */
[----:B------:R-:W4:Y:S01]  /*f3f0*/  LDG.E.U16 R14, desc[UR18][R14.64] ;  /* 0x000000120e0e7981 */ /* 0x000f22000c1e1500 */
[----:B------:R-:W-:-:S03]  /*f400*/  LEA.HI.X.SX32 R7, R3, R69, 0x1, P2 ;  /* 0x0000004503077211 */ /* 0x000fc600010f0eff */
[----:B------:R0:W4:Y:S01]  /*f410*/  LDG.E.U16 R9, desc[UR18][R12.64] ;  /* 0x000000120c097981 */ /* 0x000122000c1e1500 */
[----:B------:R-:W-:-:S03]  /*f420*/  IMAD.WIDE R6, R2, 0x2, R6 ;  /* 0x0000000202067825 */ /* 0x000fc600078e0206 */
[----:B------:R3:W4:Y:S01]  /*f430*/  LDG.E.U16 R15, desc[UR18][R18.64] ;  /* 0x00000012120f7981 */ /* 0x000722000c1e1500 */
[----:B0-----:R-:W-:-:S03]  /*f440*/  IMAD.WIDE R12, R2, 0x2, R26 ;  /* 0x00000002020c7825 */ /* 0x001fc600078e021a */
[----:B------:R-:W4:Y:S01]  /*f450*/  LDL.64 R26, [R1+0x490] ;  /* 0x00049000011a7983 */ /* 0x000f220000100a00 */
[----:B-----5:R-:W-:-:S03]  /*f460*/  IMAD.WIDE R16, R2, 0x2, R16 ;  /* 0x0000000202107825 */ /* 0x020fc600078e0210 */
[----:B------:R-:W5:Y:S01]  /*f470*/  LDG.E.U16 R12, desc[UR18][R12.64] ;  /* 0x000000120c0c7981 */ /* 0x000f62000c1e1500 */
[----:B---3--:R-:W-:-:S03]  /*f480*/  IMAD.WIDE R18, R2, 0x2, R28 ;  /* 0x0000000202127825 */ /* 0x008fc600078e021c */
[----:B------:R-:W3:Y:S04]  /*f490*/  LDG.E.U16 R16, desc[UR18][R16.64] ;  /* 0x0000001210107981 */ /* 0x000ee8000c1e1500 */
[----:B------:R-:W3:Y:S01]  /*f4a0*/  LDG.E.U16 R18, desc[UR18][R18.64] ;  /* 0x0000001212127981 */ /* 0x000ee2000c1e1500 */
[----:B------:R-:W-:-:S03]  /*f4b0*/  IMAD R20, R74, 0x84, RZ ;  /* 0x000000844a147824 */ /* 0x000fc600078e02ff */
[----:B------:R-:W3:Y:S04]  /*f4c0*/  LDG.E.U16 R13, desc[UR18][R4.64] ;  /* 0x00000012040d7981 */ /* 0x000ee8000c1e1500 */
[----:B------:R0:W3:Y:S01]  /*f4d0*/  LDG.E.U16 R17, desc[UR18][R6.64] ;  /* 0x0000001206117981 */ /* 0x0000e2000c1e1500 */
[----:B------:R-:W-:-:S03]  /*f4e0*/  IMAD R3, R74, 0x43, RZ ;  /* 0x000000434a037824 */ /* 0x000fc600078e02ff */
[----:B------:R-:W3:Y:S01]  /*f4f0*/  LDL.64 R28, [R1+0x460] ;  /* 0x00046000011c7983 */ /* 0x000ee20000100a00 */
[----:B0-----:R-:W-:-:S05]  /*f500*/  IMAD.WIDE R6, R2, 0x2, R32 ;  /* 0x0000000202067825 */ /* 0x001fca00078e0220 */
[----:B------:R-:W3:Y:S04]  /*f510*/  LDG.E.U16 R19, desc[UR18][R6.64] ;  /* 0x0000001206137981 */ /* 0x000ee8000c1e1500 */
[----:B------:R-:W3:Y:S01]  /*f520*/  LDL.64 R6, [R1+0x3a0] ;  /* 0x0003a00001067983 */ /* 0x000ee20000100a00 */
[----:B------:R-:W-:Y:S01]  /*f530*/  IMAD R4, R74, 0x86, RZ ;  /* 0x000000864a047824 */ /* 0x000fe200078e02ff */
[----:B------:R-:W-:Y:S01]  /*f540*/  IADD3 R20, P2, PT, R20, R68, RZ ;  /* 0x0000004414147210 */ /* 0x000fe20007f5e0ff */
[----:B------:R-:W-:-:S03]  /*f550*/  IMAD R5, R74, 0x42, RZ ;  /* 0x000000424a057824 */ /* 0x000fc600078e02ff */
[----:B------:R-:W-:Y:S02]  /*f560*/  IADD3 R4, P3, PT, R4, R68, RZ ;  /* 0x0000004404047210 */ /* 0x000fe40007f7e0ff */
[-C--:B------:R-:W-:Y:S02]  /*f570*/  LEA.HI.X.SX32 R21, R5, R69.reuse, 0x1, P2 ;  /* 0x0000004505157211 */ /* 0x080fe400010f0eff */
[----:B------:R-:W-:-:S03]  /*f580*/  LEA.HI.X.SX32 R5, R3, R69, 0x1, P3 ;  /* 0x0000004503057211 */ /* 0x000fc600018f0eff */
[----:B------:R-:W-:-:S04]  /*f590*/  IMAD.WIDE R4, R2, 0x2, R4 ;  /* 0x0000000202047825 */ /* 0x000fc800078e0204 */
[C---:B------:R-:W-:Y:S01]  /*f5a0*/  IMAD.WIDE R20, R2.reuse, 0x2, R20 ;  /* 0x0000000202147825 */ /* 0x040fe200078e0214 */
[----:B------:R0:W5:Y:S03]  /*f5b0*/  LDG.E.U16 R33, desc[UR18][R4.64] ;  /* 0x0000001204217981 */ /* 0x000166000c1e1500 */
[C---:B--2---:R-:W-:Y:S02]  /*f5c0*/  IMAD.WIDE R22, R2.reuse, 0x2, R22 ;  /* 0x0000000202167825 */ /* 0x044fe400078e0216 */
[----:B------:R-:W2:Y:S02]  /*f5d0*/  LDG.E.U16 R20, desc[UR18][R20.64] ;  /* 0x0000001214147981 */ /* 0x000ea4000c1e1500 */
[C---:B------:R-:W-:Y:S02]  /*f5e0*/  IMAD.WIDE R24, R2.reuse, 0x2, R24 ;  /* 0x0000000202187825 */ /* 0x040fe400078e0218 */
[----:B------:R-:W2:Y:S02]  /*f5f0*/  LDG.E.U16 R22, desc[UR18][R22.64] ;  /* 0x0000001216167981 */ /* 0x000ea4000c1e1500 */
[----:B0-----:R-:W-:-:S02]  /*f600*/  IMAD.WIDE R4, R2, 0x2, R30 ;  /* 0x0000000202047825 */ /* 0x001fc400078e021e */
[----:B------:R-:W2:Y:S04]  /*f610*/  LDL.64 R30, [R1+0x3e0] ;  /* 0x0003e000011e7983 */ /* 0x000ea80000100a00 */
[----:B------:R0:W5:Y:S04]  /*f620*/  LDG.E.U16 R21, desc[UR18][R4.64] ;  /* 0x0000001204157981 */ /* 0x000168000c1e1500 */
[----:B------:R-:W5:Y:S01]  /*f630*/  LDG.E.U16 R24, desc[UR18][R24.64] ;  /* 0x0000001218187981 */ /* 0x000f62000c1e1500 */
[----:B0-----:R-:W-:-:S03]  /*f640*/  IMAD.WIDE R4, R2, 0x2, R38 ;  /* 0x0000000202047825 */ /* 0x001fc600078e0226 */
[----:B------:R-:W5:Y:S04]  /*f650*/  LDL.64 R38, [R1+0x580] ;  /* 0x0005800001267983 */ /* 0x000f680000100a00 */
[----:B------:R0:W5:Y:S02]  /*f660*/  LDG.E.U16 R23, desc[UR18][R4.64] ;  /* 0x0000001204177981 */ /* 0x000164000c1e1500 */
[C---:B0-----:R-:W-:Y:S02]  /*f670*/  IMAD.WIDE R4, R2.reuse, 0x2, R34 ;  /* 0x0000000202047825 */ /* 0x041fe400078e0222 */
[----:B------:R-:W5:Y:S04]  /*f680*/  LDL.64 R34, [R1+0x2e0] ;  /* 0x0002e00001227983 */ /* 0x000f680000100a00 */
[----:B------:R0:W5:Y:S01]  /*f690*/  LDG.E.U16 R25, desc[UR18][R4.64] ;  /* 0x0000001204197981 */ /* 0x000162000c1e1500 */
[----:B----4-:R-:W-:-:S06]  /*f6a0*/  IMAD.WIDE R26, R2, 0x2, R26 ;  /* 0x00000002021a7825 */ /* 0x010fcc00078e021a */
[----:B------:R-:W4:Y:S01]  /*f6b0*/  LDG.E.U16 R26, desc[UR18][R26.64] ;  /* 0x000000121a1a7981 */ /* 0x000f22000c1e1500 */
[----:B0-----:R-:W-:-:S03]  /*f6c0*/  IMAD.WIDE R4, R2, 0x2, R36 ;  /* 0x0000000202047825 */ /* 0x001fc600078e0224 */
[----:B------:R-:W4:Y:S04]  /*f6d0*/  LDL.64 R36, [R1+0x628] ;  /* 0x0006280001247983 */ /* 0x000f280000100a00 */
[----:B------:R3:W4:Y:S02]  /*f6e0*/  LDG.E.U16 R27, desc[UR18][R4.64] ;  /* 0x00000012041b7981 */ /* 0x000724000c1e1500 */
[C---:B---3--:R-:W-:Y:S02]  /*f6f0*/  IMAD.WIDE R4, R2.reuse, 0x2, R6 ;  /* 0x0000000202047825 */ /* 0x048fe400078e0206 */
[----:B------:R-:W3:Y:S02]  /*f700*/  LDL.64 R6, [R1+0x508] ;  /* 0x0005080001067983 */ /* 0x000ee40000100a00 */
[----:B------:R-:W-:-:S06]  /*f710*/  IMAD.WIDE R28, R2, 0x2, R28 ;  /* 0x00000002021c7825 */ /* 0x000fcc00078e021c */
[----:B------:R-:W3:Y:S04]  /*f720*/  LDG.E.U16 R28, desc[UR18][R28.64] ;  /* 0x000000121c1c7981 */ /* 0x000ee8000c1e1500 */
[----:B------:R0:W3:Y:S02]  /*f730*/  LDG.E.U16 R29, desc[UR18][R4.64] ;  /* 0x00000012041d7981 */ /* 0x0000e4000c1e1500 */
[C---:B0-----:R-:W-:Y:S02]  /*f740*/  IMAD.WIDE R4, R2.reuse, 0x2, R158 ;  /* 0x0000000202047825 */ /* 0x041fe400078e029e */
[----:B------:R-:W-:Y:S02]  /*f750*/  STS.U16 [R70+UR7+0xa000], R54 ;  /* 0x00a0003646007988 */ /* 0x000fe40008000407 */
[----:B--2---:R-:W-:-:S02]  /*f760*/  IMAD.WIDE R30, R2, 0x2, R30 ;  /* 0x00000002021e7825 */ /* 0x004fc400078e021e */
[----:B------:R0:W-:Y:S02]  /*f770*/  STS.U16 [R70+UR7+0x9800], R55 ;  /* 0x0098003746007988 */ /* 0x0001e40008000407 */
[----:B------:R-:W-:Y:S02]  /*f780*/  IMAD.SHL.U32 R3, R74, 0x4, RZ ;  /* 0x000000044a037824 */ /* 0x000fe400078e00ff */
[----:B------:R-:W2:Y:S04]  /*f790*/  LDL.64 R158, [R1+0x3d8] ;  /* 0x0003d800019e7983 */ /* 0x000ea80000100a00 */
[----:B------:R-:W2:Y:S04]  /*f7a0*/  LDG.E.U16 R30, desc[UR18][R30.64] ;  /* 0x000000121e1e7981 */ /* 0x000ea8000c1e1500 */
[----:B0-----:R-:W2:Y:S04]  /*f7b0*/  LDL.64 R54, [R1+0x4c8] ;  /* 0x0004c80001367983 */ /* 0x001ea80000100a00 */
[----:B------:R0:W2:Y:S02]  /*f7c0*/  LDG.E.U16 R31, desc[UR18][R4.64] ;  /* 0x00000012041f7981 */ /* 0x0000a4000c1e1500 */
[----:B0-----:R-:W-:-:S02]  /*f7d0*/  IMAD.WIDE R4, R2, 0x2, R154 ;  /* 0x0000000202047825 */ /* 0x001fc400078e029a */
[----:B------:R-:W-:Y:S02]  /*f7e0*/  STS.U16 [R70+UR7+0xa800], R48 ;  /* 0x00a8003046007988 */ /* 0x000fe40008000407 */
[C---:B-----5:R-:W-:Y:S02]  /*f7f0*/  IMAD.WIDE R34, R2.reuse, 0x2, R34 ;  /* 0x0000000202227825 */ /* 0x060fe400078e0222 */
[----:B------:R0:W5:Y:S02]  /*f800*/  LDG.E.U16 R32, desc[UR18][R4.64] ;  /* 0x0000001204207981 */ /* 0x000164000c1e1500 */
[C---:B------:R-:W-:Y:S02]  /*f810*/  IMAD.WIDE R38, R2.reuse, 0x2, R38 ;  /* 0x0000000202267825 */ /* 0x040fe400078e0226 */
[----:B------:R1:W-:Y:S04]  /*f820*/  STS.U16 [R70+UR7+0xac00], R49 ;  /* 0x00ac003146007988 */ /* 0x0003e80008000407 */
[----:B------:R-:W2:Y:S01]  /*f830*/  LDG.E.U16 R34, desc[UR18][R34.64] ;  /* 0x0000001222227981 */ /* 0x000ea2000c1e1500 */
[----:B0-----:R-:W-:-:S03]  /*f840*/  IMAD.WIDE R4, R2, 0x2, R150 ;  /* 0x0000000202047825 */ /* 0x001fc600078e0296 */
[----:B------:R-:W2:Y:S01]  /*f850*/  LDG.E.U16 R38, desc[UR18][R38.64] ;  /* 0x0000001226267981 */ /* 0x000ea2000c1e1500 */
[----:B----4-:R-:W-:-:S03]  /*f860*/  IMAD.WIDE R36, R2, 0x2, R36 ;  /* 0x0000000202247825 */ /* 0x010fc600078e0224 */
[----:B------:R-:W4:Y:S04]  /*f870*/  LDL.64 R150, [R1+0x358] ;  /* 0x0003580001967983 */ /* 0x000f280000100a00 */
[----:B------:R0:W2:Y:S04]  /*f880*/  LDG.E.U16 R35, desc[UR18][R4.64] ;  /* 0x0000001204237981 */ /* 0x0000a8000c1e1500 */
[----:B------:R-:W2:Y:S01]  /*f890*/  LDG.E.U16 R36, desc[UR18][R36.64] ;  /* 0x0000001224247981 */ /* 0x000ea2000c1e1500 */
[----:B------:R-:W-:-:S03]  /*f8a0*/  IMAD.WIDE R66, R2, 0x2, R66 ;  /* 0x0000000202427825 */ /* 0x000fc600078e0242 */
[----:B------:R-:W4:Y:S01]  /*f8b0*/  LDL.64 R154, [R1+0x398] ;  /* 0x00039800019a7983 */ /* 0x000f220000100a00 */
[----:B0-----:R-:W-:-:S03]  /*f8c0*/  IMAD.WIDE R4, R2, 0x2, R52 ;  /* 0x0000000202047825 */ /* 0x001fc600078e0234 */
[----:B------:R-:W4:Y:S04]  /*f8d0*/  LDG.E.U16 R66, desc[UR18][R66.64] ;  /* 0x0000001242427981 */ /* 0x000f28000c1e1500 */
[----:B------:R0:W4:Y:S04]  /*f8e0*/  LDG.E.U16 R37, desc[UR18][R4.64] ;  /* 0x0000001204257981 */ /* 0x000128000c1e1500 */
[----:B-1----:R-:W4:Y:S01]  /*f8f0*/  LDL.64 R48, [R1+0x2d8] ;  /* 0x0002d80001307983 */ /* 0x002f220000100a00 */
[----:B0-----:R-:W-:-:S05]  /*f900*/  IMAD.WIDE R4, R2, 0x2, R50 ;  /* 0x0000000202047825 */ /* 0x001fca00078e0232 */
[----:B------:R3:W4:Y:S01]  /*f910*/  LDG.E.U16 R40, desc[UR18][R4.64] ;  /* 0x0000001204287981 */ /* 0x000722000c1e1500 */
[C---:B------:R-:W-:Y:S02]  /*f920*/  IMAD R52, R74.reuse, 0x8a, RZ ;  /* 0x0000008a4a347824 */ /* 0x040fe400078e02ff */
[C---:B------:R-:W-:Y:S02]  /*f930*/  IMAD R50, R74.reuse, 0x8e, RZ ;  /* 0x0000008e4a327824 */ /* 0x040fe400078e02ff */
[----:B------:R-:W-:-:S03]  /*f940*/  IMAD R51, R74, 0x45, RZ ;  /* 0x000000454a337824 */ /* 0x000fc600078e02ff */
[-C--:B------:R-:W-:Y:S01]  /*f950*/  IADD3 R50, P4, PT, R50, R68.reuse, RZ ;  /* 0x0000004432327210 */ /* 0x080fe20007f9e0ff */
[----:B------:R-:W-:Y:S04]  /*f960*/  STS.U16 [R70+UR7+0x8c00], R57 ;  /* 0x008c003946007988 */ /* 0x000fe80008000407 */
[----:B------:R0:W-:Y:S04]  /*f970*/  STS.U16 [R70+UR7+0x9c00], R56 ;  /* 0x009c003846007988 */ /* 0x0001e80008000407 */
[----:B0-----:R-:W5:Y:S01]  /*f980*/  LDL.64 R56, [R1+0x318] ;  /* 0x0003180001387983 */ /* 0x001f620000100a00 */
[----:B---3--:R-:W-:Y:S01]  /*f990*/  IMAD.WIDE R4, R2, 0x2, R6 ;  /* 0x0000000202047825 */ /* 0x008fe200078e0206 */
[----:B------:R-:W-:-:S04]  /*f9a0*/  LEA R6, P3, R74, R68, 0x3 ;  /* 0x000000444a067211 */ /* 0x000fc800078618ff */
[----:B------:R0:W3:Y:S01]  /*f9b0*/  LDG.E.U16 R39, desc[UR18][R4.64] ;  /* 0x0000001204277981 */ /* 0x0000e2000c1e1500 */
[----:B------:R-:W-:Y:S01]  /*f9c0*/  LEA.HI.X.SX32 R7, R3, R69, 0x1, P3 ;  /* 0x0000004503077211 */ /* 0x000fe200018f0eff */
[C---:B0-----:R-:W-:Y:S02]  /*f9d0*/  IMAD R4, R74.reuse, 0x88, RZ ;  /* 0x000000884a047824 */ /* 0x041fe400078e02ff */
[----:B------:R-:W-:-:S03]  /*f9e0*/  IMAD R5, R74, 0x44, RZ ;  /* 0x000000444a057824 */ /* 0x000fc600078e02ff */
[----:B------:R-:W-:Y:S01]  /*f9f0*/  IADD3 R4, P2, PT, R4, R68, RZ ;  /* 0x0000004404047210 */ /* 0x000fe20007f5e0ff */
[----:B------:R-:W-:-:S03]  /*fa00*/  IMAD.WIDE R6, R2, 0x2, R6 ;  /* 0x0000000202067825 */ /* 0x000fc600078e0206 */
[----:B------:R-:W-:Y:S02]  /*fa10*/  LEA.HI.X.SX32 R5, R5, R69, 0x1, P2 ;  /* 0x0000004505057211 */ /* 0x000fe400010f0eff */
[----:B------:R0:W3:Y:S01]  /*fa20*/  LDG.E.U16 R3, desc[UR18][R6.64] ;  /* 0x0000001206037981 */ /* 0x0000e2000c1e1500 */
[----:B------:R-:W-:Y:S01]  /*fa30*/  IMAD.WIDE R4, R2, 0x2, R4 ;  /* 0x0000000202047825 */ /* 0x000fe200078e0204 */
[----:B------:R-:W-:-:S05]  /*fa40*/  IADD3 R52, P2, PT, R52, R68, RZ ;  /* 0x0000004434347210 */ /* 0x000fca0007f5e0ff */
[----:B------:R1:W3:Y:S01]  /*fa50*/  LDG.E.U16 R4, desc[UR18][R4.64] ;  /* 0x0000001204047981 */ /* 0x0002e2000c1e1500 */
[C---:B0-----:R-:W-:Y:S02]  /*fa60*/  IMAD R6, R74.reuse, 0x8c, RZ ;  /* 0x0000008c4a067824 */ /* 0x041fe400078e02ff */
[----:B------:R-:W-:-:S03]  /*fa70*/  IMAD R7, R74, 0x46, RZ ;  /* 0x000000464a077824 */ /* 0x000fc600078e02ff */
[----:B------:R-:W-:Y:S01]  /*fa80*/  IADD3 R6, P3, PT, R6, R68, RZ ;  /* 0x0000004406067210 */ /* 0x000fe20007f7e0ff */
[----:B-1----:R-:W-:-:S03]  /*fa90*/  IMAD R5, R74, 0x47, RZ ;  /* 0x000000474a057824 */ /* 0x002fc600078e02ff */
[-C--:B------:R-:W-:Y:S02]  /*faa0*/  LEA.HI.X.SX32 R7, R7, R69.reuse, 0x1, P3 ;  /* 0x0000004507077211 */ /* 0x080fe400018f0eff */
[-C--:B------:R-:W-:Y:S02]  /*fab0*/  LEA.HI.X.SX32 R53, R51, R69.reuse, 0x1, P2 ;  /* 0x0000004533357211 */ /* 0x080fe400010f0eff */
[----:B------:R-:W-:Y:S01]  /*fac0*/  LEA.HI.X.SX32 R51, R5, R69, 0x1, P4 ;  /* 0x0000004505337211 */ /* 0x000fe200020f0eff */
[----:B------:R-:W-:-:S04]  /*fad0*/  IMAD.WIDE R6, R2, 0x2, R6 ;  /* 0x0000000202067825 */ /* 0x000fc800078e0206 */
[C---:B------:R-:W-:Y:S02]  /*fae0*/  IMAD.WIDE R50, R2.reuse, 0x2, R50 ;  /* 0x0000000202327825 */ /* 0x040fe400078e0232 */
[----:B------:R-:W3:Y:S02]  /*faf0*/  LDG.E.U16 R6, desc[UR18][R6.64] ;  /* 0x0000001206067981 */ /* 0x000ee4000c1e1500 */
[----:B------:R-:W-:-:S05]  /*fb00*/  IMAD.WIDE R52, R2, 0x2, R52 ;  /* 0x0000000202347825 */ /* 0x000fca00078e0234 */
[----:B------:R-:W3:Y:S04]  /*fb10*/  LDG.E.U16 R5, desc[UR18][R52.64] ;  /* 0x0000001234057981 */ /* 0x000ee8000c1e1500 */
[----:B------:R-:W3:Y:S04]  /*fb20*/  LDG.E.U16 R7, desc[UR18][R50.64] ;  /* 0x0000001232077981 */ /* 0x000ee8000c1e1500 */
[----:B------:R-:W3:Y:S04]  /*fb30*/  LDL.64 R52, [R1+0x488] ;  /* 0x0004880001347983 */ /* 0x000ee80000100a00 */
[----:B------:R-:W3:Y:S04]  /*fb40*/  LDL.64 R50, [R1+0x458] ;  /* 0x0004580001327983 */ /* 0x000ee80000100a00 */
[----:B------:R-:W-:Y:S04]  /*fb50*/  STS.U16 [R70+UR7+0x8800], R42 ;  /* 0x0088002a46007988 */ /* 0x000fe80008000407 */
[----:B------:R2:W-:Y:S01]  /*fb60*/  STS.U16 [R70+UR7+0xbc00], R43 ;  /* 0x00bc002b46007988 */ /* 0x0005e20008000407 */
[----:B------:R-:W-:-:S03]  /*fb70*/  LOP3.LUT R67, R70, 0x10, RZ, 0x3c, !PT ;  /* 0x0000001046437812 */ /* 0x000fc600078e3cff */
[----:B------:R0:W-:Y:S01]  /*fb80*/  STS.U16 [R70+UR7+0x8000], R8 ;  /* 0x0080000846007988 */ /* 0x0001e20008000407 */
[----:B--2---:R-:W-:-:S03]  /*fb90*/  IMAD.WIDE R42, R2, 0x2, R54 ;  /* 0x00000002022a7825 */ /* 0x004fc600078e0236 */
[----:B------:R-:W-:Y:S04]  /*fba0*/  STS.U16 [R70+UR7+0x9000], R46 ;  /* 0x0090002e46007988 */ /* 0x000fe80008000407 */
[----:B0-----:R3:W2:Y:S04]  /*fbb0*/  LDG.E.U16 R8, desc[UR18][R42.64] ;  /* 0x000000122a087981 */ /* 0x0016a8000c1e1500 */
[----:B------:R-:W-:Y:S04]  /*fbc0*/  STS.U16 [R70+UR7+0xa400], R41 ;  /* 0x00a4002946007988 */ /* 0x000fe80008000407 */
[----:B------:R-:W-:Y:S04]  /*fbd0*/  STS.U16 [R70+UR7+0x9400], R58 ;  /* 0x0094003a46007988 */ /* 0x000fe80008000407 */
[----:B------:R-:W-:Y:S04]  /*fbe0*/  STS.U16 [R70+UR7+0xb000], R47 ;  /* 0x00b0002f46007988 */ /* 0x000fe80008000407 */
[----:B------:R-:W-:Y:S04]  /*fbf0*/  STS.U16 [R70+UR7+0xb400], R44 ;  /* 0x00b4002c46007988 */ /* 0x000fe80008000407 */
[----:B------:R-:W-:Y:S04]  /*fc00*/  STS.U16 [R70+UR7+0xb800], R45 ;  /* 0x00b8002d46007988 */ /* 0x000fe80008000407 */
[----:B----4-:R-:W-:Y:S04]  /*fc10*/  STS.U16 [R70+UR7+0x8400], R66 ;  /* 0x0084004246007988 */ /* 0x010fe80008000407 */
        /* <DEDUP_REMOVED lines=8> */
[----:B------:R1:W-:Y:S04]  /*fca0*/  STS.U16 [R67+UR7+0x9880], R10 ;  /* 0x0098800a43007988 */ /* 0x0003e80008000407 */
[----:B0-----:R-:W4:Y:S04]  /*fcb0*/  LDL.64 R60, [R1+0x578] ;  /* 0x00057800013c7983 */ /* 0x001f280000100a00 */
[----:B------:R-:W2:Y:S04]  /*fcc0*/  LDL.64 R46, [R1+0x540] ;  /* 0x00054000012e7983 */ /* 0x000ea80000100a00 */
[----:B------:R0:W-:Y:S04]  /*fcd0*/  STS.U16 [R67+UR7+0x9c80], R12 ;  /* 0x009c800c43007988 */ /* 0x0001e80008000407 */
[----:B------:R-:W2:Y:S04]  /*fce0*/  LDL.64 R54, [R1+0x500] ;  /* 0x0005000001367983 */ /* 0x000ea80000100a00 */
[----:B------:R0:W-:Y:S04]  /*fcf0*/  STS.U16 [R67+UR7+0xa880], R11 ;  /* 0x00a8800b43007988 */ /* 0x0001e80008000407 */
[----:B------:R-:W-:Y:S04]  /*fd00*/  STS.U16 [R67+UR7+0xac80], R13 ;  /* 0x00ac800d43007988 */ /* 0x000fe80008000407 */
[----:B------:R0:W-:Y:S04]  /*fd10*/  STS.U16 [R67+UR7+0xb080], R14 ;  /* 0x00b0800e43007988 */ /* 0x0001e80008000407 */
[----:B------:R-:W2:Y:S01]  /*fd20*/  LDL.64 R64, [R1+0x4c0] ;  /* 0x0004c00001407983 */ /* 0x000ea20000100a00 */
[----:B---3--:R-:W-:Y:S01]  /*fd30*/  IMAD.WIDE R42, R2, 0x2, R50 ;  /* 0x00000002022a7825 */ /* 0x008fe200078e0232 */
[----:B------:R-:W-:-:S02]  /*fd40*/  LOP3.LUT R58, R70, 0x20, RZ, 0x3c, !PT ;  /* 0x00000020463a7812 */ /* 0x000fc400078e3cff */
[----:B------:R-:W3:Y:S01]  /*fd50*/  LDL.64 R50, [R1+0x5b8] ;  /* 0x0005b80001327983 */ /* 0x000ee20000100a00 */
[----:B------:R-:W-:-:S03]  /*fd60*/  IMAD.WIDE R44, R2, 0x2, R52 ;  /* 0x00000002022c7825 */ /* 0x000fc600078e0234 */
[----:B------:R-:W2:Y:S04]  /*fd70*/  LDL.64 R52, [R1+0x5f0] ;  /* 0x0005f00001347983 */ /* 0x000ea80000100a00 */
[----:B-1----:R1:W4:Y:S04]  /*fd80*/  LDG.E.U16 R10, desc[UR18][R42.64] ;  /* 0x000000122a0a7981 */ /* 0x002328000c1e1500 */
[----:B------:R0:W4:Y:S04]  /*fd90*/  LDG.E.U16 R9, desc[UR18][R44.64] ;  /* 0x000000122c097981 */ /* 0x000128000c1e1500 */
[----:B------:R-:W4:Y:S01]  /*fda0*/  LDL.64 R62, [R1+0x390] ;  /* 0x00039000013e7983 */ /* 0x000f220000100a00 */
[----:B-1----:R-:W-:-:S03]  /*fdb0*/  IMAD.WIDE R42, R2, 0x2, R158 ;  /* 0x00000002022a7825 */ /* 0x002fc600078e029e */
[----:B------:R1:W-:Y:S01]  /*fdc0*/  STS.U16 [R67+UR7+0xb480], R16 ;  /* 0x00b4801043007988 */ /* 0x0003e20008000407 */
[----:B0-----:R-:W-:-:S03]  /*fdd0*/  IMAD.WIDE R44, R2, 0x2, R162 ;  /* 0x00000002022c7825 */ /* 0x001fc600078e02a2 */
[----:B------:R0:W4:Y:S04]  /*fde0*/  LDG.E.U16 R12, desc[UR18][R42.64] ;  /* 0x000000122a0c7981 */ /* 0x000128000c1e1500 */
[----:B------:R1:W4:Y:S04]  /*fdf0*/  LDG.E.U16 R11, desc[UR18][R44.64] ;  /* 0x000000122c0b7981 */ /* 0x000328000c1e1500 */
[----:B------:R5:W-:Y:S01]  /*fe00*/  STS.U16 [R67+UR7+0xb880], R15 ;  /* 0x00b8800f43007988 */ /* 0x000be20008000407 */
[----:B0-----:R-:W-:Y:S01]  /*fe10*/  IMAD.WIDE R42, R2, 0x2, R150 ;  /* 0x00000002022a7825 */ /* 0x001fe200078e0296 */
[----:B------:R-:W-:-:S02]  /*fe20*/  LOP3.LUT R41, R70, 0x30, RZ, 0x3c, !PT ;  /* 0x0000003046297812 */ /* 0x000fc400078e3cff */
[----:B------:R-:W4:Y:S01]  /*fe30*/  LDL.64 R158, [R1+0x5a0] ;  /* 0x0005a000019e7983 */ /* 0x000f220000100a00 */
[----:B-1----:R-:W-:-:S03]  /*fe40*/  IMAD.WIDE R44, R2, 0x2, R154 ;  /* 0x00000002022c7825 */ /* 0x002fc600078e029a */
[----:B------:R0:W4:Y:S04]  /*fe50*/  LDG.E.U16 R14, desc[UR18][R42.64] ;  /* 0x000000122a0e7981 */ /* 0x000128000c1e1500 */
[----:B------:R5:W4:Y:S04]  /*fe60*/  LDG.E.U16 R13, desc[UR18][R44.64] ;  /* 0x000000122c0d7981 */ /* 0x000b28000c1e1500 */
[----:B------:R1:W-:Y:S01]  /*fe70*/  STS.U16 [R67+UR7+0xbc80], R18 ;  /* 0x00bc801243007988 */ /* 0x0003e20008000407 */
[----:B0-----:R-:W-:-:S03]  /*fe80*/  IMAD.WIDE R42, R2, 0x2, R48 ;  /* 0x00000002022a7825 */ /* 0x001fc600078e0230 */
[----:B------:R-:W4:Y:S01]  /*fe90*/  LDL.64 R48, [R1+0x480] ;  /* 0x0004800001307983 */ /* 0x000f220000100a00 */
[----:B-----5:R-:W-:-:S03]  /*fea0*/  IMAD.WIDE R44, R2, 0x2, R56 ;  /* 0x00000002022c7825 */ /* 0x020fc600078e0238 */
[----:B------:R-:W5:Y:S04]  /*feb0*/  LDL.64 R56, [R1+0x450] ;  /* 0x0004500001387983 */ /* 0x000f680000100a00 */
[----:B------:R3:W5:Y:S04]  /*fec0*/  LDG.E.U16 R16, desc[UR18][R42.64] ;  /* 0x000000122a107981 */ /* 0x000768000c1e1500 */
[----:B------:R2:W5:Y:S04]  /*fed0*/  LDG.E.U16 R15, desc[UR18][R44.64] ;  /* 0x000000122c0f7981 */ /* 0x000568000c1e1500 */
[----:B------:R0:W-:Y:S04]  /*fee0*/  STS.U16 [R58+UR7+0x8100], R17 ;  /* 0x008100113a007988 */ /* 0x0001e80008000407 */
[----:B------:R-:W-:Y:S04]  /*fef0*/  STS.U16 [R58+UR7+0xa100], R20 ;  /* 0x00a100143a007988 */ /* 0x000fe80008000407 */
[----:B------:R0:W-:Y:S04]  /*ff00*/  STS.U16 [R58+UR7+0x8500], R19 ;  /* 0x008500133a007988 */ /* 0x0001e80008000407 */
[----:B------:R-:W-:Y:S04]  /*ff10*/  STS.U16 [R58+UR7+0x8900], R22 ;  /* 0x008900163a007988 */ /* 0x000fe80008000407 */
[----:B------:R0:W-:Y:S04]  /*ff20*/  STS.U16 [R58+UR7+0x8d00], R21 ;  /* 0x008d00153a007988 */ /* 0x0001e80008000407 */
[----:B-1----:R-:W5:Y:S04]  /*ff30*/  LDL.64 R66, [R1+0x380] ;  /* 0x0003800001427983 */ /* 0x002f680000100a00 */
[----:B------:R-:W5:Y:S04]  /*ff40*/  LDL.64 R150, [R1+0x300] ;  /* 0x0003000001967983 */ /* 0x000f680000100a00 */
[----:B------:R-:W5:Y:S04]  /*ff50*/  LDL.64 R154, [R1+0x610] ;  /* 0x00061000019a7983 */ /* 0x000f680000100a00 */
[----:B------:R-:W5:Y:S01]  /*ff60*/  LDL.64 R162, [R1+0x338] ;  /* 0x0003380001a27983 */ /* 0x000f620000100a00 */
[----:B---3--:R-:W-:-:S03]  /*ff70*/  IMAD.WIDE R42, R2, 0x2, R50 ;  /* 0x00000002022a7825 */ /* 0x008fc600078e0232 */
[----:B------:R-:W3:Y:S01]  /*ff80*/  LDL.64 R50, [R1+0x3d0] ;  /* 0x0003d00001327983 */ /* 0x000ee20000100a00 */
[----:B--2---:R-:W-:-:S03]  /*ff90*/  IMAD.WIDE R44, R2, 0x2, R52 ;  /* 0x00000002022c7825 */ /* 0x004fc600078e0234 */
[----:B------:R-:W2:Y:S04]  /*ffa0*/  LDL.64 R52, [R1+0x410] ;  /* 0x0004100001347983 */ /* 0x000ea80000100a00 */
[----:B0-----:R4:W2:Y:S04]  /*ffb0*/  LDG.E.U16 R17, desc[UR18][R44.64] ;  /* 0x000000122c117981 */ /* 0x0018a8000c1e1500 */
[----:B------:R0:W2:Y:S01]  /*ffc0*/  LDG.E.U16 R18, desc[UR18][R42.64] ;  /* 0x000000122a127981 */ /* 0x0000a2000c1e1500 */
[----:B----4-:R-:W-:-:S03]  /*ffd0*/  IMAD.WIDE R44, R2, 0x2, R60 ;  /* 0x00000002022c7825 */ /* 0x010fc600078e023c */
[----:B------:R-:W4:Y:S01]  /*ffe0*/  LDL.64 R60, [R1+0x310] ;  /* 0x00031000013c7983 */ /* 0x000f220000100a00 */
[----:B0-----:R-:W-:-:S03]  /*fff0*/  IMAD.WIDE R42, R2, 0x2, R46 ;  /* 0x00000002022a7825 */ /* 0x001fc600078e022e */
[----:B------:R-:W4:Y:S04]  /*10000*/  LDL.64 R46, [R1+0x350] ;  /* 0x00035000012e7983 */ /* 0x000f280000100a00 */
[----:B------:R0:W4:Y:S04]  /*10010*/  LDG.E.U16 R19, desc[UR18][R44.64] ;  /* 0x000000122c137981 */ /* 0x000128000c1e1500 */
[----:B------:R1:W4:Y:S01]  /*10020*/  LDG.E.U16 R20, desc[UR18][R42.64] ;  /* 0x000000122a147981 */ /* 0x000322000c1e1500 */
[----:B0-----:R-:W-:-:S03]  /*10030*/  IMAD.WIDE R44, R2, 0x2, R54 ;  /* 0x00000002022c7825 */ /* 0x001fc600078e0236 */
        /* <DEDUP_REMOVED lines=9> */
[----:B-1----:R3:W5:Y:S04]  /*100d0*/  LDG.E.U16 R24, desc[UR18][R42.64] ;  /* 0x000000122a187981 */ /* 0x002768000c1e1500 */
[----:B------:R0:W-:Y:S04]  /*100e0*/  STS.U16 [R58+UR7+0x9500], R23 ;  /* 0x009500173a007988 */ /* 0x0001e80008000407 */
[----:B------:R1:W-:Y:S04]  /*100f0*/  STS.U16 [R58+UR7+0x9900], R25 ;  /* 0x009900193a007988 */ /* 0x0003e80008000407 */
[----:B------:R-:W5:Y:S04]  /*10100*/  LDL.64 R64, [R1+0x4f8] ;  /* 0x0004f80001407983 */ /* 0x000f680000100a00 */
[----:B0-----:R2:W5:Y:S04]  /*10110*/  LDG.E.U16 R23, desc[UR18][R44.64] ;  /* 0x000000122c177981 */ /* 0x001568000c1e1500 */
[----:B------:R0:W-:Y:S04]  /*10120*/  STS.U16 [R58+UR7+0x9d00], R26 ;  /* 0x009d001a3a007988 */ /* 0x0001e80008000407 */
[----:B------:R-:W-:Y:S04]  /*10130*/  STS.U16 [R58+UR7+0xa500], R28 ;  /* 0x00a5001c3a007988 */ /* 0x000fe80008000407 */
[----:B------:R0:W-:Y:S04]  /*10140*/  STS.U16 [R58+UR7+0xa900], R27 ;  /* 0x00a9001b3a007988 */ /* 0x0001e80008000407 */
[----:B------:R-:W-:Y:S04]  /*10150*/  STS.U16 [R58+UR7+0xad00], R30 ;  /* 0x00ad001e3a007988 */ /* 0x000fe80008000407 */
[----:B------:R0:W-:Y:S01]  /*10160*/  STS.U16 [R58+UR7+0xb100], R29 ;  /* 0x00b1001d3a007988 */ /* 0x0001e20008000407 */
[----:B---3--:R-:W-:-:S03]  /*10170*/  IMAD.WIDE R42, R2, 0x2, R50 ;  /* 0x00000002022a7825 */ /* 0x008fc600078e0232 */
[----:B------:R-:W3:Y:S01]  /*10180*/  LDL.64 R50, [R1+0x5b0] ;  /* 0x0005b00001327983 */ /* 0x000ee20000100a00 */
[----:B--2---:R-:W-:-:S03]  /*10190*/  IMAD.WIDE R44, R2, 0x2, R52 ;  /* 0x00000002022c7825 */ /* 0x004fc600078e0234 */
[----:B------:R-:W2:Y:S04]  /*101a0*/  LDL.64 R52, [R1+0x570] ;  /* 0x0005700001347983 */ /* 0x000ea80000100a00 */
[----:B-1----:R1:W2:Y:S04]  /*101b0*/  LDG.E.U16 R25, desc[UR18][R44.64] ;  /* 0x000000122c197981 */ /* 0x0022a8000c1e1500 */
[----:B0-----:R4:W2:Y:S01]  /*101c0*/  LDG.E.U16 R26, desc[UR18][R42.64] ;  /* 0x000000122a1a7981 */ /* 0x0018a2000c1e1500 */
[----:B-1----:R-:W-:-:S03]  /*101d0*/  IMAD.WIDE R44, R2, 0x2, R62 ;  /* 0x00000002022c7825 */ /* 0x002fc600078e023e */
[----:B------:R-:W2:Y:S01]  /*101e0*/  LDL.64 R62, [R1+0x448] ;  /* 0x00044800013e7983 */ /* 0x000ea20000100a00 */
[----:B----4-:R-:W-:-:S03]  /*101f0*/  IMAD.WIDE R42, R2, 0x2, R46 ;  /* 0x00000002022a7825 */ /* 0x010fc600078e022e */
[----:B------:R-:W4:Y:S04]  /*10200*/  LDL.64 R46, [R1+0x538] ;  /* 0x00053800012e7983 */ /* 0x000f280000100a00 */
[----:B------:R0:W4:Y:S04]  /*10210*/  LDG.E.U16 R27, desc[UR18][R44.64] ;  /* 0x000000122c1b7981 */ /* 0x000128000c1e1500 */
[----:B------:R1:W4:Y:S01]  /*10220*/  LDG.E.U16 R28, desc[UR18][R42.64] ;  /* 0x000000122a1c7981 */ /* 0x000322000c1e1500 */
[----:B0-----:R-:W-:-:S03]  /*10230*/  IMAD.WIDE R44, R2, 0x2, R60 ;  /* 0x00000002022c7825 */ /* 0x001fc600078e023c */
[----:B------:R0:W-:Y:S01]  /*10240*/  STS.U16 [R58+UR7+0xb500], R31 ;  /* 0x00b5001f3a007988 */ /* 0x0001e20008000407 */
[----:B-1----:R-:W-:-:S03]  /*10250*/  IMAD.WIDE R42, R2, 0x2, R54 ;  /* 0x00000002022a7825 */ /* 0x002fc600078e0236 */
[----:B------:R1:W4:Y:S04]  /*10260*/  LDG.E.U16 R29, desc[UR18][R44.64] ;  /* 0x000000122c1d7981 */ /* 0x000328000c1e1500 */
[----:B------:R-:W4:Y:S04]  /*10270*/  LDL.64 R54, [R1+0x4b8] ;  /* 0x0004b80001367983 */ /* 0x000f280000100a00 */
[----:B------:R5:W4:Y:S01]  /*10280*/  LDG.E.U16 R30, desc[UR18][R42.64] ;  /* 0x000000122a1e7981 */ /* 0x000b22000c1e1500 */
[----:B-1----:R-:W-:-:S03]  /*10290*/  IMAD.WIDE R44, R2, 0x2, R48 ;  /* 0x00000002022c7825 */ /* 0x002fc600078e0230 */
[----:B------:R-:W4:Y:S04]  /*102a0*/  LDL.64 R60, [R1+0x388] ;  /* 0x00038800013c7983 */ /* 0x000f280000100a00 */
[----:B------:R-:W4:Y:S01]  /*102b0*/  LDL.64 R48, [R1+0x478] ;  /* 0x0004780001307983 */ /* 0x000f220000100a00 */
[----:B-----5:R-:W-:-:S03]  /*102c0*/  IMAD.WIDE R42, R2, 0x2, R56 ;  /* 0x00000002022a7825 */ /* 0x020fc600078e0238 */
[----:B------:R-:W5:Y:S04]  /*102d0*/  LDL.64 R56, [R1+0x408] ;  /* 0x0004080001387983 */ /* 0x000f680000100a00 */
[----:B0-----:R3:W5:Y:S04]  /*102e0*/  LDG.E.U16 R31, desc[UR18][R44.64] ;  /* 0x000000122c1f7981 */ /* 0x001768000c1e1500 */
[----:B------:R0:W-:Y:S04]  /*102f0*/  STS.U16 [R58+UR7+0xb900], R32 ;  /* 0x00b900203a007988 */ /* 0x0001e80008000407 */
[----:B------:R1:W-:Y:S04]  /*10300*/  STS.U16 [R58+UR7+0xbd00], R34 ;  /* 0x00bd00223a007988 */ /* 0x0003e80008000407 */
[----:B0-----:R2:W5:Y:S04]  /*10310*/  LDG.E.U16 R32, desc[UR18][R42.64] ;  /* 0x000000122a207981 */ /* 0x001568000c1e1500 */
[----:B------:R0:W-:Y:S04]  /*10320*/  STS.U16 [R41+UR7+0xa180], R33 ;  /* 0x00a1802129007988 */ /* 0x0001e80008000407 */
[----:B-1----:R-:W5:Y:S04]  /*10330*/  LDL.64 R58, [R1+0x308] ;  /* 0x00030800013a7983 */ /* 0x002f680000100a00 */
[----:B------:R-:W-:Y:S04]  /*10340*/  STS.U16 [R41+UR7+0x8180], R36 ;  /* 0x0081802429007988 */ /* 0x000fe80008000407 */
[----:B------:R1:W-:Y:S04]  /*10350*/  STS.U16 [R41+UR7+0x8580], R35 ;  /* 0x0085802329007988 */ /* 0x0003e80008000407 */
[----:B------:R0:W-:Y:S04]  /*10360*/  STS.U16 [R41+UR7+0x8980], R37 ;  /* 0x0089802529007988 */ /* 0x0001e80008000407 */
[----:B------:R-:W-:Y:S04]  /*10370*/  STS.U16 [R41+UR7+0x8d80], R38 ;  /* 0x008d802629007988 */ /* 0x000fe80008000407 */
[----:B------:R-:W-:Y:S04]  /*10380*/  STS.U16 [R41+UR7+0x9180], R40 ;  /* 0x0091802829007988 */ /* 0x000fe80008000407 */
[----:B------:R5:W-:Y:S01]  /*10390*/  STS.U16 [R41+UR7+0x9580], R39 ;  /* 0x0095802729007988 */ /* 0x000be20008000407 */
        /* <DEDUP_REMOVED lines=9> */
[----:B-1----:R0:W4:Y:S04]  /*10430*/  LDG.E.U16 R35, desc[UR18][R44.64] ;  /* 0x000000122c237981 */ /* 0x002128000c1e1500 */
[----:B------:R1:W4:Y:S04]  /*10440*/  LDG.E.U16 R36, desc[UR18][R42.64] ;  /* 0x000000122a247981 */ /* 0x000328000c1e1500 */
[----:B------:R-:W4:Y:S01]  /*10450*/  LDL.64 R64, [R1+0x400] ;  /* 0x0004000001407983 */ /* 0x000f220000100a00 */
[----:B0-----:R-:W-:-:S03]  /*10460*/  IMAD.WIDE R44, R2, 0x2, R54 ;  /* 0x00000002022c7825 */ /* 0x001fc600078e0236 */
[----:B------:R-:W4:Y:S04]  /*10470*/  LDL.64 R54, [R1+0x618] ;  /* 0x0006180001367983 */ /* 0x000f280000100a00 */
[----:B------:R-:W4:Y:S01]  /*10480*/  LDG.E.U16 R37, desc[UR18][R44.64] ;  /* 0x000000122c257981 */ /* 0x000f22000c1e1500 */
[----:B-1----:R-:W-:-:S03]  /*10490*/  IMAD.WIDE R42, R2, 0x2, R48 ;  /* 0x00000002022a7825 */ /* 0x002fc600078e0230 */
[----:B------:R-:W4:Y:S01]  /*104a0*/  LDL.64 R48, [R1+0x5e0] ;  /* 0x0005e00001307983 */ /* 0x000f220000100a00 */
[----:B-----5:R-:W-:-:S03]  /*104b0*/  IMAD.WIDE R40, R2, 0x2, R56 ;  /* 0x0000000202287825 */ /* 0x020fc600078e0238 */
[----:B------:R-:W5:Y:S04]  /*104c0*/  LDL.64 R56, [R1+0x5a8] ;  /* 0x0005a80001387983 */ /* 0x000f680000100a00 */
[----:B------:R0:W5:Y:S04]  /*104d0*/  LDG.E.U16 R38, desc[UR18][R42.64] ;  /* 0x000000122a267981 */ /* 0x000168000c1e1500 */
[----:B------:R-:W5:Y:S01]  /*104e0*/  LDG.E.U16 R40, desc[UR18][R40.64] ;  /* 0x0000001228287981 */ /* 0x000f62000c1e1500 */
[----:B0-----:R-:W-:-:S03]  /*104f0*/  IMAD.WIDE R42, R2, 0x2, R62 ;  /* 0x00000002022a7825 */ /* 0x001fc600078e023e */
[----:B------:R-:W5:Y:S04]  /*10500*/  LDL.64 R62, [R1+0x470] ;  /* 0x00047000013e7983 */ /* 0x000f680000100a00 */
[----:B------:R3:W5:Y:S02]  /*10510*/  LDG.E.U16 R39, desc[UR18][R42.64] ;  /* 0x000000122a277981 */ /* 0x000764000c1e1500 */
[C---:B---3--:R-:W-:Y:S02]  /*10520*/  IMAD.WIDE R42, R2.reuse, 0x2, R50 ;  /* 0x00000002022a7825 */ /* 0x048fe400078e0232 */
[----:B------:R-:W3:Y:S04]  /*10530*/  LDL.64 R50, [R1+0x568] ;  /* 0x0005680001327983 */ /* 0x000ee80000100a00 */
[----:B------:R0:W3:Y:S01]  /*10540*/  LDG.E.U16 R41, desc[UR18][R42.64] ;  /* 0x000000122a297981 */ /* 0x0000e2000c1e1500 */
[----:B--2---:R-:W-:-:S03]  /*10550*/  IMAD.WIDE R44, R2, 0x2, R52 ;  /* 0x00000002022c7825 */ /* 0x004fc600078e0234 */
[----:B------:R-:W2:Y:S01]  /*10560*/  LDL.64 R52, [R1+0x530] ;  /* 0x0005300001347983 */ /* 0x000ea20000100a00 */
[----:B0-----:R-:W-:-:S03]  /*10570*/  IMAD.WIDE R42, R2, 0x2, R60 ;  /* 0x00000002022a7825 */ /* 0x001fc600078e023c */
[----:B------:R-:W2:Y:S04]  /*10580*/  LDL.64 R60, [R1+0x4f0] ;  /* 0x0004f000013c7983 */ /* 0x000ea80000100a00 */
[----:B------:R-:W2:Y:S01]  /*10590*/  LDG.E.U16 R42, desc[UR18][R42.64] ;  /* 0x000000122a2a7981 */ /* 0x000ea2000c1e1500 */
[----:B----4-:R-:W-:-:S03]  /*105a0*/  IMAD.WIDE R46, R2, 0x2, R46 ;  /* 0x00000002022e7825 */ /* 0x010fc600078e022e */
[----:B------:R0:W4:Y:S02]  /*105b0*/  LDG.E.U16 R43, desc[UR18][R44.64] ;  /* 0x000000122c2b7981 */ /* 0x000124000c1e1500 */
[C---:B0-----:R-:W-:Y:S02]  /*105c0*/  IMAD.WIDE R44, R2.reuse, 0x2, R58 ;  /* 0x00000002022c7825 */ /* 0x041fe400078e023a */
[----:B------:R-:W4:Y:S04]  /*105d0*/  LDL.64 R58, [R1+0x3c0] ;  /* 0x0003c000013a7983 */ /* 0x000f280000100a00 */
[----:B------:R-:W4:Y:S04]  /*105e0*/  LDG.E.U16 R44, desc[UR18][R44.64] ;  /* 0x000000122c2c7981 */ /* 0x000f28000c1e1500 */
[----:B------:R0:W4:Y:S01]  /*105f0*/  LDG.E.U16 R45, desc[UR18][R46.64] ;  /* 0x000000122e2d7981 */ /* 0x000122000c1e1500 */
[----:B------:R-:W-:-:S04]  /*10600*/  IMAD.WIDE R48, R2, 0x2, R48 ;  /* 0x0000000202307825 */ /* 0x000fc800078e0230 */
[C---:B0-----:R-:W-:Y:S02]  /*10610*/  IMAD.WIDE R46, R2.reuse, 0x2, R54 ;  /* 0x00000002022e7825 */ /* 0x041fe400078e0236 */
[----:B------:R-:W4:Y:S04]  /*10620*/  LDL.64 R54, [R1+0x4b0] ;  /* 0x0004b00001367983 */ /* 0x000f280000100a00 */
[----:B------:R-:W4:Y:S04]  /*10630*/  LDG.E.U16 R46, desc[UR18][R46.64] ;  /* 0x000000122e2e7981 */ /* 0x000f28000c1e1500 */
[----:B------:R5:W4:Y:S02]  /*10640*/  LDG.E.U16 R47, desc[UR18][R48.64] ;  /* 0x00000012302f7981 */ /* 0x000b24000c1e1500 */
[----:B-----5:R-:W-:-:S02]  /*10650*/  IMAD.WIDE R48, R2, 0x2, R56 ;  /* 0x0000000202307825 */ /* 0x020fc400078e0238 */
[----:B------:R-:W5:Y:S04]  /*10660*/  LDL.64 R56, [R1+0x440] ;  /* 0x0004400001387983 */ /* 0x000f680000100a00 */
[----:B------:R-:W5:Y:S01]  /*10670*/  LDG.E.U16 R48, desc[UR18][R48.64] ;  /* 0x0000001230307981 */ /* 0x000f62000c1e1500 */
[----:B---3--:R-:W-:-:S05]  /*10680*/  IMAD.WIDE R50, R2, 0x2, R50 ;  /* 0x0000000202327825 */ /* 0x008fca00078e0232 */
[----:B------:R2:W3:Y:S02]  /*10690*/  LDG.E.U16 R49, desc[UR18][R50.64] ;  /* 0x0000001232317981 */ /* 0x0004e4000c1e1500 */
[----:B--2---:R-:W-:-:S05]  /*106a0*/  IMAD.WIDE R50, R2, 0x2, R52 ;  /* 0x0000000202327825 */ /* 0x004fca00078e0234 */
[----:B------:R0:W2:Y:S02]  /*106b0*/  LDG.E.U16 R52, desc[UR18][R50.64] ;  /* 0x0000001232347981 */ /* 0x0000a4000c1e1500 */
[C---:B0-----:R-:W-:Y:S02]  /*106c0*/  IMAD.WIDE R50, R2.reuse, 0x2, R60 ;  /* 0x0000000202327825 */ /* 0x041fe400078e023c */
[----:B------:R-:W2:Y:S04]  /*106d0*/  LDL.64 R60, [R1+0x340] ;  /* 0x00034000013c7983 */ /* 0x000ea80000100a00 */
[----:B------:R4:W3:Y:S02]  /*106e0*/  LDG.E.U16 R53, desc[UR18][R50.64] ;  /* 0x0000001232357981 */ /* 0x0008e4000c1e1500 */
[----:B----4-:R-:W-:-:S05]  /*106f0*/  IMAD.WIDE R50, R2, 0x2, R54 ;  /* 0x0000000202327825 */ /* 0x010fca00078e0236 */
[----:B------:R0:W4:Y:S02]  /*10700*/  LDG.E.U16 R54, desc[UR18][R50.64] ;  /* 0x0000001232367981 */ /* 0x000124000c1e1500 */
[C---:B0-----:R-:W-:Y:S02]  /*10710*/  IMAD.WIDE R50, R2.reuse, 0x2, R62 ;  /* 0x0000000202327825 */ /* 0x041fe400078e023e */
[----:B------:R-:W3:Y:S04]  /*10720*/  LDL.64 R62, [R1+0x2c0] ;  /* 0x0002c000013e7983 */ /* 0x000ee80000100a00 */
[----:B------:R5:W4:Y:S02]  /*10730*/  LDG.E.U16 R55, desc[UR18][R50.64] ;  /* 0x0000001232377981 */ /* 0x000b24000c1e1500 */
[----:B-----5:R-:W-:-:S05]  /*10740*/  IMAD.WIDE R50, R2, 0x2, R56 ;  /* 0x0000000202327825 */ /* 0x020fca00078e0238 */
[----:B------:R0:W5:Y:S02]  /*10750*/  LDG.E.U16 R56, desc[UR18][R50.64] ;  /* 0x0000001232387981 */ /* 0x000164000c1e1500 */
[C---:B0-----:R-:W-:Y:S02]  /*10760*/  IMAD.WIDE R50, R2.reuse, 0x2, R64 ;  /* 0x0000000202327825 */ /* 0x041fe400078e0240 */
[----:B------:R-:W4:Y:S04]  /*10770*/  LDL.64 R64, [R1+0x5d8] ;  /* 0x0005d80001407983 */ /* 0x000f280000100a00 */
[----:B------:R0:W5:Y:S02]  /*10780*/  LDG.E.U16 R57, desc[UR18][R50.64] ;  /* 0x0000001232397981 */ /* 0x000164000c1e1500 */
[----:B0-----:R-:W-:-:S05]  /*10790*/  IMAD.WIDE R50, R2, 0x2, R58 ;  /* 0x0000000202327825 */ /* 0x001fca00078e023a */
[----:B------:R0:W5:Y:S02]  /*107a0*/  LDG.E.U16 R58, desc[UR18][R50.64] ;  /* 0x00000012323a7981 */ /* 0x000164000c1e1500 */
[C---:B0-----:R-:W-:Y:S02]  /*107b0*/  IMAD.WIDE R50, R2.reuse, 0x2, R66 ;  /* 0x0000000202327825 */ /* 0x041fe400078e0242 */
[----:B------:R-:W5:Y:S04]  /*107c0*/  LDL.64 R66, [R1+0x560] ;  /* 0x0005600001427983 */ /* 0x000f680000100a00 */
[----:B------:R2:W5:Y:S02]  /*107d0*/  LDG.E.U16 R59, desc[UR18][R50.64] ;  /* 0x00000012323b7981 */ /* 0x000564000c1e1500 */
[----:B--2---:R-:W-:-:S05]  /*107e0*/  IMAD.WIDE R50, R2, 0x2, R60 ;  /* 0x0000000202327825 */ /* 0x004fca00078e023c */
[----:B------:R0:W2:Y:S02]  /*107f0*/  LDG.E.U16 R60, desc[UR18][R50.64] ;  /* 0x00000012323c7981 */ /* 0x0000a4000c1e1500 */
[C---:B0-----:R-:W-:Y:S02]  /*10800*/  IMAD.WIDE R50, R2.reuse, 0x2, R150 ;  /* 0x0000000202327825 */ /* 0x041fe400078e0296 */
[----:B------:R-:W2:Y:S04]  /*10810*/  LDL.64 R150, [R1+0x4a8] ;  /* 0x0004a80001967983 */ /* 0x000ea80000100a00 */
[----:B------:R3:W2:Y:S02]  /*10820*/  LDG.E.U16 R61, desc[UR18][R50.64] ;  /* 0x00000012323d7981 */ /* 0x0006a4000c1e1500 */
[----:B---3--:R-:W-:-:S05]  /*10830*/  IMAD.WIDE R50, R2, 0x2, R62 ;  /* 0x0000000202327825 */ /* 0x008fca00078e023e */
[----:B------:R0:W3:Y:S02]  /*10840*/  LDG.E.U16 R62, desc[UR18][R50.64] ;  /* 0x00000012323e7981 */ /* 0x0000e4000c1e1500 */
[C---:B0-----:R-:W-:Y:S02]  /*10850*/  IMAD.WIDE R50, R2.reuse, 0x2, R154 ;  /* 0x0000000202327825 */ /* 0x041fe400078e029a */
[----:B------:R-:W2:Y:S04]  /*10860*/  LDL.64 R154, [R1+0x438] ;  /* 0x00043800019a7983 */ /* 0x000ea80000100a00 */
[----:B------:R4:W2:Y:S02]  /*10870*/  LDG.E.U16 R63, desc[UR18][R50.64] ;  /* 0x00000012323f7981 */ /* 0x0008a4000c1e1500 */
[----:B----4-:R-:W-:-:S05]  /*10880*/  IMAD.WIDE R50, R2, 0x2, R64 ;  /* 0x0000000202327825 */ /* 0x010fca00078e0240 */
[----:B------:R0:W4:Y:S02]  /*10890*/  LDG.E.U16 R64, desc[UR18][R50.64] ;  /* 0x0000001232407981 */ /* 0x000124000c1e1500 */
[C---:B0-----:R-:W-:Y:S02]  /*108a0*/  IMAD.WIDE R50, R2.reuse, 0x2, R158 ;  /* 0x0000000202327825 */ /* 0x041fe400078e029e */
[----:B------:R-:W2:Y:S04]  /*108b0*/  LDL.64 R158, [R1+0x3b8] ;  /* 0x0003b800019e7983 */ /* 0x000ea80000100a00 */
[----:B------:R5:W2:Y:S02]  /*108c0*/  LDG.E.U16 R65, desc[UR18][R50.64] ;  /* 0x0000001232417981 */ /* 0x000aa4000c1e1500 */
[----:B-----5:R-:W-:-:S05]  /*108d0*/  IMAD.WIDE R50, R2, 0x2, R66 ;  /* 0x0000000202327825 */ /* 0x020fca00078e0242 */
[----:B------:R0:W5:Y:S04]  /*108e0*/  LDG.E.U16 R66, desc[UR18][R50.64] ;  /* 0x0000001232427981 */ /* 0x000168000c1e1500 */
[----:B------:R-:W0:Y:S02]  /*108f0*/  LDL.64 R50, [R1+0x528] ;  /* 0x0005280001327983 */ /* 0x000e240000100a00 */
[----:B0-----:R-:W-:-:S05]  /*10900*/  IMAD.WIDE R50, R2, 0x2, R50 ;  /* 0x0000000202327825 */ /* 0x001fca00078e0232 */
[----:B------:R0:W2:Y:S04]  /*10910*/  LDG.E.U16 R67, desc[UR18][R50.64] ;  /* 0x0000001232437981 */ /* 0x0000a8000c1e1500 */
[----:B------:R-:W0:Y:S02]  /*10920*/  LDL.64 R50, [R1+0x4e8] ;  /* 0x0004e80001327983 */ /* 0x000e240000100a00 */
[----:B0-----:R-:W-:-:S05]  /*10930*/  IMAD.WIDE R50, R2, 0x2, R50 ;  /* 0x0000000202327825 */ /* 0x001fca00078e0232 */
[----:B------:R2:W3:Y:S02]  /*10940*/  LDG.E.U16 R74, desc[UR18][R50.64] ;  /* 0x00000012324a7981 */ /* 0x0004e4000c1e1500 */
[----:B--2---:R-:W-:-:S05]  /*10950*/  IMAD.WIDE R50, R2, 0x2, R150 ;  /* 0x0000000202327825 */ /* 0x004fca00078e0296 */
[----:B------:R0:W2:Y:S04]  /*10960*/  LDG.E.U16 R150, desc[UR18][R50.64] ;  /* 0x0000001232967981 */ /* 0x0000a8000c1e1500 */
[----:B------:R-:W0:Y:S02]  /*10970*/  LDL.64 R50, [R1+0x468] ;  /* 0x0004680001327983 */ /* 0x000e240000100a00 */
[----:B0-----:R-:W-:-:S05]  /*10980*/  IMAD.WIDE R50, R2, 0x2, R50 ;  /* 0x0000000202327825 */ /* 0x001fca00078e0232 */
[----:B------:R0:W2:Y:S02]  /*10990*/  LDG.E.U16 R151, desc[UR18][R50.64] ;  /* 0x0000001232977981 */ /* 0x0000a4000c1e1500 */
[----:B0-----:R-:W-:-:S05]  /*109a0*/  IMAD.WIDE R50, R2, 0x2, R154 ;  /* 0x0000000202327825 */ /* 0x001fca00078e029a */
        /* <DEDUP_REMOVED lines=13> */
[----:B------:R0:W2:Y:S04]  /*10a80*/  LDG.E.U16 R163, desc[UR18][R50.64] ;  /* 0x0000001232a37981 */ /* 0x0000a8000c1e1500 */
[----:B------:R-:W0:Y:S01]  /*10a90*/  LDL.64 R50, [R1+0x2b8] ;  /* 0x0002b80001327983 */ /* 0x000e220000100a00 */
[----:B------:R-:W-:Y:S02]  /*10aa0*/  UMOV UR4, 0x1 ;  /* 0x0000000100047882 */ /* 0x000fe40000000000 */
[----:B------:R-:W-:-:S04]  /*10ab0*/  @!UP0 UIADD3 UR4, UPT, UPT, -UR4, 0x100000, URZ ;  /* 0x0010000004048890 */ /* 0x000fc8000fffe1ff */
[----:B------:R-:W-:Y:S02]  /*10ac0*/  @!UP0 USHF.L.U32 UR5, UR4, 0xb, URZ ;  /* 0x0000000b04058899 */ /* 0x000fe400080006ff */
[----:B------:R-:W-:Y:S01]  /*10ad0*/  @!UP0 USHF.L.U32 UR4, UR4, 0x1, URZ ;  /* 0x0000000104048899 */ /* 0x000fe200080006ff */
[----:B0-----:R-:W-:-:S06]  /*10ae0*/  IMAD.WIDE R50, R2, 0x2, R50 ;  /* 0x0000000202327825 */ /* 0x001fcc00078e0232 */
[----:B------:R0:W2:Y:S02]  /*10af0*/  LDG.E.U16 R50, desc[UR18][R50.64] ;  /* 0x0000001232327981 */ /* 0x0000a4000c1e1500 */
[----:B0-----:R-:W-:-:S05]  /*10b00*/  LOP3.LUT R51, R70, 0x30, RZ, 0x3c, !PT ;  /* 0x0000003046337812 */ /* 0x001fca00078e3cff */
[----:B------:R0:W-:Y:S04]  /*10b10*/  STS.U16 [R51+UR7+0x9980], R8 ;  /* 0x0099800833007988 */ /* 0x0001e80008000407 */
        /* <DEDUP_REMOVED lines=34> */
[----:B0-----:R-:W-:-:S03]  /*10d40*/  LOP3.LUT R8, R70, 0x60, RZ, 0x3c, !PT ;  /* 0x0000006046087812 */ /* 0x001fc600078e3cff */
        /* <DEDUP_REMOVED lines=18> */
[----:B------:R-:W-:-:S03]  /*10e70*/  VOTEU.ALL UP1, P1 ;  /* 0x0000000000ff7886 */ /* 0x000fc60000820000 */
[----:B------:R1:W-:Y:S04]  /*10e80*/  STS.U16 [R8+UR7+0xab00], R57 ;  /* 0x00ab003908007988 */ /* 0x0003e80008000407 */
[----:B------:R1:W-:Y:S04]  /*10e90*/  STS.U16 [R8+UR7+0xaf00], R58 ;  /* 0x00af003a08007988 */ /* 0x0003e80008000407 */
[----:B------:R1:W-:Y:S04]  /*10ea0*/  STS.U16 [R8+UR7+0xb300], R59 ;  /* 0x00b3003b08007988 */ /* 0x0003e80008000407 */
[----:B------:R1:W-:Y:S04]  /*10eb0*/  STS.U16 [R8+UR7+0xb700], R60 ;  /* 0x00b7003c08007988 */ /* 0x0003e80008000407 */
[----:B------:R1:W-:Y:S04]  /*10ec0*/  STS.U16 [R8+UR7+0xbb00], R61 ;  /* 0x00bb003d08007988 */ /* 0x0003e80008000407 */
[----:B---3--:R1:W-:Y:S04]  /*10ed0*/  STS.U16 [R8+UR7+0xbf00], R62 ;  /* 0x00bf003e08007988 */ /* 0x0083e80008000407 */
[----:B------:R1:W-:Y:S04]  /*10ee0*/  STS.U16 [R101+UR7+0xa380], R7 ;  /* 0x00a3800765007988 */ /* 0x0003e80008000407 */
[----:B------:R1:W-:Y:S04]  /*10ef0*/  STS.U16 [R101+UR7+0x8380], R63 ;  /* 0x0083803f65007988 */ /* 0x0003e80008000407 */
[----:B----4-:R1:W-:Y:S04]  /*10f00*/  STS.U16 [R101+UR7+0x8780], R64 ;  /* 0x0087804065007988 */ /* 0x0103e80008000407 */
[----:B------:R1:W-:Y:S04]  /*10f10*/  STS.U16 [R101+UR7+0x8b80], R65 ;  /* 0x008b804165007988 */ /* 0x0003e80008000407 */
[----:B-----5:R1:W-:Y:S04]  /*10f20*/  STS.U16 [R101+UR7+0x8f80], R66 ;  /* 0x008f804265007988 */ /* 0x0203e80008000407 */
[----:B------:R1:W-:Y:S04]  /*10f30*/  STS.U16 [R101+UR7+0x9380], R67 ;  /* 0x0093804365007988 */ /* 0x0003e80008000407 */
[----:B------:R1:W-:Y:S04]  /*10f40*/  STS.U16 [R101+UR7+0x9780], R74 ;  /* 0x0097804a65007988 */ /* 0x0003e80008000407 */
[----:B--2---:R1:W-:Y:S04]  /*10f50*/  STS.U16 [R101+UR7+0x9b80], R150 ;  /* 0x009b809665007988 */ /* 0x0043e80008000407 */
        /* <DEDUP_REMOVED lines=9> */
[----:B0-----:R-:W-:Y:S04]  /*10ff0*/  FENCE.VIEW.ASYNC.S ;  /* 0x00000000000073c6 */ /* 0x001fe80000000000 */
[----:B------:R-:W0:Y:S02]  /*11000*/  FENCE.VIEW.ASYNC.S ;  /* 0x00000000000073c6 */ /* 0x000e240000000000 */
[----:B0-----:R1:W0:Y:S02]  /*11010*/  @!UP1 SYNCS.EXCH.64 URZ, [UR7+0x1c010], UR4 ;  /* 0x01c0100407ff95b2 */ /* 0x0012240008000100 */
[----:B0-----:R-:W-:Y:S06]  /*11020*/  BAR.SYNC.DEFER_BLOCKING 0x0 ;  /* 0x0000000000007b1d */ /* 0x001fec0000010000 */
[----:B-1----:R-:W-:Y:S05]  /*11030*/  BRA.U UP2, `(.L_x_13) ;  /* 0x0000000102747547 */ /* 0x002fea000b800000 */
[----:B------:R-:W-:Y:S01]  /*11040*/  UMOV UR62, UR17 ;  /* 0x00000011003e7c82 */ /* 0x000fe20008000000 */
[----:B------:R-:W-:Y:S01]  /*11050*/  UMOV UR63, 0x40004040 ;  /* 0x40004040003f7882 */ /* 0x000fe20000000000 */
[----:B------:R-:W-:Y:S01]  /*11060*/  UMOV UR64, UR16 ;  /* 0x0000001000407c82 */ /* 0x000fe20008000000 */
[----:B------:R-:W-:Y:S01]  /*11070*/  UMOV UR65, 0x40004040 ;  /* 0x4000404000417882 */ /* 0x000fe20000000000 */
[----:B------:R-:W-:Y:S01]  /*11080*/  UMOV UR74, 0x0 ;  /* 0x00000000004a7882 */ /* 0x000fe20000000000 */
[----:B------:R-:W-:Y:S01]  /*11090*/  UMOV UR75, 0x4208490 ;  /* 0x04208490004b7882 */ /* 0x000fe20000000000 */
[----:B------:R-:W-:Y:S01]  /*110a0*/  UIADD3 UR4, UPT, UPT, UR7, 0x1c010, URZ ;  /* 0x0001c01007047890 */ /* 0x000fe2000fffe0ff */
[----:B------:R0:W-:Y:S01]  /*110b0*/  UTCHMMA gdesc[UR62], gdesc[UR64], tmem[UR11], tmem[UR74], idesc[UR75], !UPT ;  /* 0x00ff4a403e0075ea */ /* 0x0001e2000f80000b */
[----:B------:R1:W-:Y:S01]  /*110c0*/  UTCHMMA gdesc[UR22], gdesc[UR20], tmem[UR11], tmem[UR74], idesc[UR75], UPT ;  /* 0x00ff4a14160075ea */ /* 0x0003e2000b80000b */
[----:B------:R-:W-:Y:S01]  /*110d0*/  UMOV UR76, 0x0 ;  /* 0x00000000004c7882 */ /* 0x000fe20000000000 */
[----:B------:R-:W-:Y:S01]  /*110e0*/  UMOV UR77, 0x4208490 ;  /* 0x04208490004d7882 */ /* 0x000fe20000000000 */
[----:B------:R-:W-:Y:S01]  /*110f0*/  UMOV UR72, 0x0 ;  /* 0x0000000000487882 */ /* 0x000fe20000000000 */
[----:B------:R-:W-:Y:S01]  /*11100*/  UMOV UR73, 0x4208490 ;  /* 0x0420849000497882 */ /* 0x000fe20000000000 */
[----:B------:R-:W-:Y:S01]  /*11110*/  UMOV UR70, 0x0 ;  /* 0x0000000000467882 */ /* 0x000fe20000000000 */
[----:B------:R-:W-:Y:S01]  /*11120*/  UMOV UR71, 0x4208490 ;  /* 0x0420849000477882 */ /* 0x000fe20000000000 */
[----:B------:R-:W-:Y:S01]  /*11130*/  UMOV UR5, URZ ;  /* 0x000000ff00057c82 */ /* 0x000fe20008000000 */
[----:B------:R-:W-:Y:S01]  /*11140*/  UMOV UR68, 0x0 ;  /* 0x0000000000447882 */ /* 0x000fe20000000000 */
[----:B0-----:R-:W-:Y:S01]  /*11150*/  UMOV UR64, 0x0 ;  /* 0x0000000000407882 */ /* 0x001fe20000000000 */
[----:B------:R-:W-:Y:S01]  /*11160*/  UMOV UR65, 0x4208490 ;  /* 0x0420849000417882 */ /* 0x000fe20000000000 */
[----:B------:R-:W-:Y:S01]  /*11170*/  UMOV UR69, 0x4208490 ;  /* 0x0420849000457882 */ /* 0x000fe20000000000 */
[----:B------:R1:W-:Y:S01]  /*11180*/  UTCHMMA gdesc[UR26], gdesc[UR38], tmem[UR11], tmem[UR64], idesc[UR65], UPT ;  /* 0x00ff40261a0075ea */ /* 0x0003e2000b80000b */
[----:B------:R1:W-:Y:S01]  /*11190*/  UTCHMMA gdesc[UR28], gdesc[UR40], tmem[UR11], tmem[UR74], idesc[UR75], UPT ;  /* 0x00ff4a281c0075ea */ /* 0x0003e2000b80000b */
[----:B------:R1:W-:Y:S01]  /*111a0*/  UTCHMMA gdesc[UR30], gdesc[UR42], tmem[UR11], tmem[UR76], idesc[UR77], UPT ;  /* 0x00ff4c2a1e0075ea */ /* 0x0003e2000b80000b */
[----:B------:R1:W-:Y:S01]  /*111b0*/  UTCHMMA gdesc[UR32], gdesc[UR44], tmem[UR11], tmem[UR72], idesc[UR73], UPT ;  /* 0x00ff482c200075ea */ /* 0x0003e2000b80000b */
[----:B------:R-:W-:Y:S01]  /*111c0*/  UMOV UR4, UR4 ;  /* 0x0000000400047c82 */ /* 0x000fe20008000000 */
[----:B------:R1:W-:Y:S01]  /*111d0*/  UTCHMMA gdesc[UR34], gdesc[UR46], tmem[UR11], tmem[UR70], idesc[UR71], UPT ;  /* 0x00ff462e220075ea */ /* 0x0003e2000b80000b */
[----:B------:R1:W-:Y:S01]  /*111e0*/  UTCHMMA gdesc[UR36], gdesc[UR48], tmem[UR11], tmem[UR68], idesc[UR69], UPT ;  /* 0x00ff4430240075ea */ /* 0x0003e2000b80000b */
[----:B------:R1:W-:Y:S01]  /*111f0*/  UTCBAR [UR4], URZ ;  /* 0x000000ff040073e9 */ /* 0x0003e200080000ff */
[----:B------:R-:W-:Y:S01]  /*11200*/  NOP ;  /* 0x0000000000007918 */ /* 0x000fe20000000000 */
.L_x_13:
[----:B------:R-:W0:Y:S02]  /*11210*/  SYNCS.PHASECHK.TRANS64.TRYWAIT P2, [UR7+0x1c010], RZ ;  /* 0x01c010ffff0075a7 */ /* 0x000e240008041107 */
[----:B0-----:R-:W-:Y:S05]  /*11220*/  @!P2 BRA `(.L_x_14) ;  /* 0x0000006800a4a947 */ /* 0x001fea0003800000 */
.L_x_23:
[----:B------:R-:W-:Y:S06]  /*11230*/  BAR.SYNC.DEFER_BLOCKING 0x0 ;  /* 0x0000000000007b1d */ /* 0x000fec0000010000 */
[----:B------:R-:W-:Y:S01]  /*11240*/  LDTM.16dp32bit_t0_t15.x64 R4, tmem[UR9+0x100000] ;  /* 0x10000009000479ee */ /* 0x000fe20008b00000 */
[----:B------:R-:W0:Y:S01]  /*11250*/  LDTM.16dp32bit_t16_t31.x64 R4, tmem[UR9+0x100040] ;  /* 0x10004009000479ee */ /* 0x000e220008b20000 */
[----:B------:R-:W2:Y:S01]  /*11260*/  @!P1 SYNCS.CCTL.IV [UR7+0x1c010] ;  /* 0x01c01000ff0099b1 */ /* 0x000ea20008000007 */
[----:B------:R-:W-:Y:S01]  /*11270*/  NOP ;  /* 0x0000000000007918 */ /* 0x000fe20000000000 */
[----:B0-----:R-:W-:Y:S01]  /*11280*/  FMUL R3, R4, UR14 ;  /* 0x0000000e04037c20 */ /* 0x001fe20008400000 */
[----:B------:R-:W-:Y:S01]  /*11290*/  FMUL R74, R5, UR14 ;  /* 0x0000000e054a7c20 */ /* 0x000fe20008400000 */
[----:B------:R-:W-:-:S05]  /*112a0*/  FMUL R150, R6, UR14 ;  /* 0x0000000e06967c20 */ /* 0x000fca0008400000 */
[----:B------:R-:W-:Y:S01]  /*112b0*/  FMNMX3 R3, R3, R74, R150, !PT ;  /* 0x0000004a03037276 */ /* 0x000fe20007800096 */
        /* <DEDUP_REMOVED lines=90> */
[----:B------:R-:W-:-:S05]  /*11860*/  FMUL R74, R67, UR14 ;  /* 0x0000000e434a7c20 */ /* 0x000fca0008400000 */
[----:B------:R-:W-:-:S05]  /*11870*/  FMNMX R3, R74, R3, !PT ;  /* 0x000000034a037209 */ /* 0x000fca0007800000 */
[----:B------:R-:W0:Y:S02]  /*11880*/  SHFL.BFLY PT, R74, R3, 0x10, 0x1f ;  /* 0x0e001f00034a7f89 */ /* 0x000e2400000e0000 */
[----:B0-----:R-:W-:-:S05]  /*11890*/  FMNMX3 R3, R3, R74, R100, !PT ;  /* 0x0000004a03037276 */ /* 0x001fca0007800064 */
[--C-:B------:R-:W-:Y:S01]  /*118a0*/  FFMA R4, R4, UR14, -R3.reuse ;  /* 0x0000000e04047c23 */ /* 0x100fe20008000803 */
[--C-:B------:R-:W-:Y:S01]  /*118b0*/  FFMA R5, R5, UR14, -R3.reuse ;  /* 0x0000000e05057c23 */ /* 0x100fe20008000803 */
[--C-:B------:R-:W-:Y:S01]  /*118c0*/  FFMA R6, R6, UR14, -R3.reuse ;  /* 0x0000000e06067c23 */ /* 0x100fe20008000803 */
[--C-:B------:R-:W-:Y:S01]  /*118d0*/  FFMA R7, R7, UR14, -R3.reuse ;  /* 0x0000000e07077c23 */ /* 0x100fe20008000803 */
[----:B------:R-:W-:Y:S01]  /*118e0*/  FMUL R4, R4, 1.4426950216293334961 ;  /* 0x3fb8aa3b04047820 */ /* 0x000fe20000400000 */
[----:B------:R-:W-:Y:S01]  /*118f0*/  FMUL R5, R5, 1.4426950216293334961 ;  /* 0x3fb8aa3b05057820 */ /* 0x000fe20000400000 */
[----:B------:R-:W-:Y:S01]  /*11900*/  FMUL R6, R6, 1.4426950216293334961 ;  /* 0x3fb8aa3b06067820 */ /* 0x000fe20000400000 */
[----:B------:R-:W-:Y:S01]  /*11910*/  FMUL R7, R7, 1.4426950216293334961 ;  /* 0x3fb8aa3b07077820 */ /* 0x000fe20000400000 */
[--C-:B------:R-:W-:Y:S01]  /*11920*/  FFMA R8, R8, UR14, -R3.reuse ;  /* 0x0000000e08087c23 */ /* 0x100fe20008000803 */
[--C-:B------:R-:W-:Y:S01]  /*11930*/  FFMA R9, R9, UR14, -R3.reuse ;  /* 0x0000000e09097c23 */ /* 0x100fe20008000803 */
[----:B------:R-:W-:Y:S01]  /*11940*/  MUFU.EX2 R4, R4 ;  /* 0x0000000400047308 */ /* 0x000fe20000000800 */
[--C-:B------:R-:W-:Y:S01]  /*11950*/  FFMA R10, R10, UR14, -R3.reuse ;  /* 0x0000000e0a0a7c23 */ /* 0x100fe20008000803 */
[----:B------:R-:W-:Y:S01]  /*11960*/  FMUL R8, R8, 1.4426950216293334961 ;  /* 0x3fb8aa3b08087820 */ /* 0x000fe20000400000 */
[----:B------:R-:W-:Y:S01]  /*11970*/  FMUL R9, R9, 1.4426950216293334961 ;  /* 0x3fb8aa3b09097820 */ /* 0x000fe20000400000 */
[--C-:B------:R-:W-:Y:S01]  /*11980*/  FFMA R11, R11, UR14, -R3.reuse ;  /* 0x0000000e0b0b7c23 */ /* 0x100fe20008000803 */
[----:B------:R-:W-:Y:S01]  /*11990*/  FMUL R10, R10, 1.4426950216293334961 ;  /* 0x3fb8aa3b0a0a7820 */ /* 0x000fe20000400000 */
[--C-:B------:R-:W-:Y:S01]  /*119a0*/  FFMA R12, R12, UR14, -R3.reuse ;  /* 0x0000000e0c0c7c23 */ /* 0x100fe20008000803 */
[--C-:B------:R-:W-:Y:S01]  /*119b0*/  FFMA R13, R13, UR14, -R3.reuse ;  /* 0x0000000e0d0d7c23 */ /* 0x100fe20008000803 */
[----:B------:R-:W0:Y:S01]  /*119c0*/  MUFU.EX2 R5, R5 ;  /* 0x0000000500057308 */ /* 0x000e220000000800 */
[----:B------:R-:W-:Y:S01]  /*119d0*/  FMUL R11, R11, 1.4426950216293334961 ;  /* 0x3fb8aa3b0b0b7820 */ /* 0x000fe20000400000 */
[----:B------:R-:W-:Y:S01]  /*119e0*/  FMUL R12, R12, 1.4426950216293334961 ;  /* 0x3fb8aa3b0c0c7820 */ /* 0x000fe20000400000 */
[----:B------:R-:W-:Y:S01]  /*119f0*/  FMUL R13, R13, 1.4426950216293334961 ;  /* 0x3fb8aa3b0d0d7820 */ /* 0x000fe20000400000 */
[--C-:B------:R-:W-:Y:S01]  /*11a00*/  FFMA R14, R14, UR14, -R3.reuse ;  /* 0x0000000e0e0e7c23 */ /* 0x100fe20008000803 */
[--C-:B------:R-:W-:Y:S01]  /*11a10*/  FFMA R15, R15, UR14, -R3.reuse ;  /* 0x0000000e0f0f7c23 */ /* 0x100fe20008000803 */
[--C-:B------:R-:W-:Y:S01]  /*11a20*/  FFMA R16, R16, UR14, -R3.reuse ;  /* 0x0000000e10107c23 */ /* 0x100fe20008000803 */
[--C-:B------:R-:W-:Y:S01]  /*11a30*/  FFMA R17, R17, UR14, -R3.reuse ;  /* 0x0000000e11117c23 */ /* 0x100fe20008000803 */
[----:B------:R-:W3:Y:S01]  /*11a40*/  MUFU.EX2 R6, R6 ;  /* 0x0000000600067308 */ /* 0x000ee20000000800 */
[----:B------:R-:W-:Y:S01]  /*11a50*/  FMUL R14, R14, 1.4426950216293334961 ;  /* 0x3fb8aa3b0e0e7820 */ /* 0x000fe20000400000 */
[----:B------:R-:W-:Y:S01]  /*11a60*/  FMUL R15, R15, 1.4426950216293334961 ;  /* 0x3fb8aa3b0f0f7820 */ /* 0x000fe20000400000 */
[----:B------:R-:W-:Y:S01]  /*11a70*/  FMUL R16, R16, 1.4426950216293334961 ;  /* 0x3fb8aa3b10107820 */ /* 0x000fe20000400000 */
[----:B------:R-:W-:Y:S01]  /*11a80*/  FMUL R17, R17, 1.4426950216293334961 ;  /* 0x3fb8aa3b11117820 */ /* 0x000fe20000400000 */
[--C-:B------:R-:W-:Y:S01]  /*11a90*/  FFMA R18, R18, UR14, -R3.reuse ;  /* 0x0000000e12127c23 */ /* 0x100fe20008000803 */
[--C-:B------:R-:W-:Y:S01]  /*11aa0*/  FFMA R19, R19, UR14, -R3.reuse ;  /* 0x0000000e13137c23 */ /* 0x100fe20008000803 */
[----:B------:R-:W-:Y:S01]  /*11ab0*/  FFMA R20, R20, UR14, -R3 ;  /* 0x0000000e14147c23 */ /* 0x000fe20008000803 */
[----:B------:R-:W4:Y:S01]  /*11ac0*/  MUFU.EX2 R7, R7 ;  /* 0x0000000700077308 */ /* 0x000f220000000800 */
[----:B0-----:R-:W-:Y:S01]  /*11ad0*/  FADD R74, R4, R5 ;  /* 0x00000005044a7221 */ /* 0x001fe20000000000 */
[----:B------:R-:W-:Y:S01]  /*11ae0*/  FMUL R18, R18, 1.4426950216293334961 ;  /* 0x3fb8aa3b12127820 */ /* 0x000fe20000400000 */
[----:B------:R-:W-:Y:S01]  /*11af0*/  FMUL R19, R19, 1.4426950216293334961 ;  /* 0x3fb8aa3b13137820 */ /* 0x000fe20000400000 */
[----:B------:R-:W-:Y:S01]  /*11b00*/  FMUL R20, R20, 1.4426950216293334961 ;  /* 0x3fb8aa3b14147820 */ /* 0x000fe20000400000 */
[--C-:B------:R-:W-:Y:S01]  /*11b10*/  FFMA R21, R21, UR14, -R3.reuse ;  /* 0x0000000e15157c23 */ /* 0x100fe20008000803 */
[--C-:B------:R-:W-:Y:S01]  /*11b20*/  FFMA R22, R22, UR14, -R3.reuse ;  /* 0x0000000e16167c23 */ /* 0x100fe20008000803 */
[--C-:B------:R-:W-:Y:S01]  /*11b30*/  FFMA R23, R23, UR14, -R3.reuse ;  /* 0x0000000e17177c23 */ /* 0x100fe20008000803 */
[----:B------:R-:W0:Y:S01]  /*11b40*/  MUFU.EX2 R8, R8 ;  /* 0x0000000800087308 */ /* 0x000e220000000800 */
[----:B---3--:R-:W-:Y:S01]  /*11b50*/  FADD R74, R6, R74 ;  /* 0x0000004a064a7221 */ /* 0x008fe20000000000 */
[----:B------:R-:W-:Y:S01]  /*11b60*/  FMUL R21, R21, 1.4426950216293334961 ;  /* 0x3fb8aa3b15157820 */ /* 0x000fe20000400000 */
[----:B------:R-:W-:Y:S01]  /*11b70*/  FMUL R22, R22, 1.4426950216293334961 ;  /* 0x3fb8aa3b16167820 */ /* 0x000fe20000400000 */
[----:B------:R-:W-:Y:S01]  /*11b80*/  FMUL R23, R23, 1.4426950216293334961 ;  /* 0x3fb8aa3b17177820 */ /* 0x000fe20000400000 */
[--C-:B------:R-:W-:Y:S01]  /*11b90*/  FFMA R24, R24, UR14, -R3.reuse ;  /* 0x0000000e18187c23 */ /* 0x100fe20008000803 */
[--C-:B------:R-:W-:Y:S01]  /*11ba0*/  FFMA R25, R25, UR14, -R3.reuse ;  /* 0x0000000e19197c23 */ /* 0x100fe20008000803 */
[--C-:B------:R-:W-:Y:S01]  /*11bb0*/  FFMA R26, R26, UR14, -R3.reuse ;  /* 0x0000000e1a1a7c23 */ /* 0x100fe20008000803 */
[----:B------:R-:W3:Y:S01]  /*11bc0*/  MUFU.EX2 R9, R9 ;  /* 0x0000000900097308 */ /* 0x000ee20000000800 */
[----:B----4-:R-:W-:Y:S01]  /*11bd0*/  FADD R74, R7, R74 ;  /* 0x0000004a074a7221 */ /* 0x010fe20000000000 */
[----:B------:R-:W-:Y:S01]  /*11be0*/  FMUL R24, R24, 1.4426950216293334961 ;  /* 0x3fb8aa3b18187820 */ /* 0x000fe20000400000 */
[----:B------:R-:W-:Y:S01]  /*11bf0*/  FMUL R25, R25, 1.4426950216293334961 ;  /* 0x3fb8aa3b19197820 */ /* 0x000fe20000400000 */
[----:B------:R-:W-:Y:S01]  /*11c00*/  FMUL R26, R26, 1.4426950216293334961 ;  /* 0x3fb8aa3b1a1a7820 */ /* 0x000fe20000400000 */
[--C-:B------:R-:W-:Y:S01]  /*11c10*/  FFMA R27, R27, UR14, -R3.reuse ;  /* 0x0000000e1b1b7c23 */ /* 0x100fe20008000803 */
[--C-:B------:R-:W-:Y:S01]  /*11c20*/  FFMA R28, R28, UR14, -R3.reuse ;  /* 0x0000000e1c1c7c23 */ /* 0x100fe20008000803 */
[--C-:B------:R-:W-:Y:S01]  /*11c30*/  FFMA R29, R29, UR14, -R3.reuse ;  /* 0x0000000e1d1d7c23 */ /* 0x100fe20008000803 */
        /* <DEDUP_REMOVED lines=55> */
[----:B------:R-:W-:Y:S01]  /*11fb0*/  F2FP.BF16.F32.PACK_AB R4, R5, R4 ;  /* 0x000000040504723e */ /* 0x000fe200000010ff */
[----:B------:R-:W0:Y:S01]  /*11fc0*/  MUFU.EX2 R17, R17 ;  /* 0x0000001100117308 */ /* 0x000e220000000800 */
[----:B---3--:R-:W-:Y:S01]  /*11fd0*/  FADD R74, R15, R74 ;  /* 0x0000004a0f4a7221 */ /* 0x008fe20000000000 */
[----:B------:R-:W-:Y:S01]  /*11fe0*/  FMUL R48, R48, 1.4426950216293334961 ;  /* 0x3fb8aa3b30307820 */ /* 0x000fe20000400000 */
[----:B------:R-:W-:Y:S01]  /*11ff0*/  F2FP.BF16.F32.PACK_AB R5, R7, R6 ;  /* 0x000000060705723e */ /* 0x000fe200000010ff */
[----:B------:R-:W-:Y:S01]  /*12000*/  FMUL R49, R49, 1.4426950216293334961 ;  /* 0x3fb8aa3b31317820 */ /* 0x000fe20000400000 */
[--C-:B------:R-:W-:Y:S01]  /*12010*/  FFMA R50, R50, UR14, -R3.reuse ;  /* 0x0000000e32327c23 */ /* 0x100fe20008000803 */
[----:B------:R-:W-:Y:S01]  /*12020*/  F2FP.BF16.F32.PACK_AB R6, R9, R8 ;  /* 0x000000080906723e */ /* 0x000fe200000010ff */
[--C-:B------:R-:W-:Y:S01]  /*12030*/  FFMA R51, R51, UR14, -R3.reuse ;  /* 0x0000000e33337c23 */ /* 0x100fe20008000803 */
[----:B------:R-:W3:Y:S01]  /*12040*/  MUFU.EX2 R18, R18 ;  /* 0x0000001200127308 */ /* 0x000ee20000000800 */
[----:B----4-:R-:W-:Y:S01]  /*12050*/  FADD R74, R16, R74 ;  /* 0x0000004a104a7221 */ /* 0x010fe20000000000 */
[----:B------:R-:W-:Y:S01]  /*12060*/  F2FP.BF16.F32.PACK_AB R9, R15, R14 ;  /* 0x0000000e0f09723e */ /* 0x000fe200000010ff */
[--C-:B------:R-:W-:Y:S01]  /*12070*/  FFMA R52, R52, UR14, -R3.reuse ;  /* 0x0000000e34347c23 */ /* 0x100fe20008000803 */
[----:B------:R-:W-:Y:S01]  /*12080*/  F2FP.BF16.F32.PACK_AB R7, R11, R10 ;  /* 0x0000000a0b07723e */ /* 0x000fe200000010ff */
[--C-:B------:R-:W-:Y:S01]  /*12090*/  FFMA R53, R53, UR14, -R3.reuse ;  /* 0x0000000e35357c23 */ /* 0x100fe20008000803 */
[--C-:B------:R-:W-:Y:S01]  /*120a0*/  FFMA R54, R54, UR14, -R3.reuse ;  /* 0x0000000e36367c23 */ /* 0x100fe20008000803 */
[--C-:B------:R-:W-:Y:S01]  /*120b0*/  FFMA R55, R55, UR14, -R3.reuse ;  /* 0x0000000e37377c23 */ /* 0x100fe20008000803 */
[----:B------:R-:W4:Y:S01]  /*120c0*/  MUFU.EX2 R19, R19 ;  /* 0x0000001300137308 */ /* 0x000f220000000800 */
[C---:B0-----:R-:W-:Y:S01]  /*120d0*/  FADD R74, R17.reuse, R74 ;  /* 0x0000004a114a7221 */ /* 0x041fe20000000000 */
[----:B------:R-:W-:Y:S01]  /*120e0*/  F2FP.BF16.F32.PACK_AB R10, R17, R16 ;  /* 0x00000010110a723e */ /* 0x000fe200000010ff */
[--C-:B------:R-:W-:Y:S01]  /*120f0*/  FFMA R56, R56, UR14, -R3.reuse ;  /* 0x0000000e38387c23 */ /* 0x100fe20008000803 */
[--C-:B------:R-:W-:Y:S01]  /*12100*/  FFMA R57, R57, UR14, -R3.reuse ;  /* 0x0000000e39397c23 */ /* 0x100fe20008000803 */
[--C-:B------:R-:W-:Y:S01]  /*12110*/  FFMA R58, R58, UR14, -R3.reuse ;  /* 0x0000000e3a3a7c23 */ /* 0x100fe20008000803 */
[--C-:B------:R-:W-:Y:S01]  /*12120*/  FFMA R59, R59, UR14, -R3.reuse ;  /* 0x0000000e3b3b7c23 */ /* 0x100fe20008000803 */
[----:B------:R-:W-:Y:S01]  /*12130*/  F2FP.BF16.F32.PACK_AB R8, R13, R12 ;  /* 0x0000000c0d08723e */ /* 0x000fe200000010ff */
[----:B------:R-:W0:Y:S01]  /*12140*/  MUFU.EX2 R20, R20 ;  /* 0x0000001400147308 */ /* 0x000e220000000800 */
[----:B---3--:R-:W-:Y:S01]  /*12150*/  FADD R74, R18, R74 ;  /* 0x0000004a124a7221 */ /* 0x008fe20000000000 */
[--C-:B------:R-:W-:Y:S01]  /*12160*/  FFMA R60, R60, UR14, -R3.reuse ;  /* 0x0000000e3c3c7c23 */ /* 0x100fe20008000803 */
[--C-:B------:R-:W-:Y:S01]  /*12170*/  FFMA R61, R61, UR14, -R3.reuse ;  /* 0x0000000e3d3d7c23 */ /* 0x100fe20008000803 */
[--C-:B------:R-:W-:Y:S01]  /*12180*/  FFMA R62, R62, UR14, -R3.reuse ;  /* 0x0000000e3e3e7c23 */ /* 0x100fe20008000803 */
[--C-:B------:R-:W-:Y:S01]  /*12190*/  FFMA R63, R63, UR14, -R3.reuse ;  /* 0x0000000e3f3f7c23 */ /* 0x100fe20008000803 */
[--C-:B------:R-:W-:Y:S01]  /*121a0*/  FFMA R64, R64, UR14, -R3.reuse ;  /* 0x0000000e40407c23 */ /* 0x100fe20008000803 */
[--C-:B------:R-:W-:Y:S01]  /*121b0*/  FFMA R65, R65, UR14, -R3.reuse ;  /* 0x0000000e41417c23 */ /* 0x100fe20008000803 */
[----:B------:R-:W3:Y:S01]  /*121c0*/  MUFU.EX2 R21, R21 ;  /* 0x0000001500157308 */ /* 0x000ee20000000800 */
[C---:B----4-:R-:W-:Y:S01]  /*121d0*/  FADD R74, R19.reuse, R74 ;  /* 0x0000004a134a7221 */ /* 0x050fe20000000000 */
[----:B------:R-:W-:Y:S01]  /*121e0*/  F2FP.BF16.F32.PACK_AB R11, R19, R18 ;  /* 0x00000012130b723e */ /* 0x000fe200000010ff */
[--C-:B------:R-:W-:Y:S01]  /*121f0*/  FFMA R66, R66, UR14, -R3.reuse ;  /* 0x0000000e42427c23 */ /* 0x100fe20008000803 */
[----:B------:R-:W-:-:S04]  /*12200*/  FFMA R67, R67, UR14, -R3 ;  /* 0x0000000e43437c23 */ /* 0x000fc80008000803 */
[----:B------:R-:W4:Y:S01]  /*12210*/  MUFU.EX2 R22, R22 ;  /* 0x0000001600167308 */ /* 0x000f220000000800 */
[----:B0-----:R-:W-:-:S07]  /*12220*/  FADD R74, R20, R74 ;  /* 0x0000004a144a7221 */ /* 0x001fce0000000000 */
[----:B------:R-:W0:Y:S01]  /*12230*/  MUFU.EX2 R23, R23 ;  /* 0x0000001700177308 */ /* 0x000e220000000800 */
[C---:B---3--:R-:W-:Y:S01]  /*12240*/  FADD R74, R21.reuse, R74 ;  /* 0x0000004a154a7221 */ /* 0x048fe20000000000 */
[----:B------:R-:W-:-:S06]  /*12250*/  F2FP.BF16.F32.PACK_AB R12, R21, R20 ;  /* 0x00000014150c723e */ /* 0x000fcc00000010ff */
[----:B------:R-:W3:Y:S01]  /*12260*/  MUFU.EX2 R24, R24 ;  /* 0x0000001800187308 */ /* 0x000ee20000000800 */
[----:B----4-:R-:W-:-:S07]  /*12270*/  FADD R74, R22, R74 ;  /* 0x0000004a164a7221 */ /* 0x010fce0000000000 */
[----:B------:R-:W4:Y:S01]  /*12280*/  MUFU.EX2 R25, R25 ;  /* 0x0000001900197308 */ /* 0x000f220000000800 */
[C---:B0-----:R-:W-:Y:S01]  /*12290*/  FADD R74, R23.reuse, R74 ;  /* 0x0000004a174a7221 */ /* 0x041fe20000000000 */
[----:B------:R-:W-:-:S06]  /*122a0*/  F2FP.BF16.F32.PACK_AB R13, R23, R22 ;  /* 0x00000016170d723e */ /* 0x000fcc00000010ff */
[----:B------:R-:W0:Y:S01]  /*122b0*/  MUFU.EX2 R26, R26 ;  /* 0x0000001a001a7308 */ /* 0x000e220000000800 */
[----:B---3--:R-:W-:-:S07]  /*122c0*/  FADD R74, R24, R74 ;  /* 0x0000004a184a7221 */ /* 0x008fce0000000000 */
[----:B------:R-:W3:Y:S01]  /*122d0*/  MUFU.EX2 R27, R27 ;  /* 0x0000001b001b7308 */ /* 0x000ee20000000800 */
[C---:B----4-:R-:W-:Y:S01]  /*122e0*/  FADD R74, R25.reuse, R74 ;  /* 0x0000004a194a7221 */ /* 0x050fe20000000000 */
[----:B------:R-:W-:-:S06]  /*122f0*/  F2FP.BF16.F32.PACK_AB R14, R25, R24 ;  /* 0x00000018190e723e */ /* 0x000fcc00000010ff */
[----:B------:R-:W4:Y:S01]  /*12300*/  MUFU.EX2 R28, R28 ;  /* 0x0000001c001c7308 */ /* 0x000f220000000800 */
[----:B0-----:R-:W-:-:S07]  /*12310*/  FADD R74, R26, R74 ;  /* 0x0000004a1a4a7221 */ /* 0x001fce0000000000 */
[----:B------:R-:W0:Y:S01]  /*12320*/  MUFU.EX2 R29, R29 ;  /* 0x0000001d001d7308 */ /* 0x000e220000000800 */
[C---:B---3--:R-:W-:Y:S01]  /*12330*/  FADD R74, R27.reuse, R74 ;  /* 0x0000004a1b4a7221 */ /* 0x048fe20000000000 */
[----:B------:R-:W-:Y:S01]  /*12340*/  F2FP.BF16.F32.PACK_AB R15, R27, R26 ;  /* 0x0000001a1b0f723e */ /* 0x000fe200000010ff */
[----:B------:R-:W-:-:S05]  /*12350*/  FMUL R27, R50, 1.4426950216293334961 ;  /* 0x3fb8aa3b321b7820 */ /* 0x000fca0000400000 */
[----:B------:R-:W3:Y:S01]  /*12360*/  MUFU.EX2 R30, R30 ;  /* 0x0000001e001e7308 */ /* 0x000ee20000000800 */
[----:B----4-:R-:W-:-:S07]  /*12370*/  FADD R74, R28, R74 ;  /* 0x0000004a1c4a7221 */ /* 0x010fce0000000000 */
[----:B------:R-:W4:Y:S01]  /*12380*/  MUFU.EX2 R31, R31 ;  /* 0x0000001f001f7308 */ /* 0x000f220000000800 */
[C---:B0-----:R-:W-:Y:S01]  /*12390*/  FADD R74, R29.reuse, R74 ;  /* 0x0000004a1d4a7221 */ /* 0x041fe20000000000 */
[----:B------:R-:W-:Y:S01]  /*123a0*/  F2FP.BF16.F32.PACK_AB R16, R29, R28 ;  /* 0x0000001c1d10723e */ /* 0x000fe200000010ff */
[----:B------:R-:W-:Y:S01]  /*123b0*/  FMUL R28, R51, 1.4426950216293334961 ;  /* 0x3fb8aa3b331c7820 */ /* 0x000fe20000400000 */
[----:B------:R-:W-:-:S04]  /*123c0*/  FMUL R29, R52, 1.4426950216293334961 ;  /* 0x3fb8aa3b341d7820 */ /* 0x000fc80000400000 */
[----:B------:R-:W0:Y:S01]  /*123d0*/  MUFU.EX2 R32, R32 ;  /* 0x0000002000207308 */ /* 0x000e220000000800 */
[----:B---3--:R-:W-:-:S07]  /*123e0*/  FADD R74, R30, R74 ;  /* 0x0000004a1e4a7221 */ /* 0x008fce0000000000 */
[----:B------:R-:W3:Y:S01]  /*123f0*/  MUFU.EX2 R33, R33 ;  /* 0x0000002100217308 */ /* 0x000ee20000000800 */
[C---:B----4-:R-:W-:Y:S01]  /*12400*/  FADD R74, R31.reuse, R74 ;  /* 0x0000004a1f4a7221 */ /* 0x050fe20000000000 */
[----:B------:R-:W-:Y:S01]  /*12410*/  F2FP.BF16.F32.PACK_AB R17, R31, R30 ;  /* 0x0000001e1f11723e */ /* 0x000fe200000010ff */
[----:B------:R-:W-:Y:S01]  /*12420*/  FMUL R30, R53, 1.4426950216293334961 ;  /* 0x3fb8aa3b351e7820 */ /* 0x000fe20000400000 */
[----:B------:R-:W-:-:S04]  /*12430*/  FMUL R31, R54, 1.4426950216293334961 ;  /* 0x3fb8aa3b361f7820 */ /* 0x000fc80000400000 */
[----:B------:R-:W4:Y:S01]  /*12440*/  MUFU.EX2 R34, R34 ;  /* 0x0000002200227308 */ /* 0x000f220000000800 */
[----:B0-----:R-:W-:-:S07]  /*12450*/  FADD R74, R32, R74 ;  /* 0x0000004a204a7221 */ /* 0x001fce0000000000 */
[----:B------:R-:W0:Y:S01]  /*12460*/  MUFU.EX2 R35, R35 ;  /* 0x0000002300237308 */ /* 0x000e220000000800 */
[C---:B---3--:R-:W-:Y:S01]  /*12470*/  FADD R74, R33.reuse, R74 ;  /* 0x0000004a214a7221 */ /* 0x048fe20000000000 */
[----:B------:R-:W-:Y:S01]  /*12480*/  F2FP.BF16.F32.PACK_AB R18, R33, R32 ;  /* 0x000000202112723e */ /* 0x000fe200000010ff */
[----:B------:R-:W-:Y:S01]  /*12490*/  FMUL R32, R55, 1.4426950216293334961 ;  /* 0x3fb8aa3b37207820 */ /* 0x000fe20000400000 */
[----:B------:R-:W-:-:S04]  /*124a0*/  FMUL R33, R56, 1.4426950216293334961 ;  /* 0x3fb8aa3b38217820 */ /* 0x000fc80000400000 */
        /* <DEDUP_REMOVED lines=27> */
[----:B------:R-:W-:-:S04]  /*12660*/  SHF.L.U32 R40, R71, 0x1f, RZ ;  /* 0x0000001f47287819 */ /* 0x000fc800000006ff */
[----:B------:R-:W0:Y:S01]  /*12670*/  MUFU.EX2 R44, R44 ;  /* 0x0000002c002c7308 */ /* 0x000e220000000800 */
[----:B---3--:R-:W-:Y:S01]  /*12680*/  FADD R74, R42, R74 ;  /* 0x0000004a2a4a7221 */ /* 0x008fe20000000000 */
[----:B--2---:R-:W2:Y:S06]  /*12690*/  SYNCS.PHASECHK.TRANS64.TRYWAIT P2, [UR10], R40 ;  /* 0x00000028ff0075a7 */ /* 0x004eac000804110a */
        /* <DEDUP_REMOVED lines=35> */
[----:B----4-:R-:W-:-:S07]  /*128d0*/  FADD R29, R32, R74 ;  /* 0x0000004a201d7221 */ /* 0x010fce0000000000 */
[----:B------:R-:W4:Y:S01]  /*128e0*/  MUFU.EX2 R35, R35 ;  /* 0x0000002300237308 */ /* 0x000f220000000800 */
[----:B0-----:R-:W-:-:S07]  /*128f0*/  FADD R29, R33, R29 ;  /* 0x0000001d211d7221 */ /* 0x001fce0000000000 */
        /* <DEDUP_REMOVED lines=13> */
[----:B---3--:R-:W-:Y:S01]  /*129d0*/  FADD R30, R42, R29 ;  /* 0x0000001d2a1e7221 */ /* 0x008fe20000000000 */
[----:B------:R-:W-:-:S06]  /*129e0*/  F2FP.BF16.F32.PACK_AB R29, R32, R31 ;  /* 0x0000001f201d723e */ /* 0x000fcc00000010ff */
[----:B------:R-:W3:Y:S01]  /*129f0*/  MUFU.EX2 R44, R44 ;  /* 0x0000002c002c7308 */ /* 0x000ee20000000800 */
[----:B----4-:R-:W-:Y:S01]  /*12a00*/  FADD R31, R41, R30 ;  /* 0x0000001e291f7221 */ /* 0x010fe20000000000 */
[----:B------:R-:W-:Y:S02]  /*12a10*/  F2FP.BF16.F32.PACK_AB R30, R34, R33 ;  /* 0x00000021221e723e */ /* 0x000fe400000010ff */
[----:B------:R-:W-:Y:S02]  /*12a20*/  F2FP.BF16.F32.PACK_AB R33, R42, R39 ;  /* 0x000000272a21723e */ /* 0x000fe400000010ff */
[----:B------:R-:W-:Y:S02]  /*12a30*/  MOV R39, R73 ;  /* 0x0000004900277202 */ /* 0x000fe40000000f00 */
[----:B------:R-:W4:Y:S01]  /*12a40*/  MUFU.EX2 R45, R45 ;  /* 0x0000002d002d7308 */ /* 0x000f220000000800 */
[----:B0-----:R-:W-:Y:S01]  /*12a50*/  FADD R32, R43, R31 ;  /* 0x0000001f2b207221 */ /* 0x001fe20000000000 */
[----:B------:R-:W-:-:S02]  /*12a60*/  F2FP.BF16.F32.PACK_AB R31, R36, R35 ;  /* 0x00000023241f723e */ /* 0x000fc400000010ff */
[----:B------:R-:W-:Y:S01]  /*12a70*/  F2FP.BF16.F32.PACK_AB R34, R43, R41 ;  /* 0x000000292b22723e */ /* 0x000fe200000010ff */
[----:B---3--:R-:W-:Y:S01]  /*12a80*/  FADD R71, R44, R32 ;  /* 0x000000202c477221 */ /* 0x008fe20000000000 */
[----:B------:R-:W-:Y:S02]  /*12a90*/  F2FP.BF16.F32.PACK_AB R32, R38, R37 ;  /* 0x000000252620723e */ /* 0x000fe400000010ff */
[----:B------:R-:W-:Y:S01]  /*12aa0*/  MOV R38, R72 ;  /* 0x0000004800267202 */ /* 0x000fe20000000f00 */
[C---:B----4-:R-:W-:Y:S01]  /*12ab0*/  FADD R71, R45.reuse, R71 ;  /* 0x000000472d477221 */ /* 0x050fe20000000000 */
[----:B------:R-:W-:-:S03]  /*12ac0*/  F2FP.BF16.F32.PACK_AB R35, R45, R44 ;  /* 0x0000002c2d23723e */ /* 0x000fc600000010ff */
[----:B------:R-:W-:Y:S01]  /*12ad0*/  IMAD.WIDE R38, R0, 0x2, R38 ;  /* 0x0000000200267825 */ /* 0x000fe200078e0226 */
[----:B------:R0:W3:Y:S01]  /*12ae0*/  SHFL.BFLY PT, R74, R71, 0x10, 0x1f ;  /* 0x0e001f00474a7f89 */ /* 0x0000e200000e0000 */
[----:B--2---:R-:W-:Y:S05]  /*12af0*/  @!P2 BRA `(.L_x_15) ;  /* 0x00000050007ca947 */ /* 0x004fea0003800000 */
.L_x_24:
[----:B------:R-:W2:Y:S04]  /*12b00*/  LDL.64 R58, [R1+0x258] ;  /* 0x00025800013a7983 */ /* 0x000ea80000100a00 */
[----:B------:R-:W4:Y:S04]  /*12b10*/  LDL.64 R56, [R1+0x228] ;  /* 0x0002280001387983 */ /* 0x000f280000100a00 */
[----:B------:R-:W5:Y:S01]  /*12b20*/  LDL.64 R52, [R1+0x168] ;  /* 0x0001680001347983 */ /* 0x000f620000100a00 */
[----:B------:R-:W-:Y:S01]  /*12b30*/  STTM.16dp32bit_t0_t15.x32 tmem[UR9+0x80], R4 ;  /* 0x00008004000079ed */ /* 0x000fe20008a80009 */
[----:B------:R0:W-:Y:S02]  /*12b40*/  STTM.16dp32bit_t16_t31.x32 tmem[UR9+0xa0], R4 ;  /* 0x0000a004000079ed */ /* 0x0001e40008aa0009 */
[----:B---3--:R-:W3:Y:S04]  /*12b50*/  LDL.64 R54, [R1+0x1c8] ;  /* 0x0001c80001367983 */ /* 0x008ee80000100a00 */
[----:B------:R-:W3:Y:S04]  /*12b60*/  LDL.64 R42, [R1+0x1f8] ;  /* 0x0001f800012a7983 */ /* 0x000ee80000100a00 */
        /* <DEDUP_REMOVED lines=11> */
[----:B0-----:R-:W3:Y:S04]  /*12c20*/  LDL.64 R20, [R1+0x88] ;  /* 0x0000880001147983 */ /* 0x001ee80000100a00 */
[----:B------:R-:W3:Y:S04]  /*12c30*/  LDL.64 R22, [R1+0x38] ;  /* 0x0000380001167983 */ /* 0x000ee80000100a00 */
[----:B------:R-:W3:Y:S04]  /*12c40*/  LDL.64 R18, [R1+0x10] ;  /* 0x0000100001127983 */ /* 0x000ee80000100a00 */
[----:B------:R-:W3:Y:S04]  /*12c50*/  LDL.64 R24, [R1+0x220] ;  /* 0x0002200001187983 */ /* 0x000ee80000100a00 */
[----:B------:R-:W3:Y:S04]  /*12c60*/  LDG.E.U16 R4, desc[UR18][R38.64] ;  /* 0x0000001226047981 */ /* 0x000ee8000c1e1500 */
        /* <DEDUP_REMOVED lines=9> */
[----:B------:R-:W3:Y:S01]  /*12d00*/  LDL.64 R12, [R1+0x1c0] ;  /* 0x0001c000010c7983 */ /* 0x000ee20000100a00 */
[----:B--2---:R-:W-:-:S04]  /*12d10*/  IMAD.WIDE R40, R0, 0x2, R58 ;  /* 0x0000000200287825 */ /* 0x004fc800078e023a */
[C---:B----4-:R-:W-:Y:S02]  /*12d20*/  IMAD.WIDE R8, R0.reuse, 0x2, R56 ;  /* 0x0000000200087825 */ /* 0x050fe400078e0238 */
[----:B------:R-:W2:Y:S04]  /*12d30*/  LDG.E.U16 R40, desc[UR18][R40.64] ;  /* 0x0000001228287981 */ /* 0x000ea8000c1e1500 */
[----:B------:R5:W4:Y:S02]  /*12d40*/  LDG.E.U16 R41, desc[UR18][R8.64] ;  /* 0x0000001208297981 */ /* 0x000b24000c1e1500 */
[----:B-----5:R-:W-:-:S04]  /*12d50*/  IMAD.WIDE R8, R0, 0x2, R52 ;  /* 0x0000000200087825 */ /* 0x020fc800078e0234 */
[----:B---3--:R-:W-:-:S04]  /*12d60*/  IMAD.WIDE R6, R0, 0x2, R54 ;  /* 0x0000000200067825 */ /* 0x008fc800078e0236 */
[C---:B------:R-:W-:Y:S02]  /*12d70*/  IMAD.WIDE R52, R0.reuse, 0x2, R20 ;  /* 0x0000000200347825 */ /* 0x040fe400078e0214 */
[----:B------:R-:W3:Y:S02]  /*12d80*/  LDL.64 R20, [R1+0x100] ;  /* 0x0001000001147983 */ /* 0x000ee40000100a00 */
[C---:B------:R-:W-:Y:S02]  /*12d90*/  IMAD.WIDE R54, R0.reuse, 0x2, R22 ;  /* 0x0000000200367825 */ /* 0x040fe400078e0216 */
[----:B------:R-:W5:Y:S02]  /*12da0*/  LDL.64 R22, [R1+0xa8] ;  /* 0x0000a80001167983 */ /* 0x000f640000100a00 */
[C---:B------:R-:W-:Y:S02]  /*12db0*/  IMAD.WIDE R42, R0.reuse, 0x2, R42 ;  /* 0x00000002002a7825 */ /* 0x040fe400078e022a */
[----:B------:R-:W2:Y:S02]  /*12dc0*/  LDG.E.U16 R54, desc[UR18][R54.64] ;  /* 0x0000001236367981 */ /* 0x000ea4000c1e1500 */
[----:B------:R-:W-:-:S02]  /*12dd0*/  IMAD.WIDE R48, R0, 0x2, R48 ;  /* 0x0000000200307825 */ /* 0x000fc400078e0230 */
[----:B------:R-:W2:Y:S02]  /*12de0*/  LDG.E.U16 R42, desc[UR18][R42.64] ;  /* 0x000000122a2a7981 */ /* 0x000ea4000c1e1500 */
[C---:B------:R-:W-:Y:S02]  /*12df0*/  IMAD.WIDE R44, R0.reuse, 0x2, R44 ;  /* 0x00000002002c7825 */ /* 0x040fe400078e022c */
[----:B------:R-:W2:Y:S02]  /*12e00*/  LDG.E.U16 R48, desc[UR18][R48.64] ;  /* 0x0000001230307981 */ /* 0x000ea4000c1e1500 */
[C---:B------:R-:W-:Y:S02]  /*12e10*/  IMAD.WIDE R58, R0.reuse, 0x2, R32 ;  /* 0x00000002003a7825 */ /* 0x040fe400078e0220 */
[----:B------:R-:W2:Y:S04]  /*12e20*/  LDG.E.U16 R44, desc[UR18][R44.64] ;  /* 0x000000122c2c7981 */ /* 0x000ea8000c1e1500 */
[----:B------:R0:W2:Y:S01]  /*12e30*/  LDG.E.U16 R43, desc[UR18][R6.64] ;  /* 0x00000012062b7981 */ /* 0x0000a2000c1e1500 */
[----:B------:R-:W-:-:S03]  /*12e40*/  IMAD.WIDE R60, R0, 0x2, R14 ;  /* 0x00000002003c7825 */ /* 0x000fc600078e020e */
[----:B------:R-:W2:Y:S04]  /*12e50*/  LDL.64 R14, [R1+0x30] ;  /* 0x00003000010e7983 */ /* 0x000ea80000100a00 */
[----:B------:R1:W4:Y:S01]  /*12e60*/  LDG.E.U16 R45, desc[UR18][R8.64] ;  /* 0x00000012082d7981 */ /* 0x000322000c1e1500 */
[----:B0-----:R-:W-:-:S03]  /*12e70*/  IMAD.WIDE R6, R0, 0x2, R50 ;  /* 0x0000000200067825 */ /* 0x001fc600078e0232 */
[----:B------:R-:W4:Y:S04]  /*12e80*/  LDG.E.U16 R52, desc[UR18][R52.64] ;  /* 0x0000001234347981 */ /* 0x000f28000c1e1500 */
[----:B------:R0:W4:Y:S01]  /*12e90*/  LDG.E.U16 R49, desc[UR18][R6.64] ;  /* 0x0000001206317981 */ /* 0x000122000c1e1500 */
[----:B-1----:R-:W-:-:S03]  /*12ea0*/  IMAD.WIDE R8, R0, 0x2, R38 ;  /* 0x0000000200087825 */ /* 0x002fc600078e0226 */
[----:B------:R-:W4:Y:S04]  /*12eb0*/  LDG.E.U16 R58, desc[UR18][R58.64] ;  /* 0x000000123a3a7981 */ /* 0x000f28000c1e1500 */
[----:B------:R1:W4:Y:S01]  /*12ec0*/  LDG.E.U16 R53, desc[UR18][R8.64] ;  /* 0x0000001208357981 */ /* 0x000322000c1e1500 */
[----:B0-----:R-:W-:-:S03]  /*12ed0*/  IMAD.WIDE R6, R0, 0x2, R18 ;  /* 0x0000000200067825 */ /* 0x001fc600078e0212 */
[----:B------:R-:W4:Y:S04]  /*12ee0*/  LDL.64 R18, [R1+0xd0] ;  /* 0x0000d00001127983 */ /* 0x000f280000100a00 */
[----:B------:R0:W4:Y:S01]  /*12ef0*/  LDG.E.U16 R55, desc[UR18][R6.64] ;  /* 0x0000001206377981 */ /* 0x000122000c1e1500 */
[----:B-1----:R-:W-:-:S03]  /*12f00*/  IMAD.WIDE R8, R0, 0x2, R34 ;  /* 0x0000000200087825 */ /* 0x002fc600078e0222 */
[----:B------:R-:W4:Y:S01]  /*12f10*/  LDL.64 R34, [R1+0x8] ;  /* 0x0000080001227983 */ /* 0x000f220000100a00 */
[----:B------:R-:W-:-:S03]  /*12f20*/  IMAD.WIDE R56, R0, 0x2, R16 ;  /* 0x0000000200387825 */ /* 0x000fc600078e0210 */
[----:B------:R-:W4:Y:S01]  /*12f30*/  LDL.64 R16, [R1+0x80] ;  /* 0x0000800001107983 */ /* 0x000f220000100a00 */
[----:B0-----:R-:W-:-:S03]  /*12f40*/  IMAD.WIDE R6, R0, 0x2, R24 ;  /* 0x0000000200067825 */ /* 0x001fc600078e0218 */
[----:B------:R-:W4:Y:S04]  /*12f50*/  LDL.64 R24, [R1+0x58] ;  /* 0x0000580001187983 */ /* 0x000f280000100a00 */
[----:B------:R0:W4:Y:S01]  /*12f60*/  LDG.E.U16 R59, desc[UR18][R6.64] ;  /* 0x00000012063b7981 */ /* 0x000122000c1e1500 */
[----:B------:R-:W-:-:S03]  /*12f70*/  IMAD.WIDE R50, R0, 0x2, R46 ;  /* 0x0000000200327825 */ /* 0x000fc600078e022e */
[----:B------:R-:W4:Y:S01]  /*12f80*/  LDL.64 R32, [R1+0x278] ;  /* 0x0002780001207983 */ /* 0x000f220000100a00 */
[----:B------:R-:W-:-:S03]  /*12f90*/  IMAD.WIDE R10, R0, 0x2, R10 ;  /* 0x00000002000a7825 */ /* 0x000fc600078e020a */
[----:B------:R-:W4:Y:S01]  /*12fa0*/  LDG.E.U16 R56, desc[UR18][R56.64] ;  /* 0x0000001238387981 */ /* 0x000f22000c1e1500 */
[----:B0-----:R-:W-:-:S03]  /*12fb0*/  IMAD.WIDE R6, R0, 0x2, R26 ;  /* 0x0000000200067825 */ /* 0x001fc600078e021a */
[----:B------:R-:W4:Y:S04]  /*12fc0*/  LDL.64 R26, [R1+0x2a8] ;  /* 0x0002a800011a7983 */ /* 0x000f280000100a00 */
[----:B------:R-:W4:Y:S04]  /*12fd0*/  LDG.E.U16 R50, desc[UR18][R50.64] ;  /* 0x0000001232327981 */ /* 0x000f28000c1e1500 */
[----:B------:R-:W4:Y:S01]  /*12fe0*/  LDG.E.U16 R57, desc[UR18][R8.64] ;  /* 0x0000001208397981 */ /* 0x000f22000c1e1500 */
[----:B------:R-:W-:-:S03]  /*12ff0*/  IMAD.WIDE R36, R0, 0x2, R36 ;  /* 0x0000000200247825 */ /* 0x000fc600078e0224 */
[----:B------:R-:W4:Y:S04]  /*13000*/  LDL.64 R38, [R1+0x1e8] ;  /* 0x0001e80001267983 */ /* 0x000f280000100a00 */
[----:B------:R0:W4:Y:S04]  /*13010*/  LDG.E.U16 R51, desc[UR18][R10.64] ;  /* 0x000000120a337981 */ /* 0x000128000c1e1500 */
[----:B------:R-:W4:Y:S04]  /*13020*/  LDG.E.U16 R5, desc[UR18][R36.64] ;  /* 0x0000001224057981 */ /* 0x000f28000c1e1500 */
[----:B------:R-:W4:Y:S01]  /*13030*/  LDG.E.U16 R7, desc[UR18][R6.64] ;  /* 0x0000001206077981 */ /* 0x000f22000c1e1500 */
[----:B0-----:R-:W-:-:S03]  /*13040*/  IMAD.WIDE R10, R0, 0x2, R28 ;  /* 0x00000002000a7825 */ /* 0x001fc600078e021c */
[----:B------:R-:W4:Y:S04]  /*13050*/  LDL.64 R28, [R1+0x218] ;  /* 0x00021800011c7983 */ /* 0x000f280000100a00 */
[----:B------:R-:W4:Y:S04]  /*13060*/  LDL.64 R36, [R1+0x1b8] ;  /* 0x0001b80001247983 */ /* 0x000f280000100a00 */
[----:B------:R5:W4:Y:S01]  /*13070*/  LDG.E.U16 R6, desc[UR18][R10.64] ;  /* 0x000000120a067981 */ /* 0x000b22000c1e1500 */
[----:B------:R-:W-:-:S03]  /*13080*/  IMAD.WIDE R62, R0, 0x2, R30 ;  /* 0x00000002003e7825 */ /* 0x000fc600078e021e */
[----:B------:R-:W4:Y:S01]  /*13090*/  LDL.64 R30, [R1+0x158] ;  /* 0x00015800011e7983 */ /* 0x000f220000100a00 */
[----:B------:R-:W-:-:S03]  /*130a0*/  IMAD.WIDE R12, R0, 0x2, R12 ;  /* 0x00000002000c7825 */ /* 0x000fc600078e020c */
[----:B------:R-:W4:Y:S04]  /*130b0*/  LDG.E.U16 R60, desc[UR18][R60.64] ;  /* 0x000000123c3c7981 */ /* 0x000f28000c1e1500 */
[----:B------:R-:W4:Y:S04]  /*130c0*/  LDL.64 R46, [R1] ;  /* 0x00000000012e7983 */ /* 0x000f280000100a00 */
[----:B------:R-:W4:Y:S04]  /*130d0*/  LDG.E.U16 R62, desc[UR18][R62.64] ;  /* 0x000000123e3e7981 */ /* 0x000f28000c1e1500 */
[----:B------:R0:W4:Y:S01]  /*130e0*/  LDG.E.U16 R61, desc[UR18][R12.64] ;  /* 0x000000120c3d7981 */ /* 0x000122000c1e1500 */
[----:B---3--:R-:W-:-:S03]  /*130f0*/  IMAD.WIDE R8, R0, 0x2, R20 ;  /* 0x0000000200087825 */ /* 0x008fc600078e0214 */
[----:B------:R-:W3:Y:S01]  /*13100*/  LDL.64 R20, [R1+0x248] ;  /* 0x0002480001147983 */ /* 0x000ee20000100a00 */
[----:B-----5:R-:W-:-:S03]  /*13110*/  IMAD.WIDE R10, R0, 0x2, R22 ;  /* 0x00000002000a7825 */ /* 0x020fc600078e0216 */
[----:B------:R-:W5:Y:S04]  /*13120*/  LDL.64 R22, [R1+0x188] ;  /* 0x0001880001167983 */ /* 0x000f680000100a00 */
[----:B------:R-:W5:Y:S04]  /*13130*/  LDG.E.U16 R8, desc[UR18][R8.64] ;  /* 0x0000001208087981 */ /* 0x000f68000c1e1500 */
[----:B------:R-:W5:Y:S01]  /*13140*/  LDG.E.U16 R10, desc[UR18][R10.64] ;  /* 0x000000120a0a7981 */ /* 0x000f62000c1e1500 */
[----:B--2---:R-:W-:-:S04]  /*13150*/  IMAD.WIDE R14, R0, 0x2, R14 ;  /* 0x00000002000e7825 */ /* 0x004fc800078e020e */
[----:B----4-:R-:W-:-:S05]  /*13160*/  IMAD.WIDE R18, R0, 0x2, R18 ;  /* 0x0000000200127825 */ /* 0x010fca00078e0212 */
[----:B------:R1:W2:Y:S01]  /*13170*/  LDG.E.U16 R9, desc[UR18][R18.64] ;  /* 0x0000001212097981 */ /* 0x0002a2000c1e1500 */
[----:B0-----:R-:W-:-:S03]  /*13180*/  IMAD.WIDE R12, R0, 0x2, R24 ;  /* 0x00000002000c7825 */ /* 0x001fc600078e0218 */
[----:B------:R-:W4:Y:S04]  /*13190*/  LDL.64 R24, [R1+0x128] ;  /* 0x0001280001187983 */ /* 0x000f280000100a00 */
[----:B------:R-:W2:Y:S01]  /*131a0*/  LDG.E.U16 R13, desc[UR18][R12.64] ;  /* 0x000000120c0d7981 */ /* 0x000ea2000c1e1500 */
[----:B------:R-:W-:-:S05]  /*131b0*/  IMAD.WIDE R16, R0, 0x2, R16 ;  /* 0x0000000200107825 */ /* 0x000fca00078e0210 */
[----:B------:R-:W2:Y:S04]  /*131c0*/  LDG.E.U16 R11, desc[UR18][R16.64] ;  /* 0x00000012100b7981 */ /* 0x000ea8000c1e1500 */
[----:B------:R0:W2:Y:S01]  /*131d0*/  LDG.E.U16 R12, desc[UR18][R14.64] ;  /* 0x000000120e0c7981 */ /* 0x0000a2000c1e1500 */
[----:B-1----:R-:W-:-:S03]  /*131e0*/  IMAD.WIDE R18, R0, 0x2, R26 ;  /* 0x0000000200127825 */ /* 0x002fc600078e021a */
[----:B------:R-:W2:Y:S01]  /*131f0*/  LDL.64 R26, [R1+0xc8] ;  /* 0x0000c800011a7983 */ /* 0x000ea20000100a00 */
[----:B0-----:R-:W-:-:S03]  /*13200*/  IMAD.WIDE R14, R0, 0x2, R34 ;  /* 0x00000002000e7825 */ /* 0x001fc600078e0222 */
[----:B------:R-:W2:Y:S01]  /*13210*/  LDL.64 R34, [R1+0xf8] ;  /* 0x0000f80001227983 */ /* 0x000ea20000100a00 */
[----:B------:R-:W-:-:S03]  /*13220*/  IMAD.WIDE R16, R0, 0x2, R32 ;  /* 0x0000000200107825 */ /* 0x000fc600078e0220 */
[----:B------:R-:W2:Y:S04]  /*13230*/  LDL.64 R32, [R1+0xa0] ;  /* 0x0000a00001207983 */ /* 0x000ea80000100a00 */
[----:B------:R-:W2:Y:S04]  /*13240*/  LDG.E.U16 R14, desc[UR18][R14.64] ;  /* 0x000000120e0e7981 */ /* 0x000ea8000c1e1500 */
[----:B------:R-:W2:Y:S04]  /*13250*/  LDG.E.U16 R17, desc[UR18][R16.64] ;  /* 0x0000001210117981 */ /* 0x000ea8000c1e1500 */
[----:B------:R0:W2:Y:S02]  /*13260*/  LDG.E.U16 R15, desc[UR18][R18.64] ;  /* 0x00000012120f7981 */ /* 0x0000a4000c1e1500 */
[----:B0-----:R-:W-:-:S02]  /*13270*/  IMAD.WIDE R18, R0, 0x2, R28 ;  /* 0x0000000200127825 */ /* 0x001fc400078e021c */
[----:B------:R-:W2:Y:S04]  /*13280*/  LDL.64 R28, [R1+0x78] ;  /* 0x00007800011c7983 */ /* 0x000ea80000100a00 */
[----:B------:R-:W2:Y:S01]  /*13290*/  LDG.E.U16 R19, desc[UR18][R18.64] ;  /* 0x0000001212137981 */ /* 0x000ea2000c1e1500 */
[----:B---3--:R-:W-:-:S05]  /*132a0*/  IMAD.WIDE R20, R0, 0x2, R20 ;  /* 0x0000000200147825 */ /* 0x008fca00078e0214 */
[----:B------:R0:W3:Y:S02]  /*132b0*/  LDG.E.U16 R16, desc[UR18][R20.64] ;  /* 0x0000001214107981 */ /* 0x0000e4000c1e1500 */
[C---:B0-----:R-:W-:Y:S02]  /*132c0*/  IMAD.WIDE R20, R0.reuse, 0x2, R38 ;  /* 0x0000000200147825 */ /* 0x041fe400078e0226 */
[----:B------:R-:W3:Y:S04]  /*132d0*/  LDL.64 R38, [R1+0x180] ;  /* 0x0001800001267983 */ /* 0x000ee80000100a00 */
[----:B------:R0:W3:Y:S01]  /*132e0*/  LDG.E.U16 R18, desc[UR18][R20.64] ;  /* 0x0000001214127981 */ /* 0x0000e2000c1e1500 */
[----:B-----5:R-:W-:-:S04]  /*132f0*/  IMAD.WIDE R22, R0, 0x2, R22 ;  /* 0x0000000200167825 */ /* 0x020fc800078e0216 */
[C---:B0-----:R-:W-:Y:S02]  /*13300*/  IMAD.WIDE R20, R0.reuse, 0x2, R36 ;  /* 0x0000000200147825 */ /* 0x041fe400078e0224 */
[----:B------:R-:W5:Y:S04]  /*13310*/  LDL.64 R36, [R1+0x50] ;  /* 0x0000500001247983 */ /* 0x000f680000100a00 */
[----:B------:R-:W3:Y:S04]  /*13320*/  LDG.E.U16 R20, desc[UR18][R20.64] ;  /* 0x0000001214147981 */ /* 0x000ee8000c1e1500 */
[----:B------:R0:W3:Y:S02]  /*13330*/  LDG.E.U16 R21, desc[UR18][R22.64] ;  /* 0x0000001216157981 */ /* 0x0000e4000c1e1500 */
[----:B0-----:R-:W-:-:S02]  /*13340*/  IMAD.WIDE R22, R0, 0x2, R30 ;  /* 0x0000000200167825 */ /* 0x001fc400078e021e */
[----:B------:R-:W3:Y:S04]  /*13350*/  LDL.64 R30, [R1+0x28] ;  /* 0x00002800011e7983 */ /* 0x000ee80000100a00 */
[----:B------:R-:W3:Y:S01]  /*13360*/  LDG.E.U16 R23, desc[UR18][R22.64] ;  /* 0x0000001216177981 */ /* 0x000ee2000c1e1500 */
[----:B----4-:R-:W-:-:S05]  /*13370*/  IMAD.WIDE R24, R0, 0x2, R24 ;  /* 0x0000000200187825 */ /* 0x010fca00078e0218 */
[----:B------:R0:W4:Y:S01]  /*13380*/  LDG.E.U16 R22, desc[UR18][R24.64] ;  /* 0x0000001218167981 */ /* 0x000122000c1e1500 */
[----:B--2---:R-:W-:-:S04]  /*13390*/  IMAD.WIDE R26, R0, 0x2, R26 ;  /* 0x00000002001a7825 */ /* 0x004fc800078e021a */
[C---:B0-----:R-:W-:Y:S02]  /*133a0*/  IMAD.WIDE R24, R0.reuse, 0x2, R34 ;  /* 0x0000000200187825 */ /* 0x041fe400078e0222 */
[----:B------:R-:W2:Y:S04]  /*133b0*/  LDL.64 R34, [R1+0x240] ;  /* 0x0002400001227983 */ /* 0x000ea80000100a00 */
[----:B------:R-:W4:Y:S04]  /*133c0*/  LDG.E.U16 R25, desc[UR18][R24.64] ;  /* 0x0000001218197981 */ /* 0x000f28000c1e1500 */
[----:B------:R0:W4:Y:S02]  /*133d0*/  LDG.E.U16 R24, desc[UR18][R26.64] ;  /* 0x000000121a187981 */ /* 0x000124000c1e1500 */
[----:B0-----:R-:W-:-:S02]  /*133e0*/  IMAD.WIDE R26, R0, 0x2, R32 ;  /* 0x00000002001a7825 */ /* 0x001fc400078e0220 */
[----:B------:R-:W4:Y:S02]  /*133f0*/  LDL.64 R32, [R1+0x2a0] ;  /* 0x0002a00001207983 */ /* 0x000f240000100a00 */
[C---:B------:R-:W-:Y:S02]  /*13400*/  IMAD.WIDE R28, R0.reuse, 0x2, R28 ;  /* 0x00000002001c7825 */ /* 0x040fe400078e021c */
[----:B------:R-:W4:Y:S04]  /*13410*/  LDG.E.U16 R26, desc[UR18][R26.64] ;  /* 0x000000121a1a7981 */ /* 0x000f28000c1e1500 */
[----:B------:R5:W4:Y:S02]  /*13420*/  LDG.E.U16 R27, desc[UR18][R28.64] ;  /* 0x000000121c1b7981 */ /* 0x000b24000c1e1500 */
[----:B-----5:R-:W-:-:S02]  /*13430*/  IMAD.WIDE R28, R0, 0x2, R36 ;  /* 0x00000002001c7825 */ /* 0x020fc400078e0224 */
[----:B------:R-:W5:Y:S04]  /*13440*/  LDL.64 R36, [R1+0x1e0] ;  /* 0x0001e00001247983 */ /* 0x000f680000100a00 */
[----:B------:R-:W5:Y:S01]  /*13450*/  LDG.E.U16 R29, desc[UR18][R28.64] ;  /* 0x000000121c1d7981 */ /* 0x000f62000c1e1500 */
[----:B---3--:R-:W-:-:S05]  /*13460*/  IMAD.WIDE R30, R0, 0x2, R30 ;  /* 0x00000002001e7825 */ /* 0x008fca00078e021e */
[----:B------:R0:W3:Y:S02]  /*13470*/  LDG.E.U16 R28, desc[UR18][R30.64] ;  /* 0x000000121e1c7981 */ /* 0x0000e4000c1e1500 */
[C---:B0-----:R-:W-:Y:S02]  /*13480*/  IMAD.WIDE R30, R0.reuse, 0x2, R46 ;  /* 0x00000002001e7825 */ /* 0x041fe400078e022e */
[----:B------:R-:W3:Y:S04]  /*13490*/  LDL.64 R46, [R1+0x120] ;  /* 0x00012000012e7983 */ /* 0x000ee80000100a00 */
[----:B------:R-:W3:Y:S01]  /*134a0*/  LDG.E.U16 R30, desc[UR18][R30.64] ;  /* 0x000000121e1e7981 */ /* 0x000ee2000c1e1500 */
[----:B--2---:R-:W-:-:S04]  /*134b0*/  IMAD.WIDE R34, R0, 0x2, R34 ;  /* 0x0000000200227825 */ /* 0x004fc800078e0222 */
[----:B----4-:R-:W-:-:S05]  /*134c0*/  IMAD.WIDE R32, R0, 0x2, R32 ;  /* 0x0000000200207825 */ /* 0x010fca00078e0220 */
[----:B------:R0:W2:Y:S02]  /*134d0*/  LDG.E.U16 R31, desc[UR18][R32.64] ;  /* 0x00000012201f7981 */ /* 0x0000a4000c1e1500 */
[C---:B0-----:R-:W-:Y:S02]  /*134e0*/  IMAD.WIDE R32, R0.reuse, 0x2, R154 ;  /* 0x0000000200207825 */ /* 0x041fe400078e029a */
[----:B------:R-:W4:Y:S04]  /*134f0*/  LDL.64 R154, [R1+0x70] ;  /* 0x00007000019a7983 */ /* 0x000f280000100a00 */
[----:B------:R-:W2:Y:S04]  /*13500*/  LDG.E.U16 R32, desc[UR18][R32.64] ;  /* 0x0000001220207981 */ /* 0x000ea8000c1e1500 */
[----:B------:R0:W2:Y:S02]  /*13510*/  LDG.E.U16 R33, desc[UR18][R34.64] ;  /* 0x0000001222217981 */ /* 0x0000a4000c1e1500 */
[----:B0-----:R-:W-:-:S02]  /*13520*/  IMAD.WIDE R34, R0, 0x2, R150 ;  /* 0x0000000200227825 */ /* 0x001fc400078e0296 */
[----:B------:R-:W2:Y:S04]  /*13530*/  LDL.64 R150, [R1+0x48] ;  /* 0x0000480001967983 */ /* 0x000ea80000100a00 */
[----:B------:R-:W2:Y:S01]  /*13540*/  LDG.E.U16 R34, desc[UR18][R34.64] ;  /* 0x0000001222227981 */ /* 0x000ea2000c1e1500 */
[----:B------:R-:W-:-:S04]  /*13550*/  IMAD.WIDE R38, R0, 0x2, R38 ;  /* 0x0000000200267825 */ /* 0x000fc800078e0226 */
[----:B-----5:R-:W-:-:S05]  /*13560*/  IMAD.WIDE R36, R0, 0x2, R36 ;  /* 0x0000000200247825 */ /* 0x020fca00078e0224 */
[----:B------:R0:W5:Y:S02]  /*13570*/  LDG.E.U16 R35, desc[UR18][R36.64] ;  /* 0x0000001224237981 */ /* 0x000164000c1e1500 */
[C---:B0-----:R-:W-:Y:S02]  /*13580*/  IMAD.WIDE R36, R0.reuse, 0x2, R66 ;  /* 0x0000000200247825 */ /* 0x041fe400078e0242 */
[----:B------:R-:W2:Y:S04]  /*13590*/  LDL.64 R66, [R1+0x20] ;  /* 0x0000200001427983 */ /* 0x000ea80000100a00 */
[----:B------:R-:W2:Y:S04]  /*135a0*/  LDG.E.U16 R36, desc[UR18][R36.64] ;  /* 0x0000001224247981 */ /* 0x000ea8000c1e1500 */
[----:B------:R0:W2:Y:S02]  /*135b0*/  LDG.E.U16 R37, desc[UR18][R38.64] ;  /* 0x0000001226257981 */ /* 0x0000a4000c1e1500 */
[----:B0-----:R-:W-:-:S02]  /*135c0*/  IMAD.WIDE R38, R0, 0x2, R64 ;  /* 0x0000000200267825 */ /* 0x001fc400078e0240 */
[----:B------:R-:W2:Y:S02]  /*135d0*/  LDL.64 R64, [R1+0x298] ;  /* 0x0002980001407983 */ /* 0x000ea40000100a00 */
[----:B---3--:R-:W-:Y:S02]  /*135e0*/  IMAD.WIDE R46, R0, 0x2, R46 ;  /* 0x00000002002e7825 */ /* 0x008fe400078e022e */
[----:B------:R-:W3:Y:S04]  /*135f0*/  LDG.E.U16 R38, desc[UR18][R38.64] ;  /* 0x0000001226267981 */ /* 0x000ee8000c1e1500 */
[----:B------:R-:W2:Y:S04]  /*13600*/  LDG.E.U16 R39, desc[UR18][R46.64] ;  /* 0x000000122e277981 */ /* 0x000ea8000c1e1500 */
[----:B------:R-:W2:Y:S01]  /*13610*/  LDL.64 R46, [R1+0xf0] ;  /* 0x0000f000012e7983 */ /* 0x000ea20000100a00 */
[----:B------:R-:W-:-:S03]  /*13620*/  LOP3.LUT R63, R70, 0x10, RZ, 0x3c, !PT ;  /* 0x00000010463f7812 */ /* 0x000fc600078e3cff */
        /* <DEDUP_REMOVED lines=16> */
[----:B0-----:R-:W3:Y:S04]  /*13730*/  LDL.64 R42, [R1+0x238] ;  /* 0x00023800012a7983 */ /* 0x001ee80000100a00 */
[----:B------:R-:W-:Y:S04]  /*13740*/  STS.U16 [R63+UR7+0x10080], R56 ;  /* 0x010080383f007988 */ /* 0x000fe80008000407 */
[----:B-1----:R-:W3:Y:S04]  /*13750*/  LDL.64 R50, [R1+0x268] ;  /* 0x0002680001327983 */ /* 0x002ee80000100a00 */
[----:B------:R-:W-:Y:S04]  /*13760*/  STS.U16 [R63+UR7+0x10480], R57 ;  /* 0x010480393f007988 */ /* 0x000fe80008000407 */
[----:B------:R-:W-:Y:S04]  /*13770*/  STS.U16 [R63+UR7+0x10880], R58 ;  /* 0x0108803a3f007988 */ /* 0x000fe80008000407 */
[----:B------:R-:W-:Y:S04]  /*13780*/  STS.U16 [R63+UR7+0x10c80], R59 ;  /* 0x010c803b3f007988 */ /* 0x000fe80008000407 */
[----:B------:R-:W-:Y:S04]  /*13790*/  STS.U16 [R63+UR7+0x11080], R60 ;  /* 0x0110803c3f007988 */ /* 0x000fe80008000407 */
[----:B------:R0:W-:Y:S04]  /*137a0*/  STS.U16 [R63+UR7+0x11480], R61 ;  /* 0x0114803d3f007988 */ /* 0x0001e80008000407 */
[----:B------:R-:W3:Y:S04]  /*137b0*/  LDL.64 R48, [R1+0x1d8] ;  /* 0x0001d80001307983 */ /* 0x000ee80000100a00 */
[----:B------:R-:W3:Y:S04]  /*137c0*/  LDL.64 R44, [R1+0x178] ;  /* 0x00017800012c7983 */ /* 0x000ee80000100a00 */
[----:B0-----:R-:W3:Y:S01]  /*137d0*/  LDL.64 R60, [R1+0x208] ;  /* 0x00020800013c7983 */ /* 0x001ee20000100a00 */
[----:B--2---:R-:W-:-:S03]  /*137e0*/  IMAD.WIDE R4, R0, 0x2, R46 ;  /* 0x0000000200047825 */ /* 0x004fc600078e022e */
[----:B------:R-:W2:Y:S04]  /*137f0*/  LDL.64 R58, [R1+0x148] ;  /* 0x00014800013a7983 */ /* 0x000ea80000100a00 */
[----:B------:R-:W2:Y:S01]  /*13800*/  LDL.64 R46, [R1+0x1a8] ;  /* 0x0001a800012e7983 */ /* 0x000ea20000100a00 */
[----:B------:R-:W-:-:S03]  /*13810*/  IMAD.WIDE R40, R0, 0x2, R162 ;  /* 0x0000000200287825 */ /* 0x000fc600078e02a2 */
[----:B------:R-:W-:Y:S04]  /*13820*/  STS.U16 [R63+UR7+0x11880], R62 ;  /* 0x0118803e3f007988 */ /* 0x000fe80008000407 */
[----:B------:R-:W-:Y:S04]  /*13830*/  STS.U16 [R63+UR7+0x11c80], R7 ;  /* 0x011c80073f007988 */ /* 0x000fe80008000407 */
[----:B------:R0:W-:Y:S04]  /*13840*/  STS.U16 [R63+UR7+0x12080], R6 ;  /* 0x012080063f007988 */ /* 0x0001e80008000407 */
[----:B------:R-:W5:Y:S04]  /*13850*/  LDG.E.U16 R4, desc[UR18][R4.64] ;  /* 0x0000001204047981 */ /* 0x000f68000c1e1500 */
[----:B------:R-:W5:Y:S01]  /*13860*/  LDL.64 R56, [R1+0x118] ;  /* 0x0001180001387983 */ /* 0x000f620000100a00 */
[----:B0-----:R-:W-:-:S03]  /*13870*/  IMAD.WIDE R6, R0, 0x2, R158 ;  /* 0x0000000200067825 */ /* 0x001fc600078e029e */
[----:B------:R-:W5:Y:S04]  /*13880*/  LDL.64 R54, [R1+0xe8] ;  /* 0x0000e80001367983 */ /* 0x000f680000100a00 */
[----:B------:R4:W5:Y:S04]  /*13890*/  LDG.E.U16 R5, desc[UR18][R40.64] ;  /* 0x0000001228057981 */ /* 0x000968000c1e1500 */
[----:B------:R-:W-:Y:S04]  /*138a0*/  STS.U16 [R63+UR7+0x12480], R8 ;  /* 0x012480083f007988 */ /* 0x000fe80008000407 */
[----:B------:R-:W5:Y:S01]  /*138b0*/  LDG.E.U16 R6, desc[UR18][R6.64] ;  /* 0x0000001206067981 */ /* 0x000f62000c1e1500 */
[----:B----4-:R-:W-:-:S03]  /*138c0*/  IMAD.WIDE R40, R0, 0x2, R154 ;  /* 0x0000000200287825 */ /* 0x010fc600078e029a */
[----:B------:R0:W-:Y:S04]  /*138d0*/  STS.U16 [R63+UR7+0x12880], R9 ;  /* 0x012880093f007988 */ /* 0x0001e80008000407 */
[----:B------:R-:W4:Y:S04]  /*138e0*/  LDL.64 R52, [R1+0xb8] ;  /* 0x0000b80001347983 */ /* 0x000f280000100a00 */
[----:B------:R1:W4:Y:S01]  /*138f0*/  LDG.E.U16 R7, desc[UR18][R40.64] ;  /* 0x0000001228077981 */ /* 0x000322000c1e1500 */
[----:B0-----:R-:W-:-:S03]  /*13900*/  IMAD.WIDE R8, R0, 0x2, R150 ;  /* 0x0000000200087825 */ /* 0x001fc600078e0296 */
[----:B------:R-:W-:Y:S01]  /*13910*/  STS.U16 [R63+UR7+0x12c80], R10 ;  /* 0x012c800a3f007988 */ /* 0x000fe20008000407 */
[----:B-1----:R-:W-:-:S03]  /*13920*/  IMAD.WIDE R40, R0, 0x2, R66 ;  /* 0x0000000200287825 */ /* 0x002fc600078e0242 */
[----:B------:R0:W-:Y:S04]  /*13930*/  STS.U16 [R63+UR7+0x13080], R11 ;  /* 0x0130800b3f007988 */ /* 0x0001e80008000407 */
[----:B------:R-:W4:Y:S01]  /*13940*/  LDG.E.U16 R8, desc[UR18][R8.64] ;  /* 0x0000001208087981 */ /* 0x000f22000c1e1500 */
[----:B0-----:R-:W-:-:S03]  /*13950*/  IMAD.WIDE R10, R0, 0x2, R164 ;  /* 0x00000002000a7825 */ /* 0x001fc600078e02a4 */
[----:B------:R0:W4:Y:S04]  /*13960*/  LDG.E.U16 R9, desc[UR18][R40.64] ;  /* 0x0000001228097981 */ /* 0x000128000c1e1500 */
[----:B------:R-:W4:Y:S01]  /*13970*/  LDG.E.U16 R10, desc[UR18][R10.64] ;  /* 0x000000120a0a7981 */ /* 0x000f22000c1e1500 */
[----:B0-----:R-:W-:-:S03]  /*13980*/  IMAD.WIDE R40, R0, 0x2, R64 ;  /* 0x0000000200287825 */ /* 0x001fc600078e0240 */
[----:B------:R-:W-:Y:S04]  /*13990*/  STS.U16 [R63+UR7+0x13480], R13 ;  /* 0x0134800d3f007988 */ /* 0x000fe80008000407 */
[----:B------:R3:W4:Y:S04]  /*139a0*/  LDG.E.U16 R11, desc[UR18][R40.64] ;  /* 0x00000012280b7981 */ /* 0x000728000c1e1500 */
[----:B------:R0:W-:Y:S01]  /*139b0*/  STS.U16 [R63+UR7+0x13880], R12 ;  /* 0x0138800c3f007988 */ /* 0x0001e20008000407 */
[----:B---3--:R-:W-:Y:S01]  /*139c0*/  IMAD.WIDE R40, R0, 0x2, R42 ;  /* 0x0000000200287825 */ /* 0x008fe200078e022a */
[----:B------:R-:W-:-:S03]  /*139d0*/  LOP3.LUT R43, R70, 0x20, RZ, 0x3c, !PT ;  /* 0x00000020462b7812 */ /* 0x000fc600078e3cff */
[C---:B0-----:R-:W-:Y:S01]  /*139e0*/  IMAD.WIDE R12, R0.reuse, 0x2, R50 ;  /* 0x00000002000c7825 */ /* 0x041fe200078e0232 */
[----:B------:R-:W-:Y:S04]  /*139f0*/  STS.U16 [R63+UR7+0x13c80], R14 ;  /* 0x013c800e3f007988 */ /* 0x000fe80008000407 */
[----:B------:R-:W3:Y:S04]  /*13a00*/  LDL.64 R50, [R1+0x90] ;  /* 0x0000900001327983 */ /* 0x000ee80000100a00 */
[----:B------:R0:W-:Y:S04]  /*13a10*/  STS.U16 [R43+UR7+0x10100], R15 ;  /* 0x0101000f2b007988 */ /* 0x0001e80008000407 */
[----:B------:R-:W3:Y:S04]  /*13a20*/  LDG.E.U16 R12, desc[UR18][R12.64] ;  /* 0x000000120c0c7981 */ /* 0x000ee8000c1e1500 */
[----:B------:R-:W-:Y:S01]  /*13a30*/  STS.U16 [R43+UR7+0x10500], R17 ;  /* 0x010500112b007988 */ /* 0x000fe20008000407 */
[----:B0-----:R-:W-:-:S03]  /*13a40*/  IMAD.WIDE R14, R0, 0x2, R60 ;  /* 0x00000002000e7825 */ /* 0x001fc600078e023c */
[----:B------:R2:W-:Y:S04]  /*13a50*/  STS.U16 [R43+UR7+0x10900], R16 ;  /* 0x010900102b007988 */ /* 0x0005e80008000407 */
[----:B------:R0:W3:Y:S04]  /*13a60*/  LDG.E.U16 R13, desc[UR18][R40.64] ;  /* 0x00000012280d7981 */ /* 0x0000e8000c1e1500 */
[----:B------:R-:W3:Y:S04]  /*13a70*/  LDG.E.U16 R14, desc[UR18][R14.64] ;  /* 0x000000120e0e7981 */ /* 0x000ee8000c1e1500 */
[----:B------:R-:W3:Y:S01]  /*13a80*/  LDL.64 R62, [R1+0x290] ;  /* 0x00029000013e7983 */ /* 0x000ee20000100a00 */
[----:B0-----:R-:W-:-:S03]  /*13a90*/  IMAD.WIDE R40, R0, 0x2, R48 ;  /* 0x0000000200287825 */ /* 0x001fc600078e0230 */
[----:B------:R-:W3:Y:S04]  /*13aa0*/  LDL.64 R48, [R1+0x68] ;  /* 0x0000680001307983 */ /* 0x000ee80000100a00 */
[----:B------:R0:W3:Y:S04]  /*13ab0*/  LDG.E.U16 R15, desc[UR18][R40.64] ;  /* 0x00000012280f7981 */ /* 0x0000e8000c1e1500 */
[----:B------:R-:W3:Y:S01]  /*13ac0*/  LDL.64 R60, [R1+0x260] ;  /* 0x00026000013c7983 */ /* 0x000ee20000100a00 */
[----:B0-----:R-:W-:-:S03]  /*13ad0*/  IMAD.WIDE R40, R0, 0x2, R44 ;  /* 0x0000000200287825 */ /* 0x001fc600078e022c */
[----:B------:R-:W3:Y:S01]  /*13ae0*/  LDL.64 R44, [R1+0x18] ;  /* 0x00001800012c7983 */ /* 0x000ee20000100a00 */
[----:B--2---:R-:W-:-:S03]  /*13af0*/  IMAD.WIDE R16, R0, 0x2, R46 ;  /* 0x0000000200107825 */ /* 0x004fc600078e022e */
[----:B------:R-:W2:Y:S04]  /*13b00*/  LDL.64 R46, [R1+0x40] ;  /* 0x00004000012e7983 */ /* 0x000ea80000100a00 */
[----:B------:R-:W-:Y:S04]  /*13b10*/  STS.U16 [R43+UR7+0x10d00], R19 ;  /* 0x010d00132b007988 */ /* 0x000fe80008000407 */
[----:B------:R0:W-:Y:S04]  /*13b20*/  STS.U16 [R43+UR7+0x11100], R18 ;  /* 0x011100122b007988 */ /* 0x0001e80008000407 */
[----:B------:R-:W2:Y:S01]  /*13b30*/  LDG.E.U16 R16, desc[UR18][R16.64] ;  /* 0x0000001210107981 */ /* 0x000ea2000c1e1500 */
[----:B0-----:R-:W-:-:S03]  /*13b40*/  IMAD.WIDE R18, R0, 0x2, R58 ;  /* 0x0000000200127825 */ /* 0x001fc600078e023a */
[----:B------:R-:W2:Y:S04]  /*13b50*/  LDL.64 R58, [R1+0x230] ;  /* 0x00023000013a7983 */ /* 0x000ea80000100a00 */
[----:B------:R5:W2:Y:S04]  /*13b60*/  LDG.E.U16 R17, desc[UR18][R40.64] ;  /* 0x0000001228117981 */ /* 0x000aa8000c1e1500 */
[----:B------:R-:W-:Y:S04]  /*13b70*/  STS.U16 [R43+UR7+0x11500], R20 ;  /* 0x011500142b007988 */ /* 0x000fe80008000407 */
[----:B------:R0:W-:Y:S01]  /*13b80*/  STS.U16 [R43+UR7+0x11900], R21 ;  /* 0x011900152b007988 */ /* 0x0001e20008000407 */
[----:B-----5:R-:W-:-:S03]  /*13b90*/  IMAD.WIDE R40, R0, 0x2, R56 ;  /* 0x0000000200287825 */ /* 0x020fc600078e0238 */
[----:B------:R-:W5:Y:S04]  /*13ba0*/  LDL.64 R56, [R1+0x200] ;  /* 0x0002000001387983 */ /* 0x000f680000100a00 */
[----:B------:R-:W5:Y:S01]  /*13bb0*/  LDG.E.U16 R18, desc[UR18][R18.64] ;  /* 0x0000001212127981 */ /* 0x000f62000c1e1500 */
[----:B0-----:R-:W-:-:S03]  /*13bc0*/  IMAD.WIDE R20, R0, 0x2, R54 ;  /* 0x0000000200147825 */ /* 0x001fc600078e0236 */
[----:B------:R-:W5:Y:S04]  /*13bd0*/  LDL.64 R54, [R1+0x1d0] ;  /* 0x0001d00001367983 */ /* 0x000f680000100a00 */
[----:B------:R-:W-:Y:S04]  /*13be0*/  STS.U16 [R43+UR7+0x11d00], R23 ;  /* 0x011d00172b007988 */ /* 0x000fe80008000407 */
[----:B------:R4:W5:Y:S04]  /*13bf0*/  LDG.E.U16 R19, desc[UR18][R40.64] ;  /* 0x0000001228137981 */ /* 0x000968000c1e1500 */
[----:B------:R3:W-:Y:S04]  /*13c00*/  STS.U16 [R43+UR7+0x12100], R22 ;  /* 0x012100162b007988 */ /* 0x0007e80008000407 */
[----:B------:R-:W5:Y:S01]  /*13c10*/  LDG.E.U16 R20, desc[UR18][R20.64] ;  /* 0x0000001214147981 */ /* 0x000f62000c1e1500 */
[----:B----4-:R-:W-:-:S03]  /*13c20*/  IMAD.WIDE R40, R0, 0x2, R52 ;  /* 0x0000000200287825 */ /* 0x010fc600078e0234 */
[----:B------:R-:W4:Y:S04]  /*13c30*/  LDL.64 R52, [R1+0x1a0] ;  /* 0x0001a00001347983 */ /* 0x000f280000100a00 */
[----:B------:R-:W-:Y:S04]  /*13c40*/  STS.U16 [R43+UR7+0x12500], R25 ;  /* 0x012500192b007988 */ /* 0x000fe80008000407 */
[----:B------:R0:W4:Y:S04]  /*13c50*/  LDG.E.U16 R21, desc[UR18][R40.64] ;  /* 0x0000001228157981 */ /* 0x000128000c1e1500 */
[----:B------:R2:W-:Y:S01]  /*13c60*/  STS.U16 [R43+UR7+0x12900], R24 ;  /* 0x012900182b007988 */ /* 0x0005e20008000407 */
[----:B---3--:R-:W-:-:S03]  /*13c70*/  IMAD.WIDE R22, R0, 0x2, R50 ;  /* 0x0000000200167825 */ /* 0x008fc600078e0232 */
[----:B------:R-:W3:Y:S04]  /*13c80*/  LDL.64 R50, [R1+0x170] ;  /* 0x0001700001327983 */ /* 0x000ee80000100a00 */
[----:B------:R-:W3:Y:S01]  /*13c90*/  LDG.E.U16 R22, desc[UR18][R22.64] ;  /* 0x0000001216167981 */ /* 0x000ee2000c1e1500 */
[----:B0-----:R-:W-:-:S03]  /*13ca0*/  IMAD.WIDE R40, R0, 0x2, R48 ;  /* 0x0000000200287825 */ /* 0x001fc600078e0230 */
[----:B------:R-:W3:Y:S04]  /*13cb0*/  LDL.64 R48, [R1+0x140] ;  /* 0x0001400001307983 */ /* 0x000ee80000100a00 */
[----:B------:R0:W3:Y:S02]  /*13cc0*/  LDG.E.U16 R23, desc[UR18][R40.64] ;  /* 0x0000001228177981 */ /* 0x0000e4000c1e1500 */
[C---:B0-----:R-:W-:Y:S02]  /*13cd0*/  IMAD.WIDE R40, R0.reuse, 0x2, R44 ;  /* 0x0000000200287825 */ /* 0x041fe400078e022c */
[----:B------:R-:W3:Y:S02]  /*13ce0*/  LDL.64 R44, [R1+0xe0] ;  /* 0x0000e000012c7983 */ /* 0x000ee40000100a00 */
[----:B--2---:R-:W-:-:S02]  /*13cf0*/  IMAD.WIDE R24, R0, 0x2, R46 ;  /* 0x0000000200187825 */ /* 0x004fc400078e022e */
[----:B------:R-:W2:Y:S04]  /*13d00*/  LDL.64 R46, [R1+0x110] ;  /* 0x00011000012e7983 */ /* 0x000ea80000100a00 */
[----:B------:R-:W-:Y:S04]  /*13d10*/  STS.U16 [R43+UR7+0x12d00], R26 ;  /* 0x012d001a2b007988 */ /* 0x000fe80008000407 */
[----:B------:R0:W-:Y:S04]  /*13d20*/  STS.U16 [R43+UR7+0x13100], R27 ;  /* 0x0131001b2b007988 */ /* 0x0001e80008000407 */
[----:B------:R-:W2:Y:S01]  /*13d30*/  LDG.E.U16 R24, desc[UR18][R24.64] ;  /* 0x0000001218187981 */ /* 0x000ea2000c1e1500 */
[----:B0-----:R-:W-:-:S03]  /*13d40*/  IMAD.WIDE R26, R0, 0x2, R144 ;  /* 0x00000002001a7825 */ /* 0x001fc600078e0290 */
[----:B------:R-:W-:Y:S04]  /*13d50*/  STS.U16 [R43+UR7+0x13500], R29 ;  /* 0x0135001d2b007988 */ /* 0x000fe80008000407 */
[----:B------:R0:W2:Y:S01]  /*13d60*/  LDG.E.U16 R25, desc[UR18][R40.64] ;  /* 0x0000001228197981 */ /* 0x0000a2000c1e1500 */
[----:B------:R-:W-:-:S03]  /*13d70*/  LOP3.LUT R42, R70, 0x30, RZ, 0x3c, !PT ;  /* 0x00000030462a7812 */ /* 0x000fc600078e3cff */
[----:B------:R1:W-:Y:S04]  /*13d80*/  STS.U16 [R43+UR7+0x13900], R28 ;  /* 0x0139001c2b007988 */ /* 0x0003e80008000407 */
[----:B------:R-:W2:Y:S01]  /*13d90*/  LDG.E.U16 R26, desc[UR18][R26.64] ;  /* 0x000000121a1a7981 */ /* 0x000ea2000c1e1500 */
[----:B0-----:R-:W-:-:S04]  /*13da0*/  IMAD.WIDE R40, R0, 0x2, R62 ;  /* 0x0000000200287825 */ /* 0x001fc800078e023e */
[C---:B-1----:R-:W-:Y:S01]  /*13db0*/  IMAD.WIDE R28, R0.reuse, 0x2, R60 ;  /* 0x00000002001c7825 */ /* 0x042fe200078e023c */
[----:B------:R-:W-:Y:S04]  /*13dc0*/  STS.U16 [R43+UR7+0x13d00], R30 ;  /* 0x013d001e2b007988 */ /* 0x000fe80008000407 */
[----:B------:R0:W2:Y:S04]  /*13dd0*/  LDG.E.U16 R27, desc[UR18][R40.64] ;  /* 0x00000012281b7981 */ /* 0x0000a8000c1e1500 */
[----:B------:R5:W-:Y:S04]  /*13de0*/  STS.U16 [R42+UR7+0x10180], R31 ;  /* 0x0101801f2a007988 */ /* 0x000be80008000407 */
[----:B------:R-:W2:Y:S01]  /*13df0*/  LDG.E.U16 R28, desc[UR18][R28.64] ;  /* 0x000000121c1c7981 */ /* 0x000ea2000c1e1500 */
[----:B0-----:R-:W-:-:S04]  /*13e00*/  IMAD.WIDE R40, R0, 0x2, R58 ;  /* 0x0000000200287825 */ /* 0x001fc800078e023a */
[C---:B-----5:R-:W-:Y:S01]  /*13e10*/  IMAD.WIDE R30, R0.reuse, 0x2, R56 ;  /* 0x00000002001e7825 */ /* 0x060fe200078e0238 */
[----:B------:R-:W-:Y:S04]  /*13e20*/  STS.U16 [R42+UR7+0x10580], R32 ;  /* 0x010580202a007988 */ /* 0x000fe80008000407 */
[----:B------:R0:W5:Y:S04]  /*13e30*/  LDG.E.U16 R29, desc[UR18][R40.64] ;  /* 0x00000012281d7981 */ /* 0x000168000c1e1500 */
[----:B------:R4:W-:Y:S04]  /*13e40*/  STS.U16 [R42+UR7+0x10980], R33 ;  /* 0x010980212a007988 */ /* 0x0009e80008000407 */
[----:B------:R-:W5:Y:S01]  /*13e50*/  LDG.E.U16 R30, desc[UR18][R30.64] ;  /* 0x000000121e1e7981 */ /* 0x000f62000c1e1500 */
[----:B0-----:R-:W-:-:S04]  /*13e60*/  IMAD.WIDE R40, R0, 0x2, R54 ;  /* 0x0000000200287825 */ /* 0x001fc800078e0236 */
[C---:B----4-:R-:W-:Y:S01]  /*13e70*/  IMAD.WIDE R32, R0.reuse, 0x2, R52 ;  /* 0x0000000200207825 */ /* 0x050fe200078e0234 */
[----:B------:R-:W-:Y:S04]  /*13e80*/  STS.U16 [R42+UR7+0x10d80], R34 ;  /* 0x010d80222a007988 */ /* 0x000fe80008000407 */
[----:B------:R3:W4:Y:S04]  /*13e90*/  LDG.E.U16 R31, desc[UR18][R40.64] ;  /* 0x00000012281f7981 */ /* 0x000728000c1e1500 */
[----:B------:R0:W-:Y:S04]  /*13ea0*/  STS.U16 [R42+UR7+0x11180], R35 ;  /* 0x011180232a007988 */ /* 0x0001e80008000407 */
[----:B------:R-:W4:Y:S04]  /*13eb0*/  LDG.E.U16 R32, desc[UR18][R32.64] ;  /* 0x0000001220207981 */ /* 0x000f28000c1e1500 */
[----:B------:R-:W-:Y:S04]  /*13ec0*/  STS.U16 [R42+UR7+0x11580], R36 ;  /* 0x011580242a007988 */ /* 0x000fe80008000407 */
[----:B------:R-:W-:Y:S01]  /*13ed0*/  STS.U16 [R42+UR7+0x11980], R37 ;  /* 0x011980252a007988 */ /* 0x000fe20008000407 */
[----:B---3--:R-:W-:-:S05]  /*13ee0*/  IMAD.WIDE R40, R0, 0x2, R50 ;  /* 0x0000000200287825 */ /* 0x008fca00078e0232 */
[----:B------:R2:W3:Y:S04]  /*13ef0*/  LDG.E.U16 R33, desc[UR18][R40.64] ;  /* 0x0000001228217981 */ /* 0x0004e8000c1e1500 */
[----:B------:R-:W-:Y:S04]  /*13f00*/  STS.U16 [R42+UR7+0x11d80], R38 ;  /* 0x011d80262a007988 */ /* 0x000fe80008000407 */
[----:B------:R1:W-:Y:S01]  /*13f10*/  STS.U16 [R42+UR7+0x12180], R39 ;  /* 0x012180272a007988 */ /* 0x0003e20008000407 */
[----:B0-----:R-:W-:-:S06]  /*13f20*/  IMAD.WIDE R34, R0, 0x2, R48 ;  /* 0x0000000200227825 */ /* 0x001fcc00078e0230 */
[----:B------:R-:W3:Y:S01]  /*13f30*/  LDG.E.U16 R34, desc[UR18][R34.64] ;  /* 0x0000001222227981 */ /* 0x000ee2000c1e1500 */
[----:B-1----:R-:W-:-:S06]  /*13f40*/  IMAD.WIDE R38, R0, 0x2, R156 ;  /* 0x0000000200267825 */ /* 0x002fcc00078e029c */
[----:B------:R-:W3:Y:S01]  /*13f50*/  LDG.E.U16 R38, desc[UR18][R38.64] ;  /* 0x0000001226267981 */ /* 0x000ee2000c1e1500 */
[----:B------:R-:W-:-:S06]  /*13f60*/  IMAD.WIDE R36, R0, 0x2, R44 ;  /* 0x0000000200247825 */ /* 0x000fcc00078e022c */
[----:B------:R-:W3:Y:S01]  /*13f70*/  LDG.E.U16 R36, desc[UR18][R36.64] ;  /* 0x0000001224247981 */ /* 0x000ee2000c1e1500 */
[----:B------:R-:W-:-:S04]  /*13f80*/  IMAD.WIDE R42, R0, 0x2, R146 ;  /* 0x00000002002a7825 */ /* 0x000fc800078e0292 */
[----:B------:R-:W-:-:S04]  /*13f90*/  IMAD.WIDE R44, R0, 0x2, R142 ;  /* 0x00000002002c7825 */ /* 0x000fc800078e028e */
[----:B------:R-:W-:-:S04]  /*13fa0*/  IMAD.WIDE R48, R0, 0x2, R126 ;  /* 0x0000000200307825 */ /* 0x000fc800078e027e */
[----:B--2---:R-:W-:-:S05]  /*13fb0*/  IMAD.WIDE R40, R0, 0x2, R46 ;  /* 0x0000000200287825 */ /* 0x004fca00078e022e */
[----:B------:R0:W2:Y:S02]  /*13fc0*/  LDG.E.U16 R35, desc[UR18][R40.64] ;  /* 0x0000001228237981 */ /* 0x0000a4000c1e1500 */
[----:B0-----:R-:W-:-:S05]  /*13fd0*/  IMAD.WIDE R40, R0, 0x2, R160 ;  /* 0x0000000200287825 */ /* 0x001fca00078e02a0 */
[----:B------:R0:W2:Y:S02]  /*13fe0*/  LDG.E.U16 R37, desc[UR18][R40.64] ;  /* 0x0000001228257981 */ /* 0x0000a4000c1e1500 */
[----:B0-----:R-:W-:-:S05]  /*13ff0*/  IMAD.WIDE R40, R0, 0x2, R152 ;  /* 0x0000000200287825 */ /* 0x001fca00078e0298 */
[----:B------:R0:W2:Y:S02]  /*14000*/  LDG.E.U16 R39, desc[UR18][R40.64] ;  /* 0x0000001228277981 */ /* 0x0000a4000c1e1500 */
[----:B0-----:R-:W-:-:S06]  /*14010*/  IMAD.WIDE R40, R0, 0x2, R148 ;  /* 0x0000000200287825 */ /* 0x001fcc00078e0294 */
[----:B------:R-:W2:Y:S04]  /*14020*/  LDG.E.U16 R40, desc[UR18][R40.64] ;  /* 0x0000001228287981 */ /* 0x000ea8000c1e1500 */
[----:B------:R0:W2:Y:S02]  /*14030*/  LDG.E.U16 R41, desc[UR18][R42.64] ;  /* 0x000000122a297981 */ /* 0x0000a4000c1e1500 */
[----:B0-----:R-:W-:-:S06]  /*14040*/  IMAD.WIDE R42, R0, 0x2, R80 ;  /* 0x00000002002a7825 */ /* 0x001fcc00078e0250 */
[----:B------:R-:W2:Y:S01]  /*14050*/  LDG.E.U16 R42, desc[UR18][R42.64] ;  /* 0x000000122a2a7981 */ /* 0x000ea2000c1e1500 */
[----:B------:R-:W-:-:S03]  /*14060*/  IMAD.WIDE R46, R0, 0x2, R134 ;  /* 0x00000002002e7825 */ /* 0x000fc600078e0286 */
[----:B------:R0:W2:Y:S02]  /*14070*/  LDG.E.U16 R43, desc[UR18][R44.64] ;  /* 0x000000122c2b7981 */ /* 0x0000a4000c1e1500 */
[----:B0-----:R-:W-:-:S06]  /*14080*/  IMAD.WIDE R44, R0, 0x2, R138 ;  /* 0x00000002002c7825 */ /* 0x001fcc00078e028a */
[----:B------:R-:W2:Y:S04]  /*14090*/  LDG.E.U16 R44, desc[UR18][R44.64] ;  /* 0x000000122c2c7981 */ /* 0x000ea8000c1e1500 */
[----:B------:R0:W2:Y:S02]  /*140a0*/  LDG.E.U16 R45, desc[UR18][R46.64] ;  /* 0x000000122e2d7981 */ /* 0x0000a4000c1e1500 */
[----:B0-----:R-:W-:-:S06]  /*140b0*/  IMAD.WIDE R46, R0, 0x2, R130 ;  /* 0x00000002002e7825 */ /* 0x001fcc00078e0282 */
[----:B------:R-:W2:Y:S04]  /*140c0*/  LDG.E.U16 R46, desc[UR18][R46.64] ;  /* 0x000000122e2e7981 */ /* 0x000ea8000c1e1500 */
[----:B------:R0:W2:Y:S02]  /*140d0*/  LDG.E.U16 R47, desc[UR18][R48.64] ;  /* 0x00000012302f7981 */ /* 0x0000a4000c1e1500 */
[----:B0-----:R-:W-:-:S05]  /*140e0*/  IMAD.WIDE R48, R0, 0x2, R122 ;  /* 0x0000000200307825 */ /* 0x001fca00078e027a */
        /* <DEDUP_REMOVED lines=81> */
[----:B-----5:R-:W-:Y:S04]  /*14600*/  STS.U16 [R49+UR7+0x10a80], R29 ;  /* 0x010a801d31007988 */ /* 0x020fe80008000407 */
[----:B------:R-:W-:Y:S04]  /*14610*/  STS.U16 [R49+UR7+0x10e80], R30 ;  /* 0x010e801e31007988 */ /* 0x000fe80008000407 */
[----:B----4-:R-:W-:Y:S04]  /*14620*/  STS.U16 [R49+UR7+0x11280], R31 ;  /* 0x0112801f31007988 */ /* 0x010fe80008000407 */
[----:B------:R-:W-:Y:S04]  /*14630*/  STS.U16 [R49+UR7+0x11680], R32 ;  /* 0x0116802031007988 */ /* 0x000fe80008000407 */
[----:B---3--:R-:W-:Y:S04]  /*14640*/  STS.U16 [R49+UR7+0x11a80], R33 ;  /* 0x011a802131007988 */ /* 0x008fe80008000407 */
[----:B------:R-:W-:Y:S01]  /*14650*/  STS.U16 [R49+UR7+0x11e80], R34 ;  /* 0x011e802231007988 */ /* 0x000fe20008000407 */
[----:B0-----:R-:W-:-:S03]  /*14660*/  LOP3.LUT R4, R70, 0x60, RZ, 0x3c, !PT ;  /* 0x0000006046047812 */ /* 0x001fc600078e3cff */
[----:B--2---:R-:W-:Y:S04]  /*14670*/  STS.U16 [R49+UR7+0x12280], R35 ;  /* 0x0122802331007988 */ /* 0x004fe80008000407 */
        /* <DEDUP_REMOVED lines=22> */
[----:B------:R0:W-:Y:S02]  /*147e0*/  STS.U16 [R4+UR7+0x13f00], R60 ;  /* 0x013f003c04007988 */ /* 0x0001e40008000407 */
[----:B0-----:R-:W-:-:S02]  /*147f0*/  FADD R4, -R3, R100 ;  /* 0x0000006403047221 */ /* 0x001fc40000000100 */
[----:B------:R-:W-:Y:S02]  /*14800*/  STS.U16 [R101+UR7+0x10380], R61 ;  /* 0x0103803d65007988 */ /* 0x000fe40008000407 */
[----:B------:R-:W-:Y:S02]  /*14810*/  FMUL R4, R4, 1.4426950216293334961 ;  /* 0x3fb8aa3b04047820 */ /* 0x000fe40000400000 */
[----:B------:R-:W-:Y:S04]  /*14820*/  STS.U16 [R101+UR7+0x10780], R62 ;  /* 0x0107803e65007988 */ /* 0x000fe80008000407 */
[----:B------:R-:W-:Y:S01]  /*14830*/  STS.U16 [R101+UR7+0x10b80], R63 ;  /* 0x010b803f65007988 */ /* 0x000fe20008000407 */
[----:B------:R0:W1:Y:S03]  /*14840*/  MUFU.EX2 R100, R4 ;  /* 0x0000000400647308 */ /* 0x0000660000000800 */
        /* <DEDUP_REMOVED lines=13> */
[----:B------:R-:W2:Y:S02]  /*14920*/  FENCE.VIEW.ASYNC.T ;  /* 0x00000000000073c6 */ /* 0x000ea40000000200 */
[----:B--2---:R-:W-:Y:S06]  /*14930*/  BAR.SYNC.DEFER_BLOCKING 0x0 ;  /* 0x0000000000007b1d */ /* 0x004fec0000010000 */
[----:B0-----:R-:W-:Y:S01]  /*14940*/  LDTM.16dp32bit_t0_t15.x64 R4, tmem[UR9] ;  /* 0x00000009000479ee */ /* 0x001fe20008b00000 */
[----:B------:R-:W1:Y:S01]  /*14950*/  LDTM.16dp32bit_t16_t31.x64 R4, tmem[UR9+0x40] ;  /* 0x00004009000479ee */ /* 0x000e620008b20000 */
[----:B------:R-:W-:Y:S01]  /*14960*/  NOP ;  /* 0x0000000000007918 */ /* 0x000fe20000000000 */
[C---:B-1----:R-:W-:Y:S01]  /*14970*/  FMUL R4, R100.reuse, R4 ;  /* 0x0000000464047220 */ /* 0x042fe20000400000 */
        /* <DEDUP_REMOVED lines=64> */
[----:B------:R0:W-:Y:S01]  /*14d80*/  STTM.16dp32bit_t16_t31.x64 tmem[UR9+0x40], R4 ;  /* 0x00004004000079ed */ /* 0x0001e20008b20009 */
[----:B------:R-:W1:Y:S02]  /*14d90*/  FENCE.VIEW.ASYNC.T ;  /* 0x00000000000073c6 */ /* 0x000e640000000200 */
[----:B-1----:R-:W-:Y:S06]  /*14da0*/  BAR.SYNC.DEFER_BLOCKING 0x0 ;  /* 0x0000000000007b1d */ /* 0x002fec0000010000 */
[----:B------:R1:W-:Y:S06]  /*14db0*/  MEMBAR.ALL.CTA ;  /* 0x0000000000007992 */ /* 0x0003ec0000008000 */
[----:B-1----:R-:W1:Y:S01]  /*14dc0*/  FENCE.VIEW.ASYNC.S ;  /* 0x00000000000073c6 */ /* 0x002e620000000000 */
[----:B------:R-:W-:Y:S01]  /*14dd0*/  ULEA UR10, UR13, UR7, 0x3 ;  /* 0x000000070d0a7291 */ /* 0x000fe2000f8e18ff */
[----:B------:R-:W-:Y:S01]  /*14de0*/  FADD R74, R71, R74 ;  /* 0x0000004a474a7221 */ /* 0x000fe20000000000 */
[----:B------:R-:W-:-:S02]  /*14df0*/  UMOV UR72, UR67 ;  /* 0x0000004300487c82 */ /* 0x000fc40008000000 */
[----:B------:R-:W-:Y:S01]  /*14e00*/  UIADD3 UR10, UPT, UPT, UR10, 0x1c000, URZ ;  /* 0x0001c0000a0a7890 */ /* 0x000fe2000fffe0ff */
[----:B-1----:R-:W-:Y:S06]  /*14e10*/  BAR.SYNC.DEFER_BLOCKING 0x0 ;  /* 0x0000000000007b1d */ /* 0x002fec0000010000 */
[----:B------:R-:W-:Y:S05]  /*14e20*/  BRA.U UP2, `(.L_x_16) ;  /* 0x0000000102847547 */ /* 0x000fea000b800000 */
[----:B------:R-:W-:Y:S02]  /*14e30*/  UIADD3 UR63, UPT, UPT, UR8, 0x88, URZ ;  /* 0x00000088083f7890 */ /* 0x000fe4000fffe0ff */
[----:B------:R-:W-:Y:S01]  /*14e40*/  UIADD3 UR62, UPT, UPT, UR8, 0x90, URZ ;  /* 0x00000090083e7890 */ /* 0x000fe2000fffe0ff */
[----:B------:R-:W-:Y:S01]  /*14e50*/  UMOV UR70, 0x0 ;  /* 0x0000000000467882 */ /* 0x000fe20000000000 */
[----:B------:R-:W-:Y:S01]  /*14e60*/  UMOV UR71, 0x4200490 ;  /* 0x0420049000477882 */ /* 0x000fe20000000000 */
[----:B------:R-:W-:Y:S01]  /*14e70*/  UIADD3 UR76, UPT, UPT, UR8, 0x98, URZ ;  /* 0x00000098084c7890 */ /* 0x000fe2000fffe0ff */
[----:B------:R-:W-:Y:S01]  /*14e80*/  UMOV UR67, 0x40004040 ;  /* 0x4000404000437882 */ /* 0x000fe20000000000 */
[----:B------:R-:W-:Y:S01]  /*14e90*/  UMOV UR68, 0x0 ;  /* 0x0000000000447882 */ /* 0x000fe20000000000 */
[----:B------:R-:W-:Y:S01]  /*14ea0*/  UMOV UR69, 0x4200490 ;  /* 0x0420049000457882 */ /* 0x000fe20000000000 */
[----:B------:R-:W-:Y:S02]  /*14eb0*/  UIADD3 UR73, UPT, UPT, UR8, 0xa0, URZ ;  /* 0x000000a008497890 */ /* 0x000fe4000fffe0ff */
[----:B------:R1:W-:Y:S01]  /*14ec0*/  UTCHMMA tmem[UR12], gdesc[UR66], tmem[UR8], tmem[UR70], idesc[UR71], UPT ;  /* 0x00ff46420c0079ea */ /* 0x0003e2000b800008 */
[----:B------:R-:W-:-:S02]  /*14ed0*/  UIADD3 UR77, UPT, UPT, UR8, 0xa8, URZ ;  /* 0x000000a8084d7890 */ /* 0x000fc4000fffe0ff */
[----:B------:R2:W-:Y:S01]  /*14ee0*/  UTCHMMA tmem[UR63], gdesc[UR24], tmem[UR8], tmem[UR68], idesc[UR69], UPT ;  /* 0x00ff44183f0079ea */ /* 0x0005e2000b800008 */
[----:B------:R-:W-:Y:S01]  /*14ef0*/  UMOV UR4, 0x0 ;  /* 0x0000000000047882 */ /* 0x000fe20000000000 */
[----:B------:R-:W-:Y:S01]  /*14f00*/  UMOV UR5, 0x4200490 ;  /* 0x0420049000057882 */ /* 0x000fe20000000000 */
[----:B------:R-:W-:Y:S01]  /*14f10*/  UMOV UR74, 0x0 ;  /* 0x00000000004a7882 */ /* 0x000fe20000000000 */
[----:B------:R3:W-:Y:S01]  /*14f20*/  UTCHMMA tmem[UR62], gdesc[UR50], tmem[UR8], tmem[UR4], idesc[UR5], UPT ;  /* 0x00ff04323e0079ea */ /* 0x0007e2000b800008 */
[----:B------:R-:W-:Y:S01]  /*14f30*/  UMOV UR75, 0x4200490 ;  /* 0x04200490004b7882 */ /* 0x000fe20000000000 */
[----:B------:R4:W-:Y:S01]  /*14f40*/  UTCHMMA tmem[UR76], gdesc[UR52], tmem[UR8], tmem[UR4], idesc[UR5], UPT ;  /* 0x00ff04344c0079ea */ /* 0x0009e2000b800008 */
[----:B------:R0:W-:Y:S01]  /*14f50*/  UTCHMMA tmem[UR73], gdesc[UR54], tmem[UR8], tmem[UR70], idesc[UR71], UPT ;  /* 0x00ff4636490079ea */ /* 0x0001e2000b800008 */
[----:B-1----:R-:W-:Y:S02]  /*14f60*/  UIADD3 UR67, UPT, UPT, UR8, 0xb0, URZ ;  /* 0x000000b008437890 */ /* 0x002fe4000fffe0ff */
[----:B------:R0:W-:Y:S01]  /*14f70*/  UTCHMMA tmem[UR77], gdesc[UR56], tmem[UR8], tmem[UR74], idesc[UR75], UPT ;  /* 0x00ff4a384d0079ea */ /* 0x0001e2000b800008 */
[----:B--2---:R-:W-:Y:S01]  /*14f80*/  UIADD3 UR68, UPT, UPT, UR8, 0xb8, URZ ;  /* 0x000000b808447890 */ /* 0x004fe2000fffe0ff */
[----:B------:R-:W-:Y:S01]  /*14f90*/  UMOV UR63, 0x4200490 ;  /* 0x04200490003f7882 */ /* 0x000fe20000000000 */
[----:B------:R-:W-:Y:S01]  /*14fa0*/  UMOV UR64, 0x0 ;  /* 0x0000000000407882 */ /* 0x000fe20000000000 */
[----:B---3--:R-:W-:Y:S01]  /*14fb0*/  UMOV UR62, 0x0 ;  /* 0x00000000003e7882 */ /* 0x008fe20000000000 */
[----:B------:R-:W-:Y:S01]  /*14fc0*/  UMOV UR65, 0x4200490 ;  /* 0x0420049000417882 */ /* 0x000fe20000000000 */
[----:B----4-:R-:W-:Y:S01]  /*14fd0*/  UMOV UR4, UR10 ;  /* 0x0000000a00047c82 */ /* 0x010fe20008000000 */
[----:B------:R-:W-:Y:S01]  /*14fe0*/  UMOV UR5, URZ ;  /* 0x000000ff00057c82 */ /* 0x000fe20008000000 */
[----:B------:R0:W-:Y:S01]  /*14ff0*/  UTCHMMA tmem[UR67], gdesc[UR58], tmem[UR8], tmem[UR62], idesc[UR63], UPT ;  /* 0x00ff3e3a430079ea */ /* 0x0001e2000b800008 */
[----:B------:R-:W-:Y:S01]  /*15000*/  UMOV UR4, UR4 ;  /* 0x0000000400047c82 */ /* 0x000fe20008000000 */
[----:B------:R0:W-:Y:S01]  /*15010*/  UTCHMMA tmem[UR68], gdesc[UR60], tmem[UR8], tmem[UR64], idesc[UR65], UPT ;  /* 0x00ff403c440079ea */ /* 0x0001e2000b800008 */
[----:B------:R0:W-:Y:S01]  /*15020*/  UTCBAR [UR4], URZ ;  /* 0x000000ff040073e9 */ /* 0x0001e200080000ff */
[----:B------:R-:W-:-:S02]  /*15030*/  NOP ;  /* 0x0000000000007918 */ /* 0x000fc40000000000 */
.L_x_16:
[----:B0-----:R-:W0:Y:S01]  /*15040*/  LDC R4, c[0x0][0x3d4] ;  /* 0x0000f500ff047b82 */ /* 0x001e220000000800 */
[----:B------:R-:W-:Y:S01]  /*15050*/  UIADD3 UR13, UPT, UPT, UR13, 0x1, URZ ;  /* 0x000000010d0d7890 */ /* 0x000fe2000fffe0ff */
[----:B------:R-:W-:Y:S01]  /*15060*/  FFMA R75, R100, R75, R74 ;  /* 0x0000004b644b7223 */ /* 0x000fe2000000004a */
[----:B------:R-:W-:Y:S01]  /*15070*/  UIADD3 UR4, UPT, UPT, UR15, -0x80, URZ ;  /* 0xffffff800f047890 */ /* 0x000fe2000fffe0ff */
[----:B------:R-:W-:Y:S01]  /*15080*/  IMAD.U32 R71, RZ, RZ, UR72 ;  /* 0x00000048ff477e24 */ /* 0x000fe2000f8e00ff */
[----:B------:R-:W-:Y:S01]  /*15090*/  UISETP.GT.AND UP1, UPT, UR13, 0x1, UPT ;  /* 0x000000010d00788c */ /* 0x000fe2000bf24270 */
[----:B------:R-:W-:Y:S01]  /*150a0*/  MOV R100, R3 ;  /* 0x0000000300647202 */ /* 0x000fe20000000f00 */
[----:B------:R-:W-:Y:S01]  /*150b0*/  UIADD3 UR6, UPT, UPT, UR6, 0x80, URZ ;  /* 0x0000008006067890 */ /* 0x000fe2000fffe0ff */
[----:B------:R-:W1:Y:S01]  /*150c0*/  LDC R5, c[0x0][0x3c4] ;  /* 0x0000f100ff057b82 */ /* 0x000e620000000800 */
[----:B------:R-:W-:Y:S02]  /*150d0*/  USEL UR67, URZ, 0x1, !UP1 ;  /* 0x00000001ff437887 */ /* 0x000fe4000c800000 */
[----:B------:R-:W-:-:S02]  /*150e0*/  USEL UR13, UR13, URZ, !UP1 ;  /* 0x000000ff0d0d7287 */ /* 0x000fc4000c800000 */
[----:B------:R-:W-:Y:S02]  /*150f0*/  UISETP.GE.AND UP1, UPT, UR6, UR4, UPT ;  /* 0x000000040600728c */ /* 0x000fe4000bf26270 */
[----:B------:R-:W-:Y:S01]  /*15100*/  ULOP3.LUT UR67, UR72, UR67, URZ, 0x3c, !UPT ;  /* 0x0000004348437292 */ /* 0x000fe2000f8e3cff */
[----:B0-----:R-:W-:-:S04]  /*15110*/  SHF.L.U32 R4, R4, 0x7, RZ ;  /* 0x0000000704047819 */ /* 0x001fc800000006ff */
[----:B------:R-:W-:Y:S02]  /*15120*/  IADD3 R0, PT, PT, R4, R0, RZ ;  /* 0x0000000004007210 */ /* 0x000fe40007ffe0ff */
[----:B-1----:R-:W-:-:S04]  /*15130*/  SHF.L.U32 R4, R5, 0x7, RZ ;  /* 0x0000000705047819 */ /* 0x002fc800000006ff */
[----:B------:R-:W-:Y:S01]  /*15140*/  IADD3 R2, PT, PT, R4, R2, RZ ;  /* 0x0000000204027210 */ /* 0x000fe20007ffe0ff */
[----:B------:R-:W-:Y:S06]  /*15150*/  BRA.U !UP1, `(.L_x_17) ;  /* 0xffffff9909c87547 */ /* 0x000fec000b83ffff */
.L_x_12:
[----:B--23--:R-:W1:Y:S01]  /*15160*/  S2R R8, SR_TID.X ;  /* 0x0000000000087919 */ /* 0x00ce620000002100 */
[C---:B------:R-:W-:Y:S01]  /*15170*/  FMUL R68, R75.reuse, 8388608 ;  /* 0x4b0000004b447820 */ /* 0x040fe20000400000 */
[C---:B------:R-:W-:Y:S01]  /*15180*/  FSETP.GEU.AND P3, PT, R75.reuse, 1.175494350822287508e-38, PT ;  /* 0x008000004b00780b */ /* 0x040fe20003f6e000 */
[----:B------:R-:W-:Y:S01]  /*15190*/  HFMA2 R4, -RZ, RZ, 1.443359375, -0.2030029296875 ;  /* 0x3dc6b27fff047431 */ /* 0x000fe200000001ff */
[----:B0-----:R-:W0:Y:S01]  /*151a0*/  LDCU UR4, c[0x0][0x3f0] ;  /* 0x00007e00ff0477ac */ /* 0x001e220008000800 */
[----:B------:R-:W-:Y:S02]  /*151b0*/  FSETP.GT.AND P2, PT, |R75|, 8.50705917302346158658e+37, PT ;  /* 0x7e8000004b00780b */ /* 0x000fe40003f44200 */
[----:B------:R-:W-:Y:S02]  /*151c0*/  FSEL R68, R68, R75, !P3 ;  /* 0x0000004b44447208 */ /* 0x000fe40005800000 */
[----:B------:R-:W-:Y:S02]  /*151d0*/  FSEL R69, RZ, -23, P3 ;  /* 0xc1b80000ff457808 */ /* 0x000fe40001800000 */
[----:B------:R-:W-:-:S04]  /*151e0*/  IADD3 R0, PT, PT, R68, -0x3f3504f3, RZ ;  /* 0xc0cafb0d44007810 */ /* 0x000fc80007ffe0ff */
[----:B------:R-:W-:-:S04]  /*151f0*/  LOP3.LUT R5, R0, 0xff800000, RZ, 0xc0, !PT ;  /* 0xff80000000057812 */ /* 0x000fc800078ec0ff */
[----:B------:R-:W-:Y:S01]  /*15200*/  IADD3 R0, PT, PT, R68, -R5, RZ ;  /* 0x8000000544007210 */ /* 0x000fe20007ffe0ff */
[----:B0-----:R-:W-:-:S04]  /*15210*/  UISETP.GE.AND UP0, UPT, UR4, 0x1, UPT ;  /* 0x000000010400788c */ /* 0x001fc8000bf06270 */
[----:B------:R-:W-:-:S04]  /*15220*/  FADD R71, R0, -1 ;  /* 0xbf80000000477421 */ /* 0x000fc80000000000 */
[----:B------:R-:W-:Y:S01]  /*15230*/  FFMA.FTZ R0, R71, R4, -0.16845393180847167969 ;  /* 0xbe2c7f3047007423 */ /* 0x000fe20000010004 */
[----:B-1----:R-:W-:-:S03]  /*15240*/  SHF.L.U32 R2, R8, 0x7, RZ ;  /* 0x0000000708027819 */ /* 0x002fc600000006ff */
[----:B------:R-:W-:Y:S01]  /*15250*/  FFMA.FTZ R0, R71, R0, 0.1716887056827545166 ;  /* 0x3e2fcf2a47007423 */ /* 0x000fe20000010000 */
[----:B------:R-:W-:Y:S02]  /*15260*/  SHF.L.U32 R73, R8, 0x4, RZ ;  /* 0x0000000408497819 */ /* 0x000fe400000006ff */
[----:B------:R-:W-:Y:S02]  /*15270*/  LOP3.LUT R7, R2, 0x800, RZ, 0xc0, !PT ;  /* 0x0000080002077812 */ /* 0x000fe400078ec0ff */
[----:B------:R-:W0:Y:S01]  /*15280*/  LDC R2, c[0x0][0x3e8] ;  /* 0x0000fa00ff027b82 */ /* 0x000e220000000800 */
[----:B------:R-:W-:Y:S02]  /*15290*/  LOP3.LUT R4, R73, 0xf0, RZ, 0xc0, !PT ;  /* 0x000000f049047812 */ /* 0x000fe400078ec0ff */
[----:B------:R-:W-:Y:S02]  /*152a0*/  SHF.L.U32 R6, R8, 0x3, RZ ;  /* 0x0000000308067819 */ /* 0x000fe400000006ff */
[----:B------:R-:W-:Y:S01]  /*152b0*/  IADD3 R7, PT, PT, R4, UR7, R7 ;  /* 0x0000000704077c10 */ /* 0x000fe2000fffe007 */
[----:B------:R-:W-:Y:S01]  /*152c0*/  FFMA.FTZ R4, R71, R0, -0.17900948226451873779 ;  /* 0xbe374e4347047423 */ /* 0x000fe20000010000 */
[----:B------:R-:W-:-:S02]  /*152d0*/  LOP3.LUT R6, R6, 0x300, RZ, 0xc0, !PT ;  /* 0x0000030006067812 */ /* 0x000fc400078ec0ff */
[--C-:B------:R-:W-:Y:S01]  /*152e0*/  SHF.R.U32.HI R101, RZ, 0x6, R8.reuse ;  /* 0x00000006ff657819 */ /* 0x100fe20000011608 */
[----:B------:R-:W-:Y:S01]  /*152f0*/  FFMA.FTZ R4, R71, R4, 0.20512372255325317383 ;  /* 0x3e520bf447047423 */ /* 0x000fe20000010004 */
[----:B------:R-:W-:Y:S01]  /*15300*/  SHF.R.U32.HI R74, RZ, 0x2, R8 ;  /* 0x00000002ff4a7819 */ /* 0x000fe20000011608 */
[----:B------:R-:W-:Y:S01]  /*15310*/  IMAD.IADD R0, R6, 0x1, R7 ;  /* 0x0000000106007824 */ /* 0x000fe200078e0207 */
[----:B------:R-:W-:Y:S01]  /*15320*/  SGXT.U32 R101, R101, 0x1 ;  /* 0x000000016565781a */ /* 0x000fe20000000000 */
[----:B------:R-:W-:-:S04]  /*15330*/  FFMA.FTZ R4, R71, R4, -0.24046532809734344482 ;  /* 0xbe763c8b47047423 */ /* 0x000fc80000010004 */
[----:B------:R-:W-:Y:S01]  /*15340*/  FFMA.FTZ R4, R71, R4, 0.28857114911079406738 ;  /* 0x3e93bf9947047423 */ /* 0x000fe20000010004 */
[----:B------:R-:W-:Y:S06]  /*15350*/  BRA.U !UP0, `(.L_x_18) ;  /* 0x0000000108107547 */ /* 0x000fec000b800000 */
[----:B------:R-:W-:-:S06]  /*15360*/  USHF.L.U32 UR72, UR72, 0x1f, URZ ;  /* 0x0000001f48487899 */ /* 0x000fcc00080006ff */
[----:B------:R-:W-:-:S04]  /*15370*/  MOV R6, UR72 ;  /* 0x0000004800067c02 */ /* 0x000fc80008000f00 */
[----:B------:R-:W1:Y:S02]  /*15380*/  SYNCS.PHASECHK.TRANS64.TRYWAIT P3, [UR10], R6 ;  /* 0x00000006ff0075a7 */ /* 0x000e64000806110a */
[----:B-1----:R-:W-:Y:S05]  /*15390*/  @!P3 BRA `(.L_x_19) ;  /* 0x000000280060b947 */ /* 0x002fea0003800000 */
.L_x_18:
[----:B------:R-:W-:Y:S01]  /*153a0*/  BAR.SYNC.DEFER_BLOCKING 0x0 ;  /* 0x0000000000007b1d */ /* 0x000fe20000010000 */
[----:B------:R-:W-:Y:S01]  /*153b0*/  FSETP.GEU.AND P4, PT, |R75|, 1.175494350822287508e-38, PT ;  /* 0x008000004b00780b */ /* 0x000fe20003f8e200 */
[----:B------:R-:W-:Y:S01]  /*153c0*/  FFMA.FTZ R72, R71, R4, -0.36067417263984680176 ;  /* 0xbeb8aa4947487423 */ /* 0x000fe20000010004 */
[----:B------:R-:W-:Y:S01]  /*153d0*/  I2FP.F32.S32 R70, R5 ;  /* 0x0000000500467245 */ /* 0x000fe20000201400 */
[----:B------:R-:W-:Y:S01]  /*153e0*/  @P2 FMUL R75, R75, 0.25 ;  /* 0x3e8000004b4b2820 */ /* 0x000fe20000400000 */
[----:B------:R-:W-:Y:S01]  /*153f0*/  LOP3.LUT R74, R74, 0x18, RZ, 0xc0, !PT ;  /* 0x000000184a4a7812 */ /* 0x000fe200078ec0ff */
[----:B0-----:R-:W-:Y:S02]  /*15400*/  IMAD R101, R101, R2, RZ ;  /* 0x0000000265657224 */ /* 0x001fe400078e02ff */
[----:B------:R-:W-:Y:S01]  /*15410*/  FFMA.FTZ R72, R71, R72, 0.48089820146560668945 ;  /* 0x3ef6384a47487423 */ /* 0x000fe20000010048 */
[----:B------:R-:W0:Y:S01]  /*15420*/  S2R R76, SR_TID.X ;  /* 0x00000000004c7919 */ /* 0x000e220000002100 */
[----:B------:R-:W-:Y:S01]  /*15430*/  FFMA.FTZ R69, R70, 1.1920928955078125e-07, R69 ;  /* 0x3400000046457823 */ /* 0x000fe20000010045 */
[----:B------:R-:W-:Y:S01]  /*15440*/  LOP3.LUT R73, R73, 0x30, RZ, 0xc0, !PT ;  /* 0x0000003049497812 */ /* 0x000fe200078ec0ff */
[----:B------:R-:W-:Y:S01]  /*15450*/  FFMA.FTZ R72, R71, R72, -0.72134751081466674805 ;  /* 0xbf38aa3b47487423 */ /* 0x000fe20000010048 */
[C---:B------:R-:W-:Y:S01]  /*15460*/  LEA R105, R2.reuse, R101, 0x1 ;  /* 0x0000006502697211 */ /* 0x040fe200078e08ff */
[----:B------:R-:W1:Y:S01]  /*15470*/  LDCU.64 UR4, c[0x0][0x3e0] ;  /* 0x00007c00ff0477ac */ /* 0x000e620008000a00 */
[----:B------:R-:W-:Y:S01]  /*15480*/  @!P4 FMUL R75, R75, 16777216 ;  /* 0x4b8000004b4bc820 */ /* 0x000fe20000400000 */
[C---:B------:R-:W-:Y:S01]  /*15490*/  FMUL R72, R71.reuse, R72 ;  /* 0x0000004847487220 */ /* 0x040fe20000400000 */
[C---:B------:R-:W-:Y:S01]  /*154a0*/  LEA R107, R2.reuse, R105, 0x1 ;  /* 0x00000069026b7211 */ /* 0x040fe200078e08ff */
[----:B------:R-:W1:Y:S01]  /*154b0*/  S2UR UR10, SR_CTAID.Y ;  /* 0x00000000000a79c3 */ /* 0x000e620000002600 */
[----:B------:R-:W2:Y:S01]  /*154c0*/  MUFU.RCP R95, R75 ;  /* 0x0000004b005f7308 */ /* 0x000ea20000001000 */
[----:B------:R-:W-:Y:S01]  /*154d0*/  FMUL R72, R71, R72 ;  /* 0x0000004847487220 */ /* 0x000fe20000400000 */
[----:B------:R-:W-:-:S02]  /*154e0*/  LEA R99, R2, R107, 0x1 ;  /* 0x0000006b02637211 */ /* 0x000fc400078e08ff */
[----:B------:R-:W-:Y:S01]  /*154f0*/  ISETP.GE.U32.AND P3, PT, R68, 0x7f800000, PT ;  /* 0x7f8000004400780c */ /* 0x000fe20003f66070 */
[----:B------:R-:W-:Y:S01]  /*15500*/  FFMA.FTZ R72, R71, 1.4426950216293334961, R72 ;  /* 0x3fb8aa3b47487823 */ /* 0x000fe20000010048 */
[----:B------:R-:W-:Y:S01]  /*15510*/  LEA R103, R2, R99, 0x1 ;  /* 0x0000006302677211 */ /* 0x000fe200078e08ff */
[----:B------:R-:W3:Y:S02]  /*15520*/  @!P1 SYNCS.CCTL.IV [UR7+0x1c000] ;  /* 0x01c00000ff0099b1 */ /* 0x000ee40008000007 */
[----:B---3--:R-:W-:Y:S01]  /*15530*/  BAR.SYNC.DEFER_BLOCKING 0x0 ;  /* 0x0000000000007b1d */ /* 0x008fe20000010000 */
[----:B------:R-:W-:-:S07]  /*15540*/  FADD R69, R69, R72 ;  /* 0x0000004845457221 */ /* 0x000fce0000000000 */
[----:B------:R-:W3:Y:S01]  /*15550*/  LDC.64 R146, c[0x0][0x398] ;  /* 0x0000e600ff927b82 */ /* 0x000ee20000000a00 */
[----:B------:R-:W-:Y:S01]  /*15560*/  LDTM.16dp32bit_t0_t15.x64 R4, tmem[UR9] ;  /* 0x00000009000479ee */ /* 0x000fe20008b00000 */
[----:B------:R-:W4:Y:S01]  /*15570*/  LDTM.16dp32bit_t16_t31.x64 R4, tmem[UR9+0x40] ;  /* 0x00004009000479ee */ /* 0x000f220008b20000 */
[----:B------:R-:W-:Y:S02]  /*15580*/  @P3 MOV R123, 0x7f800000 ;  /* 0x7f800000007b3802 */ /* 0x000fe40000000f00 */
[----:B0-----:R-:W-:-:S03]  /*15590*/  LOP3.LUT R162, R74, 0x1f, R76, 0xf8, !PT ;  /* 0x0000001f4aa27812 */ /* 0x001fc600078ef84c */
[----:B------:R-:W-:Y:S01]  /*155a0*/  @P3 FFMA.FTZ R69, R68, R123, +INF ;  /* 0x7f80000044453423 */ /* 0x000fe2000001007b */
[----:B------:R-:W-:Y:S01]  /*155b0*/  LOP3.LUT R78, R76, 0x3f, RZ, 0xc0, !PT ;  /* 0x0000003f4c4e7812 */ /* 0x000fe200078ec0ff */
[----:B-1----:R-:W-:Y:S01]  /*155c0*/  UIMAD UR4, UR10, UR4, URZ ;  /* 0x000000040a0472a4 */ /* 0x002fe2000f8e02ff */
[----:B------:R-:W-:-:S03]  /*155d0*/  SHF.L.U32 R70, R162, 0x3, RZ ;  /* 0x00000003a2467819 */ /* 0x000fc600000006ff */
[----:B------:R-:W-:Y:S01]  /*155e0*/  USHF.L.U32 UR6, UR4, 0x1, URZ ;  /* 0x0000000104067899 */ /* 0x000fe200080006ff */
[----:B------:R-:W-:Y:S01]  /*155f0*/  LOP3.LUT R70, R70, 0xc0, RZ, 0xc0, !PT ;  /* 0x000000c046467812 */ /* 0x000fe200078ec0ff */
[----:B------:R-:W0:Y:S01]  /*15600*/  @!P1 SYNCS.CCTL.IV [UR7+0x1c008] ;  /* 0x01c00800ff0099b1 */ /* 0x000e220008000007 */
[----:B------:R-:W-:Y:S02]  /*15610*/  NOP ;  /* 0x0000000000007918 */ /* 0x000fe40000000000 */
[----:B------:R-:W-:-:S05]  /*15620*/  IADD3 R70, PT, PT, R70, UR7, R73 ;  /* 0x0000000746467c10 */ /* 0x000fca000fffe049 */
[----:B------:R2:W-:Y:S01]  /*15630*/  STL [R1+0x8], R70 ;  /* 0x0000084601007387 */ /* 0x0005e20000100800 */
[----:B----4-:R-:W-:Y:S01]  /*15640*/  @P2 FMUL R11, R11, 0.25 ;  /* 0x3e8000000b0b2820 */ /* 0x010fe20000400000 */
[----:B------:R-:W-:Y:S01]  /*15650*/  @P2 FMUL R14, R14, 0.25 ;  /* 0x3e8000000e0e2820 */ /* 0x000fe20000400000 */
[----:B------:R-:W-:Y:S01]  /*15660*/  @P2 FMUL R15, R15, 0.25 ;  /* 0x3e8000000f0f2820 */ /* 0x000fe20000400000 */
[----:B------:R-:W-:Y:S01]  /*15670*/  @P2 FMUL R18, R18, 0.25 ;  /* 0x3e80000012122820 */ /* 0x000fe20000400000 */
[----:B------:R-:W-:Y:S01]  /*15680*/  @P2 FMUL R19, R19, 0.25 ;  /* 0x3e80000013132820 */ /* 0x000fe20000400000 */
[----:B------:R-:W-:Y:S01]  /*15690*/  @!P4 FMUL R11, R11, 16777216 ;  /* 0x4b8000000b0bc820 */ /* 0x000fe20000400000 */
        /* <DEDUP_REMOVED lines=8> */
[----:B------:R-:W-:Y:S01]  /*15720*/  @P2 FMUL R12, R12, 0.25 ;  /* 0x3e8000000c0c2820 */ /* 0x000fe20000400000 */
[----:B------:R-:W-:Y:S01]  /*15730*/  @!P4 FMUL R18, R18, 16777216 ;  /* 0x4b8000001212c820 */ /* 0x000fe20000400000 */
[----:B------:R-:W-:Y:S01]  /*15740*/  @P2 FMUL R4, R4, 0.25 ;  /* 0x3e80000004042820 */ /* 0x000fe20000400000 */
[----:B------:R-:W-:Y:S01]  /*15750*/  @P2 FMUL R9, R9, 0.25 ;  /* 0x3e80000009092820 */ /* 0x000fe20000400000 */
[----:B------:R-:W-:Y:S01]  /*15760*/  @P2 FMUL R13, R13, 0.25 ;  /* 0x3e8000000d0d2820 */ /* 0x000fe20000400000 */
[----:B------:R-:W-:Y:S01]  /*15770*/  @P2 FMUL R16, R16, 0.25 ;  /* 0x3e80000010102820 */ /* 0x000fe20000400000 */
[----:B------:R-:W-:Y:S01]  /*15780*/  @P2 FMUL R17, R17, 0.25 ;  /* 0x3e80000011112820 */ /* 0x000fe20000400000 */
[----:B------:R-:W-:Y:S01]  /*15790*/  @!P4 FMUL R19, R19, 16777216 ;  /* 0x4b8000001313c820 */ /* 0x000fe20000400000 */
[----:B--2---:R-:W-:Y:S01]  /*157a0*/  FMUL R70, R95, R11 ;  /* 0x0000000b5f467220 */ /* 0x004fe20000400000 */
[----:B------:R-:W-:Y:S01]  /*157b0*/  @P2 FMUL R22, R22, 0.25 ;  /* 0x3e80000016162820 */ /* 0x000fe20000400000 */
[----:B------:R-:W-:Y:S01]  /*157c0*/  @!P4 FMUL R6, R6, 16777216 ;  /* 0x4b8000000606c820 */ /* 0x000fe20000400000 */
[----:B------:R-:W-:Y:S01]  /*157d0*/  @!P4 FMUL R21, R21, 16777216 ;  /* 0x4b8000001515c820 */ /* 0x000fe20000400000 */
[----:B------:R-:W-:Y:S01]  /*157e0*/  FMUL R11, R95, R14 ;  /* 0x0000000e5f0b7220 */ /* 0x000fe20000400000 */
[----:B------:R-:W-:Y:S01]  /*157f0*/  @P2 FMUL R23, R23, 0.25 ;  /* 0x3e80000017172820 */ /* 0x000fe20000400000 */
[----:B------:R-:W-:Y:S01]  /*15800*/  @!P4 FMUL R5, R5, 16777216 ;  /* 0x4b8000000505c820 */ /* 0x000fe20000400000 */
[----:B------:R-:W-:Y:S01]  /*15810*/  @!P4 FMUL R7, R7, 16777216 ;  /* 0x4b8000000707c820 */ /* 0x000fe20000400000 */
[C---:B------:R-:W-:Y:S01]  /*15820*/  FMUL R14, R95.reuse, R15 ;  /* 0x0000000f5f0e7220 */ /* 0x040fe20000400000 */
[----:B------:R-:W-:Y:S01]  /*15830*/  @!P4 FMUL R8, R8, 16777216 ;  /* 0x4b8000000808c820 */ /* 0x000fe20000400000 */
[----:B------:R-:W-:Y:S01]  /*15840*/  @!P4 FMUL R10, R10, 16777216 ;  /* 0x4b8000000a0ac820 */ /* 0x000fe20000400000 */
[----:B------:R-:W-:Y:S01]  /*15850*/  @!P4 FMUL R12, R12, 16777216 ;  /* 0x4b8000000c0cc820 */ /* 0x000fe20000400000 */
[----:B------:R-:W-:Y:S01]  /*15860*/  FMUL R15, R95, R18 ;  /* 0x000000125f0f7220 */ /* 0x000fe20000400000 */
[----:B------:R-:W-:Y:S01]  /*15870*/  @!P4 FMUL R4, R4, 16777216 ;  /* 0x4b8000000404c820 */ /* 0x000fe20000400000 */
[----:B------:R-:W-:Y:S01]  /*15880*/  @!P4 FMUL R9, R9, 16777216 ;  /* 0x4b8000000909c820 */ /* 0x000fe20000400000 */
[----:B------:R-:W-:Y:S01]  /*15890*/  @!P4 FMUL R13, R13, 16777216 ;  /* 0x4b8000000d0dc820 */ /* 0x000fe20000400000 */
[----:B------:R-:W-:Y:S01]  /*158a0*/  @!P4 FMUL R16, R16, 16777216 ;  /* 0x4b8000001010c820 */ /* 0x000fe20000400000 */
[----:B------:R-:W-:Y:S01]  /*158b0*/  @!P4 FMUL R17, R17, 16777216 ;  /* 0x4b8000001111c820 */ /* 0x000fe20000400000 */
[C---:B------:R-:W-:Y:S01]  /*158c0*/  FMUL R18, R95.reuse, R19 ;  /* 0x000000135f127220 */ /* 0x040fe20000400000 */
[----:B------:R-:W-:Y:S01]  /*158d0*/  @!P4 FMUL R22, R22, 16777216 ;  /* 0x4b8000001616c820 */ /* 0x000fe20000400000 */
[C---:B------:R-:W-:Y:S01]  /*158e0*/  FMUL R71, R95.reuse, R6 ;  /* 0x000000065f477220 */ /* 0x040fe20000400000 */
[----:B------:R-:W-:Y:S01]  /*158f0*/  FMUL R19, R95, R21 ;  /* 0x000000155f137220 */ /* 0x000fe20000400000 */
[----:B------:R-:W-:Y:S01]  /*15900*/  @P2 FMUL R25, R25, 0.25 ;  /* 0x3e80000019192820 */ /* 0x000fe20000400000 */
[----:B------:R-:W-:Y:S01]  /*15910*/  @!P4 FMUL R23, R23, 16777216 ;  /* 0x4b8000001717c820 */ /* 0x000fe20000400000 */
[C---:B------:R-:W-:Y:S01]  /*15920*/  FMUL R5, R95.reuse, R5 ;  /* 0x000000055f057220 */ /* 0x040fe20000400000 */
[----:B------:R-:W-:Y:S01]  /*15930*/  FMUL R6, R95, R7 ;  /* 0x000000075f067220 */ /* 0x000fe20000400000 */
[----:B------:R-:W-:-:S02]  /*15940*/  IMAD R21, R2, 0x2, R103 ;  /* 0x0000000202157824 */ /* 0x000fc400078e0267 */
        /* <DEDUP_REMOVED lines=8> */
[----:B------:R-:W-:Y:S01]  /*159d0*/  FMUL R73, R95, R22 ;  /* 0x000000165f497220 */ /* 0x000fe20000400000 */
[----:B------:R-:W-:Y:S01]  /*159e0*/  @P2 FMUL R27, R27, 0.25 ;  /* 0x3e8000001b1b2820 */ /* 0x000fe20000400000 */
[----:B------:R-:W-:Y:S01]  /*159f0*/  @!P4 FMUL R25, R25, 16777216 ;  /* 0x4b8000001919c820 */ /* 0x000fe20000400000 */
[----:B------:R-:W-:Y:S01]  /*15a00*/  FMUL R22, R95, R23 ;  /* 0x000000175f167220 */ /* 0x000fe20000400000 */
[----:B------:R-:W-:Y:S01]  /*15a10*/  F2FP.BF16.F32.PACK_AB R8, R6, R5 ;  /* 0x000000050608723e */ /* 0x000fe200000010ff */
[----:B------:R-:W-:Y:S01]  /*15a20*/  @P2 FMUL R26, R26, 0.25 ;  /* 0x3e8000001a1a2820 */ /* 0x000fe20000400000 */
[----:B------:R-:W-:Y:S01]  /*15a30*/  LEA R23, R2, R21, 0x1 ;  /* 0x0000001502177211 */ /* 0x000fe200078e08ff */
[----:B------:R-:W-:Y:S01]  /*15a40*/  @P2 FMUL R29, R29, 0.25 ;  /* 0x3e8000001d1d2820 */ /* 0x000fe20000400000 */
[----:B------:R-:W-:Y:S01]  /*15a50*/  F2FP.BF16.F32.PACK_AB R5, R10, R7 ;  /* 0x000000070a05723e */ /* 0x000fe200000010ff */
[----:B------:R-:W-:Y:S01]  /*15a60*/  @!P4 FMUL R27, R27, 16777216 ;  /* 0x4b8000001b1bc820 */ /* 0x000fe20000400000 */
[----:B------:R-:W-:Y:S01]  /*15a70*/  F2FP.BF16.F32.PACK_AB R6, R11, R12 ;  /* 0x0000000c0b06723e */ /* 0x000fe200000010ff */
[----:B------:R-:W-:Y:S01]  /*15a80*/  FMUL R72, R95, R25 ;  /* 0x000000195f487220 */ /* 0x000fe20000400000 */
[----:B------:R-:W-:Y:S01]  /*15a90*/  F2FP.BF16.F32.PACK_AB R4, R71, R4 ;  /* 0x000000044704723e */ /* 0x000fe200000010ff */
[----:B------:R-:W-:Y:S01]  /*15aa0*/  @!P4 FMUL R26, R26, 16777216 ;  /* 0x4b8000001a1ac820 */ /* 0x000fe20000400000 */
[----:B------:R-:W-:Y:S01]  /*15ab0*/  F2FP.BF16.F32.PACK_AB R9, R70, R9 ;  /* 0x000000094609723e */ /* 0x000fe200000010ff */
[----:B------:R-:W-:Y:S01]  /*15ac0*/  @P2 FMUL R31, R31, 0.25 ;  /* 0x3e8000001f1f2820 */ /* 0x000fe20000400000 */
[----:B------:R-:W-:Y:S01]  /*15ad0*/  F2FP.BF16.F32.PACK_AB R10, R14, R13 ;  /* 0x0000000d0e0a723e */ /* 0x000fe200000010ff */
[----:B------:R-:W-:Y:S01]  /*15ae0*/  @!P4 FMUL R29, R29, 16777216 ;  /* 0x4b8000001d1dc820 */ /* 0x000fe20000400000 */
[----:B------:R-:W-:Y:S01]  /*15af0*/  F2FP.BF16.F32.PACK_AB R7, R15, R16 ;  /* 0x000000100f07723e */ /* 0x000fe200000010ff */
[C---:B------:R-:W-:Y:S01]  /*15b00*/  FMUL R77, R95.reuse, R27 ;  /* 0x0000001b5f4d7220 */ /* 0x040fe20000400000 */
[----:B------:R-:W-:Y:S01]  /*15b10*/  F2FP.BF16.F32.PACK_AB R11, R18, R17 ;  /* 0x00000011120b723e */ /* 0x000fe200000010ff */
[----:B------:R-:W-:Y:S01]  /*15b20*/  @P2 FMUL R30, R30, 0.25 ;  /* 0x3e8000001e1e2820 */ /* 0x000fe20000400000 */
[C---:B------:R-:W-:Y:S01]  /*15b30*/  LEA R25, R2.reuse, R23, 0x1 ;  /* 0x0000001702197211 */ /* 0x040fe200078e08ff */
[----:B0-----:R0:W-:Y:S01]  /*15b40*/  STS.128 [R0], R4 ;  /* 0x0000000400007388 */ /* 0x0011e20000000c00 */
[----:B------:R-:W-:Y:S01]  /*15b50*/  FMUL R75, R95, R26 ;  /* 0x0000001a5f4b7220 */ /* 0x000fe20000400000 */
[----:B------:R-:W-:Y:S01]  /*15b60*/  @P2 FMUL R33, R33, 0.25 ;  /* 0x3e80000021212820 */ /* 0x000fe20000400000 */
[C---:B------:R-:W-:Y:S01]  /*15b70*/  LEA R27, R2.reuse, R25, 0x1 ;  /* 0x00000019021b7211 */ /* 0x040fe200078e08ff */
[----:B------:R-:W-:Y:S01]  /*15b80*/  STS.128 [R0+0x400], R8 ;  /* 0x0004000800007388 */ /* 0x000fe20000000c00 */
[----:B------:R-:W-:Y:S01]  /*15b90*/  @!P4 FMUL R31, R31, 16777216 ;  /* 0x4b8000001f1fc820 */ /* 0x000fe20000400000 */
[----:B------:R-:W-:Y:S01]  /*15ba0*/  FMUL R26, R95, R29 ;  /* 0x0000001d5f1a7220 */ /* 0x000fe20000400000 */
[----:B------:R-:W-:Y:S01]  /*15bb0*/  LEA R29, R2, R27, 0x1 ;  /* 0x0000001b021d7211 */ /* 0x000fe200078e08ff */
[----:B------:R-:W-:Y:S01]  /*15bc0*/  @P2 FMUL R20, R20, 0.25 ;  /* 0x3e80000014142820 */ /* 0x000fe20000400000 */
[----:B------:R-:W-:Y:S01]  /*15bd0*/  @!P4 FMUL R30, R30, 16777216 ;  /* 0x4b8000001e1ec820 */ /* 0x000fe20000400000 */
[----:B------:R-:W-:Y:S01]  /*15be0*/  @P2 FMUL R24, R24, 0.25 ;  /* 0x3e80000018182820 */ /* 0x000fe20000400000 */
        /* <DEDUP_REMOVED lines=36> */
[----:B------:R-:W-:Y:S01]  /*15e30*/  @!P4 FMUL R33, R33, 16777216 ;  /* 0x4b8000002121c820 */ /* 0x000fe20000400000 */
[C---:B------:R-:W-:Y:S01]  /*15e40*/  FMUL R81, R95.reuse, R31 ;  /* 0x0000001f5f517220 */ /* 0x040fe20000400000 */
[----:B------:R-:W-:Y:S01]  /*15e50*/  FSETP.NEU.AND P2, PT, R68, RZ, PT ;  /* 0x000000ff4400720b */ /* 0x000fe20003f4d000 */
[----:B------:R-:W-:Y:S01]  /*15e60*/  @!P4 FMUL R20, R20, 16777216 ;  /* 0x4b8000001414c820 */ /* 0x000fe20000400000 */
[C---:B------:R-:W-:Y:S01]  /*15e70*/  LEA R31, R2.reuse, R29, 0x1 ;  /* 0x0000001d021f7211 */ /* 0x040fe200078e08ff */
[----:B------:R-:W-:Y:S01]  /*15e80*/  FMUL R79, R95, R30 ;  /* 0x0000001e5f4f7220 */ /* 0x000fe20000400000 */
[----:B------:R-:W-:Y:S01]  /*15e90*/  @!P4 FMUL R35, R35, 16777216 ;  /* 0x4b8000002323c820 */ /* 0x000fe20000400000 */
[----:B------:R-:W-:Y:S01]  /*15ea0*/  FMUL R30, R95, R33 ;  /* 0x000000215f1e7220 */ /* 0x000fe20000400000 */
[----:B------:R-:W-:Y:S01]  /*15eb0*/  FSEL R12, R69, -INF , P2 ;  /* 0xff800000450c7808 */ /* 0x000fe20001000000 */
[C---:B------:R-:W-:Y:S01]  /*15ec0*/  FMUL R20, R95.reuse, R20 ;  /* 0x000000145f147220 */ /* 0x040fe20000400000 */
[----:B------:R-:W-:Y:S01]  /*15ed0*/  LEA R33, R2, R31, 0x1 ;  /* 0x0000001f02217211 */ /* 0x000fe200078e08ff */
[----:B------:R-:W-:Y:S01]  /*15ee0*/  @!P4 FMUL R24, R24, 16777216 ;  /* 0x4b8000001818c820 */ /* 0x000fe20000400000 */
[----:B------:R-:W-:Y:S01]  /*15ef0*/  @!P4 FMUL R32, R32, 16777216 ;  /* 0x4b8000002020c820 */ /* 0x000fe20000400000 */
[----:B------:R-:W-:Y:S01]  /*15f00*/  @!P4 FMUL R34, R34, 16777216 ;  /* 0x4b8000002222c820 */ /* 0x000fe20000400000 */
[----:B------:R-:W-:Y:S01]  /*15f10*/  FMUL R109, R95, R35 ;  /* 0x000000235f6d7220 */ /* 0x000fe20000400000 */
[----:B0-----:R-:W-:Y:S01]  /*15f20*/  LOP3.LUT R4, R76, 0x7f, RZ, 0xc0, !PT ;  /* 0x0000007f4c047812 */ /* 0x001fe200078ec0ff */
[----:B------:R-:W-:Y:S01]  /*15f30*/  @!P4 FMUL R37, R37, 16777216 ;  /* 0x4b8000002525c820 */ /* 0x000fe20000400000 */
[----:B------:R-:W-:Y:S01]  /*15f40*/  LEA R35, R2, R33, 0x1 ;  /* 0x0000002102237211 */ /* 0x000fe200078e08ff */
[----:B------:R-:W0:Y:S01]  /*15f50*/  S2R R76, SR_CTAID.X ;  /* 0x00000000004c7919 */ /* 0x000e220000002500 */
[----:B------:R-:W-:Y:S01]  /*15f60*/  FFMA R3, R12, 0.69314718246459960938, R3 ;  /* 0x3f3172180c037823 */ /* 0x000fe20000000003 */
[C---:B------:R-:W-:Y:S01]  /*15f70*/  FMUL R24, R95.reuse, R24 ;  /* 0x000000185f187220 */ /* 0x040fe20000400000 */
[C---:B------:R-:W-:Y:S01]  /*15f80*/  FMUL R32, R95.reuse, R32 ;  /* 0x000000205f207220 */ /* 0x040fe20000400000 */
[----:B------:R-:W-:Y:S01]  /*15f90*/  FMUL R83, R95, R34 ;  /* 0x000000225f537220 */ /* 0x000fe20000400000 */
[----:B------:R-:W-:Y:S01]  /*15fa0*/  F2FP.BF16.F32.PACK_AB R12, R73, R20 ;  /* 0x00000014490c723e */ /* 0x000fe200000010ff */
[----:B------:R-:W-:Y:S01]  /*15fb0*/  FMUL R34, R95, R37 ;  /* 0x000000255f227220 */ /* 0x000fe20000400000 */
[----:B------:R-:W-:Y:S01]  /*15fc0*/  LEA R20, R4, UR7, 0x4 ;  /* 0x0000000704147c11 */ /* 0x000fe2000f8e20ff */
[----:B------:R-:W-:Y:S01]  /*15fd0*/  BAR.SYNC.DEFER_BLOCKING 0x0 ;  /* 0x0000000000007b1d */ /* 0x000fe20000010000 */
[----:B------:R-:W-:Y:S01]  /*15fe0*/  @!P4 FMUL R39, R39, 16777216 ;  /* 0x4b8000002727c820 */ /* 0x000fe20000400000 */
[----:B------:R-:W-:Y:S01]  /*15ff0*/  IMAD R37, R2, 0x2, R35 ;  /* 0x0000000202257824 */ /* 0x000fe200078e0223 */
[----:B------:R-:W-:Y:S01]  /*16000*/  F2FP.BF16.F32.PACK_AB R13, R75, R24 ;  /* 0x000000184b0d723e */ /* 0x000fe200000010ff */
[----:B------:R-:W-:Y:S01]  /*16010*/  @!P4 FMUL R38, R38, 16777216 ;  /* 0x4b8000002626c820 */ /* 0x000fe20000400000 */
[----:B------:R-:W-:Y:S01]  /*16020*/  F2FP.BF16.F32.PACK_AB R17, R77, R72 ;  /* 0x000000484d11723e */ /* 0x000fe200000010ff */
[----:B------:R-:W-:Y:S01]  /*16030*/  @!P4 FMUL R41, R41, 16777216 ;  /* 0x4b8000002929c820 */ /* 0x000fe20000400000 */
[----:B------:R-:W-:Y:S01]  /*16040*/  F2FP.BF16.F32.PACK_AB R18, R81, R26 ;  /* 0x0000001a5112723e */ /* 0x000fe200000010ff */
[----:B------:R-:W-:Y:S01]  /*16050*/  FMUL R113, R95, R39 ;  /* 0x000000275f717220 */ /* 0x000fe20000400000 */
[----:B------:R-:W-:Y:S01]  /*16060*/  F2FP.BF16.F32.PACK_AB R15, R83, R32 ;  /* 0x00000020530f723e */ /* 0x000fe200000010ff */
[----:B------:R-:W-:Y:S01]  /*16070*/  FMUL R111, R95, R38 ;  /* 0x000000265f6f7220 */ /* 0x000fe20000400000 */
[----:B------:R-:W-:Y:S01]  /*16080*/  LEA R39, R2, R37, 0x1 ;  /* 0x0000002502277211 */ /* 0x000fe200078e08ff */
[----:B------:R-:W-:Y:S01]  /*16090*/  @!P4 FMUL R43, R43, 16777216 ;  /* 0x4b8000002b2bc820 */ /* 0x000fe20000400000 */
[----:B------:R-:W-:Y:S01]  /*160a0*/  FMUL R38, R95, R41 ;  /* 0x000000295f267220 */ /* 0x000fe20000400000 */
[----:B------:R-:W-:Y:S01]  /*160b0*/  @!P4 FMUL R42, R42, 16777216 ;  /* 0x4b8000002a2ac820 */ /* 0x000fe20000400000 */
[C---:B------:R-:W-:Y:S01]  /*160c0*/  LEA R41, R2.reuse, R39, 0x1 ;  /* 0x0000002702297211 */ /* 0x040fe200078e08ff */
[----:B------:R-:W-:Y:S01]  /*160d0*/  @!P4 FMUL R45, R45, 16777216 ;  /* 0x4b8000002d2dc820 */ /* 0x000fe20000400000 */
[----:B------:R-:W-:Y:S01]  /*160e0*/  @!P4 FMUL R47, R47, 16777216 ;  /* 0x4b8000002f2fc820 */ /* 0x000fe20000400000 */
[C---:B------:R-:W-:Y:S01]  /*160f0*/  FMUL R117, R95.reuse, R43 ;  /* 0x0000002b5f757220 */ /* 0x040fe20000400000 */
[----:B------:R-:W-:Y:S01]  /*16100*/  LEA R43, R2, R41, 0x1 ;  /* 0x00000029022b7211 */ /* 0x000fe200078e08ff */
[----:B------:R-:W-:Y:S01]  /*16110*/  @!P4 FMUL R28, R28, 16777216 ;  /* 0x4b8000001c1cc820 */ /* 0x000fe20000400000 */
[----:B------:R-:W-:Y:S01]  /*16120*/  @!P4 FMUL R46, R46, 16777216 ;  /* 0x4b8000002e2ec820 */ /* 0x000fe20000400000 */
[----:B------:R-:W-:Y:S01]  /*16130*/  FMUL R115, R95, R42 ;  /* 0x0000002a5f737220 */ /* 0x000fe20000400000 */
[----:B------:R-:W-:Y:S01]  /*16140*/  @!P4 FMUL R49, R49, 16777216 ;  /* 0x4b8000003131c820 */ /* 0x000fe20000400000 */
[----:B------:R-:W1:Y:S01]  /*16150*/  LDS.128 R80, [R20] ;  /* 0x0000000014507984 */ /* 0x000e620000000c00 */
[----:B------:R-:W-:Y:S01]  /*16160*/  @!P4 FMUL R51, R51, 16777216 ;  /* 0x4b8000003333c820 */ /* 0x000fe20000400000 */
[C---:B------:R-:W-:Y:S01]  /*16170*/  FMUL R42, R95.reuse, R45 ;  /* 0x0000002d5f2a7220 */ /* 0x040fe20000400000 */
[C---:B------:R-:W-:Y:S01]  /*16180*/  FMUL R47, R95.reuse, R47 ;  /* 0x0000002f5f2f7220 */ /* 0x040fe20000400000 */
[----:B------:R-:W-:Y:S01]  /*16190*/  LDS.128 R72, [R20+0x800] ;  /* 0x0008000014487984 */ /* 0x000fe20000000c00 */
[C---:B------:R-:W-:Y:S01]  /*161a0*/  LEA R45, R2.reuse, R43, 0x1 ;  /* 0x0000002b022d7211 */ /* 0x040fe200078e08ff */
[C---:B------:R-:W-:Y:S01]  /*161b0*/  FMUL R28, R95.reuse, R28 ;  /* 0x0000001c5f1c7220 */ /* 0x040fe20000400000 */
[C---:B------:R-:W-:Y:S01]  /*161c0*/  FMUL R119, R95.reuse, R46 ;  /* 0x0000002e5f777220 */ /* 0x040fe20000400000 */
[C---:B------:R-:W-:Y:S01]  /*161d0*/  FMUL R49, R95.reuse, R49 ;  /* 0x000000315f317220 */ /* 0x040fe20000400000 */
[----:B------:R-:W-:Y:S01]  /*161e0*/  FMUL R46, R95, R51 ;  /* 0x000000335f2e7220 */ /* 0x000fe20000400000 */
[----:B------:R-:W-:Y:S01]  /*161f0*/  F2FP.BF16.F32.PACK_AB R6, R47, R42 ;  /* 0x0000002a2f06723e */ /* 0x000fe200000010ff */
[----:B------:R-:W-:Y:S01]  /*16200*/  @!P4 FMUL R53, R53, 16777216 ;  /* 0x4b8000003535c820 */ /* 0x000fe20000400000 */
[----:B------:R-:W-:Y:S01]  /*16210*/  LEA R47, R2, R45, 0x1 ;  /* 0x0000002d022f7211 */ /* 0x000fe200078e08ff */
[----:B------:R2:W-:Y:S01]  /*16220*/  STL [R1], R3 ;  /* 0x0000000301007387 */ /* 0x0005e20000100800 */
[----:B------:R-:W-:Y:S01]  /*16230*/  F2FP.BF16.F32.PACK_AB R16, R22, R19 ;  /* 0x000000131610723e */ /* 0x000fe200000010ff */
[----:B------:R-:W-:Y:S01]  /*16240*/  FMUL R164, R95, R53 ;  /* 0x000000355fa47220 */ /* 0x000fe20000400000 */
[----:B------:R-:W-:Y:S01]  /*16250*/  F2FP.BF16.F32.PACK_AB R14, R79, R28 ;  /* 0x0000001c4f0e723e */ /* 0x000fe200000010ff */
[----:B------:R-:W-:Y:S01]  /*16260*/  BAR.SYNC.DEFER_BLOCKING 0x0 ;  /* 0x0000000000007b1d */ /* 0x000fe20000010000 */
[----:B------:R-:W-:Y:S01]  /*16270*/  F2FP.BF16.F32.PACK_AB R19, R109, R30 ;  /* 0x0000001e6d13723e */ /* 0x000fe200000010ff */
[----:B------:R-:W-:Y:S01]  /*16280*/  @!P4 FMUL R55, R55, 16777216 ;  /* 0x4b8000003737c820 */ /* 0x000fe20000400000 */
[----:B------:R-:W-:Y:S01]  /*16290*/  F2FP.BF16.F32.PACK_AB R7, R46, R49 ;  /* 0x000000312e07723e */ /* 0x000fe200000010ff */
[----:B------:R-:W-:Y:S01]  /*162a0*/  @!P4 FMUL R57, R57, 16777216 ;  /* 0x4b8000003939c820 */ /* 0x000fe20000400000 */
[----:B------:R-:W-:Y:S01]  /*162b0*/  LEA R49, R2, R47, 0x1 ;  /* 0x0000002f02317211 */ /* 0x000fe200078e08ff */
[----:B------:R-:W-:Y:S01]  /*162c0*/  FMUL R88, R95, R55 ;  /* 0x000000375f587220 */ /* 0x000fe20000400000 */
[----:B0-----:R-:W-:Y:S01]  /*162d0*/  LEA R76, R76, R78, 0x6 ;  /* 0x0000004e4c4c7211 */ /* 0x001fe200078e30ff */
[----:B------:R-:W-:Y:S01]  /*162e0*/  @!P4 FMUL R59, R59, 16777216 ;  /* 0x4b8000003b3bc820 */ /* 0x000fe20000400000 */
[----:B------:R-:W-:Y:S01]  /*162f0*/  LEA R51, R2, R49, 0x1 ;  /* 0x0000003102337211 */ /* 0x000fe200078e08ff */
[----:B------:R-:W-:Y:S01]  /*16300*/  FMUL R96, R95, R57 ;  /* 0x000000395f607220 */ /* 0x000fe20000400000 */
[----:B------:R-:W-:Y:S01]  /*16310*/  @!P4 FMUL R61, R61, 16777216 ;  /* 0x4b8000003d3dc820 */ /* 0x000fe20000400000 */
[----:B--2---:R-:W-:Y:S01]  /*16320*/  IMAD R3, R76, UR5, RZ ;  /* 0x000000054c037c24 */ /* 0x004fe2000f8e02ff */
[----:B------:R-:W-:Y:S01]  /*16330*/  LEA R53, R2, R51, 0x1 ;  /* 0x0000003302357211 */ /* 0x000fe200078e08ff */
[C---:B------:R-:W-:Y:S01]  /*16340*/  FMUL R89, R95.reuse, R59 ;  /* 0x0000003b5f597220 */ /* 0x040fe20000400000 */
[----:B------:R-:W-:Y:S01]  /*16350*/  FMUL R90, R95, R61 ;  /* 0x0000003d5f5a7220 */ /* 0x000fe20000400000 */
[----:B------:R-:W-:Y:S01]  /*16360*/  @!P4 FMUL R63, R63, 16777216 ;  /* 0x4b8000003f3fc820 */ /* 0x000fe20000400000 */
[----:B------:R-:W-:Y:S01]  /*16370*/  UIMAD.WIDE UR4, UR4, 0x2, URZ ;  /* 0x00000002040478a5 */ /* 0x000fe2000f8e02ff */
[----:B------:R-:W-:Y:S01]  /*16380*/  @!P4 FMUL R65, R65, 16777216 ;  /* 0x4b8000004141c820 */ /* 0x000fe20000400000 */
[----:B------:R-:W-:Y:S01]  /*16390*/  @!P4 FMUL R36, R36, 16777216 ;  /* 0x4b8000002424c820 */ /* 0x000fe20000400000 */
[----:B------:R-:W-:Y:S01]  /*163a0*/  FMUL R92, R95, R63 ;  /* 0x0000003f5f5c7220 */ /* 0x000fe20000400000 */
[----:B------:R-:W-:Y:S01]  /*163b0*/  @!P4 FMUL R40, R40, 16777216 ;  /* 0x4b8000002828c820 */ /* 0x000fe20000400000 */
[----:B------:R-:W-:Y:S01]  /*163c0*/  @!P4 FMUL R44, R44, 16777216 ;  /* 0x4b8000002c2cc820 */ /* 0x000fe20000400000 */
[----:B------:R-:W-:Y:S01]  /*163d0*/  @!P4 FMUL R48, R48, 16777216 ;  /* 0x4b8000003030c820 */ /* 0x000fe20000400000 */
[----:B------:R0:W-:Y:S01]  /*163e0*/  STS.128 [R0], R12 ;  /* 0x0000000c00007388 */ /* 0x0001e20000000c00 */
[----:B------:R-:W-:Y:S01]  /*163f0*/  @!P4 FMUL R50, R50, 16777216 ;  /* 0x4b8000003232c820 */ /* 0x000fe20000400000 */
[----:B------:R-:W-:Y:S01]  /*16400*/  @!P4 FMUL R52, R52, 16777216 ;  /* 0x4b8000003434c820 */ /* 0x000fe20000400000 */
[----:B------:R-:W-:Y:S01]  /*16410*/  @!P4 FMUL R54, R54, 16777216 ;  /* 0x4b8000003636c820 */ /* 0x000fe20000400000 */
[----:B------:R-:W-:Y:S01]  /*16420*/  STS.128 [R0+0x400], R16 ;  /* 0x0004001000007388 */ /* 0x000fe20000000c00 */
[----:B------:R-:W-:Y:S01]  /*16430*/  @!P4 FMUL R56, R56, 16777216 ;  /* 0x4b8000003838c820 */ /* 0x000fe20000400000 */
[----:B------:R-:W-:Y:S01]  /*16440*/  @!P4 FMUL R58, R58, 16777216 ;  /* 0x4b8000003a3ac820 */ /* 0x000fe20000400000 */
[----:B------:R-:W-:Y:S01]  /*16450*/  @!P4 FMUL R60, R60, 16777216 ;  /* 0x4b8000003c3cc820 */ /* 0x000fe20000400000 */
[----:B------:R-:W-:Y:S01]  /*16460*/  BAR.SYNC.DEFER_BLOCKING 0x0 ;  /* 0x0000000000007b1d */ /* 0x000fe20000010000 */
[----:B------:R-:W-:Y:S01]  /*16470*/  @!P4 FMUL R62, R62, 16777216 ;  /* 0x4b8000003e3ec820 */ /* 0x000fe20000400000 */
[----:B------:R-:W-:Y:S01]  /*16480*/  @!P4 FMUL R64, R64, 16777216 ;  /* 0x4b8000004040c820 */ /* 0x000fe20000400000 */
[----:B------:R-:W-:Y:S01]  /*16490*/  @!P4 FMUL R66, R66, 16777216 ;  /* 0x4b8000004242c820 */ /* 0x000fe20000400000 */
[----:B------:R-:W-:Y:S01]  /*164a0*/  @!P4 FMUL R67, R67, 16777216 ;  /* 0x4b8000004343c820 */ /* 0x000fe20000400000 */
[C---:B------:R-:W-:Y:S01]  /*164b0*/  FMUL R93, R95.reuse, R65 ;  /* 0x000000415f5d7220 */ /* 0x040fe20000400000 */
[C---:B------:R-:W-:Y:S01]  /*164c0*/  FMUL R36, R95.reuse, R36 ;  /* 0x000000245f247220 */ /* 0x040fe20000400000 */
[----:B------:R-:W-:Y:S01]  /*164d0*/  FMUL R40, R95, R40 ;  /* 0x000000285f287220 */ /* 0x000fe20000400000 */
[----:B0-----:R-:W-:-:S02]  /*164e0*/  IMAD.SHL.U32 R13, R3, 0x2, RZ ;  /* 0x00000002030d7824 */ /* 0x001fc400078e00ff */
[----:B------:R-:W-:Y:S01]  /*164f0*/  FMUL R44, R95, R44 ;  /* 0x0000002c5f2c7220 */ /* 0x000fe20000400000 */
[----:B------:R-:W-:Y:S01]  /*16500*/  IMAD.HI R12, R3, 0x2, RZ ;  /* 0x00000002030c7827 */ /* 0x000fe200078e02ff */
[----:B------:R-:W-:-:S03]  /*16510*/  LEA R3, R2, R53, 0x1 ;  /* 0x0000003502037211 */ /* 0x000fc600078e08ff */
[----:B------:R-:W-:Y:S01]  /*16520*/  FMUL R48, R95, R48 ;  /* 0x000000305f307220 */ /* 0x000fe20000400000 */
[----:B---3--:R-:W-:Y:S01]  /*16530*/  IADD3 R146, P1, P2, R13, UR6, R146 ;  /* 0x000000060d927c10 */ /* 0x008fe2000fa3e092 */
[C---:B------:R-:W-:Y:S01]  /*16540*/  FMUL R121, R95.reuse, R50 ;  /* 0x000000325f797220 */ /* 0x040fe20000400000 */
[----:B------:R-:W-:Y:S01]  /*16550*/  LEA R55, R2, R3, 0x1 ;  /* 0x0000000302377211 */ /* 0x000fe200078e08ff */
[C---:B------:R-:W-:Y:S01]  /*16560*/  FMUL R165, R95.reuse, R52 ;  /* 0x000000345fa57220 */ /* 0x040fe20000400000 */
[----:B------:R-:W-:Y:S01]  /*16570*/  IADD3.X R147, PT, PT, R12, UR5, R147, P1, P2 ;  /* 0x000000050c937c10 */ /* 0x000fe20008fe4493 */
[C---:B------:R-:W-:Y:S01]  /*16580*/  FMUL R84, R95.reuse, R54 ;  /* 0x000000365f547220 */ /* 0x040fe20000400000 */
[C---:B------:R-:W-:Y:S01]  /*16590*/  LEA R57, R2.reuse, R55, 0x1 ;  /* 0x0000003702397211 */ /* 0x040fe200078e08ff */
[----:B------:R-:W-:Y:S01]  /*165a0*/  FMUL R97, R95, R56 ;  /* 0x000000385f617220 */ /* 0x000fe20000400000 */
[----:B------:R-:W-:Y:S01]  /*165b0*/  LEA R148, P1, R101, R146, 0x1 ;  /* 0x0000009265947211 */ /* 0x000fe200078208ff */
[C---:B------:R-:W-:Y:S01]  /*165c0*/  FMUL R85, R95.reuse, R58 ;  /* 0x0000003a5f557220 */ /* 0x040fe20000400000 */
[C---:B------:R-:W-:Y:S01]  /*165d0*/  LEA R59, R2.reuse, R57, 0x1 ;  /* 0x00000039023b7211 */ /* 0x040fe200078e08ff */
[----:B------:R-:W0:Y:S01]  /*165e0*/  LDS.128 R76, [R20] ;  /* 0x00000000144c7984 */ /* 0x000e220000000c00 */
[C---:B------:R-:W-:Y:S01]  /*165f0*/  FMUL R86, R95.reuse, R60 ;  /* 0x0000003c5f567220 */ /* 0x040fe20000400000 */
[C---:B------:R-:W-:Y:S01]  /*16600*/  FMUL R87, R95.reuse, R62 ;  /* 0x0000003e5f577220 */ /* 0x040fe20000400000 */
[C---:B------:R-:W-:Y:S01]  /*16610*/  LEA R61, R2.reuse, R59, 0x1 ;  /* 0x0000003b023d7211 */ /* 0x040fe200078e08ff */
[----:B------:R-:W-:Y:S01]  /*16620*/  LDS.128 R68, [R20+0x800] ;  /* 0x0008000014447984 */ /* 0x000fe20000000c00 */
[C---:B------:R-:W-:Y:S01]  /*16630*/  FMUL R91, R95.reuse, R64 ;  /* 0x000000405f5b7220 */ /* 0x040fe20000400000 */
[----:B------:R-:W-:Y:S01]  /*16640*/  FMUL R94, R95, R66 ;  /* 0x000000425f5e7220 */ /* 0x000fe20000400000 */
[----:B------:R-:W-:Y:S01]  /*16650*/  LEA.HI.X.SX32 R149, R101, R147, 0x1, P1 ;  /* 0x0000009365957211 */ /* 0x000fe200008f0eff */
[----:B------:R-:W-:Y:S01]  /*16660*/  BAR.SYNC.DEFER_BLOCKING 0x0 ;  /* 0x0000000000007b1d */ /* 0x000fe20000010000 */
[----:B------:R-:W-:-:S02]  /*16670*/  IMAD R63, R2, 0x2, R61 ;  /* 0x00000002023f7824 */ /* 0x000fc400078e023d */
[----:B------:R-:W-:Y:S01]  /*16680*/  FMUL R95, R95, R67 ;  /* 0x000000435f5f7220 */ /* 0x000fe20000400000 */
[-C--:B------:R-:W-:Y:S02]  /*16690*/  LEA R154, P1, R99, R146.reuse, 0x1 ;  /* 0x00000092639a7211 */ /* 0x080fe400078208ff */
[----:B------:R-:W-:Y:S01]  /*166a0*/  LEA R150, P2, R105, R146, 0x1 ;  /* 0x0000009269967211 */ /* 0x000fe200078408ff */
[----:B------:R-:W2:Y:S01]  /*166b0*/  LDCU UR4, c[0x0][0x3ec] ;  /* 0x00007d80ff0477ac */ /* 0x000ea20008000800 */
[C---:B------:R-:W-:Y:S02]  /*166c0*/  LEA R65, R2.reuse, R63, 0x1 ;  /* 0x0000003f02417211 */ /* 0x040fe400078e08ff */
[----:B------:R-:W-:Y:S02]  /*166d0*/  LEA.HI.X.SX32 R155, R99, R147, 0x1, P1 ;  /* 0x00000093639b7211 */ /* 0x000fe400008f0eff */
[----:B------:R-:W-:Y:S02]  /*166e0*/  LEA R67, R2, R65, 0x1 ;  /* 0x0000004102437211 */ /* 0x000fe400078e08ff */
[----:B------:R-:W-:-:S02]  /*166f0*/  F2FP.BF16.F32.PACK_AB R4, R113, R34 ;  /* 0x000000227104723e */ /* 0x000fc400000010ff */
[C---:B------:R-:W-:Y:S02]  /*16700*/  LEA R99, R2.reuse, R67, 0x1 ;  /* 0x0000004302637211 */ /* 0x040fe400078e08ff */
[----:B------:R-:W-:Y:S02]  /*16710*/  F2FP.BF16.F32.PACK_AB R5, R117, R38 ;  /* 0x000000267505723e */ /* 0x000fe400000010ff */
[----:B------:R-:W-:Y:S02]  /*16720*/  LEA.HI.X.SX32 R151, R105, R147, 0x1, P2 ;  /* 0x0000009369977211 */ /* 0x000fe400010f0eff */
[----:B------:R-:W-:Y:S02]  /*16730*/  LEA R156, P2, R103, R146, 0x1 ;  /* 0x00000092679c7211 */ /* 0x000fe400078408ff */
[----:B------:R-:W-:Y:S01]  /*16740*/  LEA R101, R2, R99, 0x1 ;  /* 0x0000006302657211 */ /* 0x000fe200078e08ff */
[----:B------:R3:W-:Y:S01]  /*16750*/  STS.128 [R0+0x400], R4 ;  /* 0x0004000400007388 */ /* 0x0007e20000000c00 */
[----:B------:R-:W-:-:S02]  /*16760*/  F2FP.BF16.F32.PACK_AB R8, R111, R36 ;  /* 0x000000246f08723e */ /* 0x000fc400000010ff */
[----:B------:R-:W-:Y:S02]  /*16770*/  F2FP.BF16.F32.PACK_AB R9, R115, R40 ;  /* 0x000000287309723e */ /* 0x000fe400000010ff */
[----:B------:R-:W-:Y:S02]  /*16780*/  F2FP.BF16.F32.PACK_AB R10, R119, R44 ;  /* 0x0000002c770a723e */ /* 0x000fe400000010ff */
[----:B------:R-:W-:Y:S02]  /*16790*/  F2FP.BF16.F32.PACK_AB R11, R121, R48 ;  /* 0x00000030790b723e */ /* 0x000fe400000010ff */
[----:B------:R-:W-:Y:S02]  /*167a0*/  LEA.HI.X.SX32 R157, R103, R147, 0x1, P2 ;  /* 0x00000093679d7211 */ /* 0x000fe400010f0eff */
[----:B------:R-:W-:Y:S01]  /*167b0*/  LEA R103, R2, R101, 0x1 ;  /* 0x0000006502677211 */ /* 0x000fe200078e08ff */
[----:B------:R4:W-:Y:S01]  /*167c0*/  STS.128 [R0], R8 ;  /* 0x0000000800007388 */ /* 0x0009e20000000c00 */
[----:B------:R-:W-:-:S02]  /*167d0*/  LEA R152, P3, R107, R146, 0x1 ;  /* 0x000000926b987211 */ /* 0x000fc400078608ff */
[C---:B------:R-:W-:Y:S02]  /*167e0*/  LEA R105, R2.reuse, R103, 0x1 ;  /* 0x0000006702697211 */ /* 0x040fe400078e08ff */
[-C--:B---3--:R-:W-:Y:S02]  /*167f0*/  LEA R4, P2, R25, R146.reuse, 0x1 ;  /* 0x0000009219047211 */ /* 0x088fe400078408ff */
[-C--:B------:R-:W-:Y:S02]  /*16800*/  LEA.HI.X.SX32 R153, R107, R147.reuse, 0x1, P3 ;  /* 0x000000936b997211 */ /* 0x080fe400018f0eff */
[----:B------:R-:W-:Y:S02]  /*16810*/  LEA.HI.X.SX32 R5, R25, R147, 0x1, P2 ;  /* 0x0000009319057211 */ /* 0x000fe400010f0eff */
[----:B------:R-:W-:Y:S02]  /*16820*/  LEA R107, R2, R105, 0x1 ;  /* 0x00000069026b7211 */ /* 0x000fe400078e08ff */
[----:B------:R-:W-:-:S02]  /*16830*/  LEA R160, P1, R23, R146, 0x1 ;  /* 0x0000009217a07211 */ /* 0x000fc400078208ff */
[-C--:B------:R-:W-:Y:S01]  /*16840*/  LEA R158, P3, R21, R146.reuse, 0x1 ;  /* 0x00000092159e7211 */ /* 0x080fe200078608ff */
[C---:B------:R-:W-:Y:S01]  /*16850*/  IMAD R109, R2.reuse, 0x2, R107 ;  /* 0x00000002026d7824 */ /* 0x040fe200078e026b */
[-C--:B----4-:R-:W-:Y:S02]  /*16860*/  LEA R10, P2, R31, R146.reuse, 0x1 ;  /* 0x000000921f0a7211 */ /* 0x090fe400078408ff */
[-C--:B------:R-:W-:Y:S02]  /*16870*/  LEA.HI.X.SX32 R161, R23, R147.reuse, 0x1, P1 ;  /* 0x0000009317a17211 */ /* 0x080fe400008f0eff */
[----:B------:R-:W-:Y:S02]  /*16880*/  LEA.HI.X.SX32 R11, R31, R147, 0x1, P2 ;  /* 0x000000931f0b7211 */ /* 0x000fe400010f0eff */
[----:B------:R-:W-:Y:S02]  /*16890*/  LEA R16, P2, R37, R146, 0x1 ;  /* 0x0000009225107211 */ /* 0x000fe400078408ff */
[----:B------:R-:W-:-:S02]  /*168a0*/  LEA R111, R2, R109, 0x1 ;  /* 0x0000006d026f7211 */ /* 0x000fc400078e08ff */
[-C--:B------:R-:W-:Y:S02]  /*168b0*/  LEA.HI.X.SX32 R17, R37, R147.reuse, 0x1, P2 ;  /* 0x0000009325117211 */ /* 0x080fe400010f0eff */
[-C--:B------:R-:W-:Y:S02]  /*168c0*/  LEA R22, P2, R43, R146.reuse, 0x1 ;  /* 0x000000922b167211 */ /* 0x080fe400078408ff */
[-C--:B------:R-:W-:Y:S02]  /*168d0*/  LEA R8, P1, R29, R146.reuse, 0x1 ;  /* 0x000000921d087211 */ /* 0x080fe400078208ff */
[----:B------:R-:W-:Y:S02]  /*168e0*/  LEA.HI.X.SX32 R23, R43, R147, 0x1, P2 ;  /* 0x000000932b177211 */ /* 0x000fe400010f0eff */
[----:B------:R-:W-:Y:S02]  /*168f0*/  LEA R28, P2, R49, R146, 0x1 ;  /* 0x00000092311c7211 */ /* 0x000fe400078408ff */
[----:B------:R-:W-:-:S02]  /*16900*/  LEA R113, R2, R111, 0x1 ;  /* 0x0000006f02717211 */ /* 0x000fc400078e08ff */
[-C--:B------:R-:W-:Y:S02]  /*16910*/  LEA.HI.X.SX32 R9, R29, R147.reuse, 0x1, P1 ;  /* 0x000000931d097211 */ /* 0x080fe400008f0eff */
[-C--:B------:R-:W-:Y:S02]  /*16920*/  LEA R14, P1, R35, R146.reuse, 0x1 ;  /* 0x00000092230e7211 */ /* 0x080fe400078208ff */
[----:B------:R-:W-:Y:S02]  /*16930*/  LEA.HI.X.SX32 R29, R49, R147, 0x1, P2 ;  /* 0x00000093311d7211 */ /* 0x000fe400010f0eff */
[----:B------:R-:W-:Y:S02]  /*16940*/  LEA R34, P2, R3, R146, 0x1 ;  /* 0x0000009203227211 */ /* 0x000fe400078408ff */
[----:B------:R-:W-:Y:S02]  /*16950*/  LEA R115, R2, R113, 0x1 ;  /* 0x0000007102737211 */ /* 0x000fe400078e08ff */
[----:B------:R-:W-:-:S02]  /*16960*/  LEA.HI.X.SX32 R159, R21, R147, 0x1, P3 ;  /* 0x00000093159f7211 */ /* 0x000fc400018f0eff */
[-C--:B------:R-:W-:Y:S02]  /*16970*/  LEA R6, P3, R27, R146.reuse, 0x1 ;  /* 0x000000921b067211 */ /* 0x080fe400078608ff */
[-C--:B------:R-:W-:Y:S02]  /*16980*/  LEA.HI.X.SX32 R15, R35, R147.reuse, 0x1, P1 ;  /* 0x00000093230f7211 */ /* 0x080fe400008f0eff */
[----:B------:R-:W-:Y:S02]  /*16990*/  LEA.HI.X.SX32 R35, R3, R147, 0x1, P2 ;  /* 0x0000009303237211 */ /* 0x000fe400010f0eff */
[----:B------:R-:W-:Y:S02]  /*169a0*/  LEA R3, R2, R115, 0x1 ;  /* 0x0000007302037211 */ /* 0x000fe400078e08ff */
[----:B------:R-:W-:Y:S02]  /*169b0*/  LEA.HI.X.SX32 R7, R27, R147, 0x1, P3 ;  /* 0x000000931b077211 */ /* 0x000fe400018f0eff */
[----:B------:R-:W-:-:S02]  /*169c0*/  LEA R12, P3, R33, R146, 0x1 ;  /* 0x00000092210c7211 */ /* 0x000fc400078608ff */
[C---:B------:R-:W-:Y:S02]  /*169d0*/  LEA R117, R2.reuse, R3, 0x1 ;  /* 0x0000000302757211 */ /* 0x040fe400078e08ff */
[-C--:B------:R-:W-:Y:S02]  /*169e0*/  LEA R20, P1, R41, R146.reuse, 0x1 ;  /* 0x0000009229147211 */ /* 0x080fe400078208ff */
[----:B------:R-:W-:Y:S02]  /*169f0*/  LEA.HI.X.SX32 R13, R33, R147, 0x1, P3 ;  /* 0x00000093210d7211 */ /* 0x000fe400018f0eff */
[----:B------:R-:W-:Y:S02]  /*16a00*/  LEA R18, P3, R39, R146, 0x1 ;  /* 0x0000009227127211 */ /* 0x000fe400078608ff */
[----:B------:R-:W-:Y:S02]  /*16a10*/  LEA R119, R2, R117, 0x1 ;  /* 0x0000007502777211 */ /* 0x000fe400078e08ff */
[----:B------:R-:W-:-:S02]  /*16a20*/  LEA.HI.X.SX32 R21, R41, R147, 0x1, P1 ;  /* 0x0000009329157211 */ /* 0x000fc400008f0eff */
[-C--:B------:R-:W-:Y:S02]  /*16a30*/  LEA R26, P1, R47, R146.reuse, 0x1 ;  /* 0x000000922f1a7211 */ /* 0x080fe400078208ff */
[----:B------:R-:W-:Y:S02]  /*16a40*/  LEA.HI.X.SX32 R19, R39, R147, 0x1, P3 ;  /* 0x0000009327137211 */ /* 0x000fe400018f0eff */
[C---:B------:R-:W-:Y:S02]  /*16a50*/  LEA R121, R2.reuse, R119, 0x1 ;  /* 0x0000007702797211 */ /* 0x040fe400078e08ff */
[-C--:B------:R-:W-:Y:S02]  /*16a60*/  LEA R24, P3, R45, R146.reuse, 0x1 ;  /* 0x000000922d187211 */ /* 0x080fe400078608ff */
[----:B------:R-:W-:Y:S01]  /*16a70*/  LEA.HI.X.SX32 R27, R47, R147, 0x1, P1 ;  /* 0x000000932f1b7211 */ /* 0x000fe200008f0eff */
[----:B------:R-:W-:Y:S01]  /*16a80*/  IMAD R123, R2, 0x2, R121 ;  /* 0x00000002027b7824 */ /* 0x000fe200078e0279 */
[----:B------:R-:W-:-:S02]  /*16a90*/  LEA R32, P1, R53, R146, 0x1 ;  /* 0x0000009235207211 */ /* 0x000fc400078208ff */
[-C--:B------:R-:W-:Y:S02]  /*16aa0*/  LEA.HI.X.SX32 R25, R45, R147.reuse, 0x1, P3 ;  /* 0x000000932d197211 */ /* 0x080fe400018f0eff */
[-C--:B------:R-:W-:Y:S02]  /*16ab0*/  LEA R30, P3, R51, R146.reuse, 0x1 ;  /* 0x00000092331e7211 */ /* 0x080fe400078608ff */
[-C--:B------:R-:W-:Y:S02]  /*16ac0*/  LEA.HI.X.SX32 R33, R53, R147.reuse, 0x1, P1 ;  /* 0x0000009335217211 */ /* 0x080fe400008f0eff */
[----:B------:R-:W-:Y:S02]  /*16ad0*/  LEA R38, P1, R57, R146, 0x1 ;  /* 0x0000009239267211 */ /* 0x000fe400078208ff */
[----:B------:R-:W-:Y:S02]  /*16ae0*/  LEA.HI.X.SX32 R31, R51, R147, 0x1, P3 ;  /* 0x00000093331f7211 */ /* 0x000fe400018f0eff */
[----:B------:R-:W-:-:S02]  /*16af0*/  LEA R125, R2, R123, 0x1 ;  /* 0x0000007b027d7211 */ /* 0x000fc400078e08ff */
[-C--:B------:R-:W-:Y:S02]  /*16b00*/  LEA R36, P3, R55, R146.reuse, 0x1 ;  /* 0x0000009237247211 */ /* 0x080fe400078608ff */
[----:B------:R-:W-:Y:S02]  /*16b10*/  LEA.HI.X.SX32 R39, R57, R147, 0x1, P1 ;  /* 0x0000009339277211 */ /* 0x000fe400008f0eff */
[-C--:B------:R-:W-:Y:S02]  /*16b20*/  LEA R44, P1, R63, R146.reuse, 0x1 ;  /* 0x000000923f2c7211 */ /* 0x080fe400078208ff */
[----:B------:R-:W-:Y:S02]  /*16b30*/  LEA R129, R2, R125, 0x1 ;  /* 0x0000007d02817211 */ /* 0x000fe400078e08ff */
[----:B------:R-:W-:Y:S02]  /*16b40*/  LEA.HI.X.SX32 R37, R55, R147, 0x1, P3 ;  /* 0x0000009337257211 */ /* 0x000fe400018f0eff */
[----:B------:R-:W-:-:S02]  /*16b50*/  LEA R42, P3, R61, R146, 0x1 ;  /* 0x000000923d2a7211 */ /* 0x000fc400078608ff */
[----:B------:R-:W-:Y:S02]  /*16b60*/  LEA.HI.X.SX32 R45, R63, R147, 0x1, P1 ;  /* 0x000000933f2d7211 */ /* 0x000fe400008f0eff */
[C---:B------:R-:W-:Y:S02]  /*16b70*/  LEA R131, R2.reuse, R129, 0x1 ;  /* 0x0000008102837211 */ /* 0x040fe400078e08ff */
[-C--:B------:R-:W-:Y:S02]  /*16b80*/  LEA R50, P1, R99, R146.reuse, 0x1 ;  /* 0x0000009263327211 */ /* 0x080fe400078208ff */
[----:B------:R-:W-:Y:S02]  /*16b90*/  LEA.HI.X.SX32 R43, R61, R147, 0x1, P3 ;  /* 0x000000933d2b7211 */ /* 0x000fe400018f0eff */
[----:B------:R-:W-:Y:S02]  /*16ba0*/  LEA R48, P3, R67, R146, 0x1 ;  /* 0x0000009243307211 */ /* 0x000fe400078608ff */
[----:B------:R-:W-:-:S02]  /*16bb0*/  LEA R133, R2, R131, 0x1 ;  /* 0x0000008302857211 */ /* 0x000fc400078e08ff */
[-C--:B------:R-:W-:Y:S02]  /*16bc0*/  LEA R40, P2, R59, R146.reuse, 0x1 ;  /* 0x000000923b287211 */ /* 0x080fe400078408ff */
[-C--:B------:R-:W-:Y:S02]  /*16bd0*/  LEA.HI.X.SX32 R51, R99, R147.reuse, 0x1, P1 ;  /* 0x0000009363337211 */ /* 0x080fe400008f0eff */
[-C--:B------:R-:W-:Y:S02]  /*16be0*/  LEA R56, P1, R105, R146.reuse, 0x1 ;  /* 0x0000009269387211 */ /* 0x080fe400078208ff */
[----:B------:R-:W-:Y:S02]  /*16bf0*/  LEA.HI.X.SX32 R49, R67, R147, 0x1, P3 ;  /* 0x0000009343317211 */ /* 0x000fe400018f0eff */
[----:B------:R-:W-:Y:S02]  /*16c00*/  LEA R54, P3, R103, R146, 0x1 ;  /* 0x0000009267367211 */ /* 0x000fe400078608ff */
[----:B------:R-:W-:-:S02]  /*16c10*/  LEA R137, R2, R133, 0x1 ;  /* 0x0000008502897211 */ /* 0x000fc400078e08ff */
[-C--:B------:R-:W-:Y:S02]  /*16c20*/  LEA.HI.X.SX32 R41, R59, R147.reuse, 0x1, P2 ;  /* 0x000000933b297211 */ /* 0x080fe400010f0eff */
[-C--:B------:R-:W-:Y:S02]  /*16c30*/  LEA R46, P2, R65, R146.reuse, 0x1 ;  /* 0x00000092412e7211 */ /* 0x080fe400078408ff */
[-C--:B------:R-:W-:Y:S02]  /*16c40*/  LEA.HI.X.SX32 R57, R105, R147.reuse, 0x1, P1 ;  /* 0x0000009369397211 */ /* 0x080fe400008f0eff */
[----:B------:R-:W-:Y:S02]  /*16c50*/  LEA R62, P1, R111, R146, 0x1 ;  /* 0x000000926f3e7211 */ /* 0x000fe400078208ff */
[----:B------:R-:W-:Y:S02]  /*16c60*/  LEA.HI.X.SX32 R55, R103, R147, 0x1, P3 ;  /* 0x0000009367377211 */ /* 0x000fe400018f0eff */
        /* <DEDUP_REMOVED lines=11> */
[-C--:B------:R-:W-:Y:S01]  /*16d20*/  LEA.HI.X.SX32 R101, R3, R147.reuse, 0x1, P1 ;  /* 0x0000009303657211 */ /* 0x080fe200008f0eff */
[----:B------:R-:W-:Y:S01]  /*16d30*/  IMAD R3, R2, 0x2, R141 ;  /* 0x0000000202037824 */ /* 0x000fe200078e028d */
[----:B------:R-:W-:-:S02]  /*16d40*/  LEA.HI.X.SX32 R67, R115, R147, 0x1, P3 ;  /* 0x0000009373437211 */ /* 0x000fc400018f0eff */
[-C--:B------:R-:W-:Y:S02]  /*16d50*/  LEA R104, P3, R119, R146.reuse, 0x1 ;  /* 0x0000009277687211 */ /* 0x080fe400078608ff */
[----:B------:R-:W-:Y:S02]  /*16d60*/  LEA.HI.X.SX32 R59, R107, R147, 0x1, P2 ;  /* 0x000000936b3b7211 */ /* 0x000fe400010f0eff */
[-C--:B------:R-:W-:Y:S02]  /*16d70*/  LEA R64, P2, R113, R146.reuse, 0x1 ;  /* 0x0000009271407211 */ /* 0x080fe400078408ff */
[----:B------:R-:W-:Y:S02]  /*16d80*/  LEA R127, R2, R3, 0x1 ;  /* 0x00000003027f7211 */ /* 0x000fe400078e08ff */
[----:B------:R-:W-:Y:S02]  /*16d90*/  LEA.HI.X.SX32 R105, R119, R147, 0x1, P3 ;  /* 0x0000009377697211 */ /* 0x000fe400018f0eff */
[----:B------:R-:W-:-:S02]  /*16da0*/  LEA R110, P3, R125, R146, 0x1 ;  /* 0x000000927d6e7211 */ /* 0x000fc400078608ff */
[----:B------:R-:W-:Y:S02]  /*16db0*/  LEA.HI.X.SX32 R65, R113, R147, 0x1, P2 ;  /* 0x0000009371417211 */ /* 0x000fe400010f0eff */
[-C--:B------:R-:W-:Y:S02]  /*16dc0*/  LEA R102, P2, R117, R146.reuse, 0x1 ;  /* 0x0000009275667211 */ /* 0x080fe400078408ff */
[----:B------:R-:W-:Y:S02]  /*16dd0*/  LEA R143, R2, R127, 0x1 ;  /* 0x0000007f028f7211 */ /* 0x000fe400078e08ff */
[-C--:B------:R-:W-:Y:S02]  /*16de0*/  LEA R106, P1, R121, R146.reuse, 0x1 ;  /* 0x00000092796a7211 */ /* 0x080fe400078208ff */
[----:B------:R-:W-:Y:S02]  /*16df0*/  LEA.HI.X.SX32 R111, R125, R147, 0x1, P3 ;  /* 0x000000937d6f7211 */ /* 0x000fe400018f0eff */
[----:B------:R-:W-:-:S02]  /*16e00*/  LEA R116, P3, R133, R146, 0x1 ;  /* 0x0000009285747211 */ /* 0x000fc400078608ff */
[----:B------:R-:W-:Y:S02]  /*16e10*/  LEA.HI.X.SX32 R103, R117, R147, 0x1, P2 ;  /* 0x0000009375677211 */ /* 0x000fe400010f0eff */
[----:B------:R-:W-:Y:S02]  /*16e20*/  LEA R99, R2, R143, 0x1 ;  /* 0x0000008f02637211 */ /* 0x000fe400078e08ff */
[-C--:B------:R-:W-:Y:S02]  /*16e30*/  LEA R108, P2, R123, R146.reuse, 0x1 ;  /* 0x000000927b6c7211 */ /* 0x080fe400078408ff */
[-C--:B------:R-:W-:Y:S02]  /*16e40*/  LEA.HI.X.SX32 R107, R121, R147.reuse, 0x1, P1 ;  /* 0x00000093796b7211 */ /* 0x080fe400008f0eff */
[----:B------:R-:W-:Y:S02]  /*16e50*/  LEA R112, P1, R129, R146, 0x1 ;  /* 0x0000009281707211 */ /* 0x000fe400078208ff */
[----:B------:R-:W-:-:S02]  /*16e60*/  LEA.HI.X.SX32 R117, R133, R147, 0x1, P3 ;  /* 0x0000009385757211 */ /* 0x000fc400018f0eff */
[C---:B------:R-:W-:Y:S02]  /*16e70*/  LEA R133, R2.reuse, R99, 0x1 ;  /* 0x0000006302857211 */ /* 0x040fe400078e08ff */
[-C--:B------:R-:W-:Y:S02]  /*16e80*/  LEA.HI.X.SX32 R109, R123, R147.reuse, 0x1, P2 ;  /* 0x000000937b6d7211 */ /* 0x080fe400010f0eff */
[-C--:B------:R-:W-:Y:S02]  /*16e90*/  LEA R114, P2, R131, R146.reuse, 0x1 ;  /* 0x0000009283727211 */ /* 0x080fe400078408ff */
[----:B------:R-:W-:Y:S02]  /*16ea0*/  LEA.HI.X.SX32 R113, R129, R147, 0x1, P1 ;  /* 0x0000009381717211 */ /* 0x000fe400008f0eff */
[----:B------:R-:W-:Y:S02]  /*16eb0*/  LEA R118, P1, R137, R146, 0x1 ;  /* 0x0000009289767211 */ /* 0x000fe400078208ff */
[----:B------:R-:W-:-:S02]  /*16ec0*/  LEA R135, R2, R133, 0x1 ;  /* 0x0000008502877211 */ /* 0x000fc400078e08ff */
[-C--:B------:R-:W-:Y:S02]  /*16ed0*/  LEA.HI.X.SX32 R115, R131, R147.reuse, 0x1, P2 ;  /* 0x0000009383737211 */ /* 0x080fe400010f0eff */
[-C--:B------:R-:W-:Y:S02]  /*16ee0*/  LEA R120, P2, R139, R146.reuse, 0x1 ;  /* 0x000000928b787211 */ /* 0x080fe400078408ff */
[----:B------:R-:W-:Y:S02]  /*16ef0*/  LEA.HI.X.SX32 R119, R137, R147, 0x1, P1 ;  /* 0x0000009389777211 */ /* 0x000fe400008f0eff */
[----:B------:R-:W-:Y:S02]  /*16f00*/  LEA R137, R2, R135, 0x1 ;  /* 0x0000008702897211 */ /* 0x000fe400078e08ff */
[----:B------:R-:W-:Y:S02]  /*16f10*/  LEA.HI.X.SX32 R121, R139, R147, 0x1, P2 ;  /* 0x000000938b797211 */ /* 0x000fe400010f0eff */
[----:B------:R-:W-:-:S02]  /*16f20*/  LEA R122, P3, R141, R146, 0x1 ;  /* 0x000000928d7a7211 */ /* 0x000fc400078608ff */
[C---:B------:R-:W-:Y:S02]  /*16f30*/  LEA R139, R2.reuse, R137, 0x1 ;  /* 0x00000089028b7211 */ /* 0x040fe400078e08ff */
[-C--:B------:R-:W-:Y:S02]  /*16f40*/  LEA R126, P2, R127, R146.reuse, 0x1 ;  /* 0x000000927f7e7211 */ /* 0x080fe400078408ff */
[-C--:B------:R-:W-:Y:S01]  /*16f50*/  LEA.HI.X.SX32 R123, R141, R147.reuse, 0x1, P3 ;  /* 0x000000938d7b7211 */ /* 0x080fe200018f0eff */
[----:B------:R-:W-:Y:S01]  /*16f60*/  IMAD R141, R2, 0x2, R139 ;  /* 0x00000002028d7824 */ /* 0x000fe200078e028b */
[-C--:B------:R-:W-:Y:S02]  /*16f70*/  LEA R124, P1, R3, R146.reuse, 0x1 ;  /* 0x00000092037c7211 */ /* 0x080fe400078208ff */
[----:B------:R-:W-:Y:S02]  /*16f80*/  LEA.HI.X.SX32 R127, R127, R147, 0x1, P2 ;  /* 0x000000937f7f7211 */ /* 0x000fe400010f0eff */
[----:B------:R-:W-:-:S02]  /*16f90*/  LEA R132, P2, R133, R146, 0x1 ;  /* 0x0000009285847211 */ /* 0x000fc400078408ff */
[----:B------:R-:W-:Y:S02]  /*16fa0*/  LEA.HI.X.SX32 R125, R3, R147, 0x1, P1 ;  /* 0x00000093037d7211 */ /* 0x000fe400008f0eff */
[C---:B------:R-:W-:Y:S02]  /*16fb0*/  LEA R3, R2.reuse, R141, 0x1 ;  /* 0x0000008d02037211 */ /* 0x040fe400078e08ff */
[----:B------:R-:W-:Y:S02]  /*16fc0*/  LEA.HI.X.SX32 R133, R133, R147, 0x1, P2 ;  /* 0x0000009385857211 */ /* 0x000fe400010f0eff */
[-C--:B------:R-:W-:Y:S02]  /*16fd0*/  LEA R138, P2, R139, R146.reuse, 0x1 ;  /* 0x000000928b8a7211 */ /* 0x080fe400078408ff */
[----:B------:R-:W-:Y:S02]  /*16fe0*/  LEA R98, R2, R3, 0x1 ;  /* 0x0000000302627211 */ /* 0x000fe400078e08ff */
[----:B------:R-:W-:-:S02]  /*16ff0*/  LEA R128, P3, R143, R146, 0x1 ;  /* 0x000000928f807211 */ /* 0x000fc400078608ff */
[-C--:B------:R-:W-:Y:S02]  /*17000*/  LEA R130, P1, R99, R146.reuse, 0x1 ;  /* 0x0000009263827211 */ /* 0x080fe400078208ff */
[-C--:B------:R-:W-:Y:S02]  /*17010*/  LEA.HI.X.SX32 R139, R139, R147.reuse, 0x1, P2 ;  /* 0x000000938b8b7211 */ /* 0x080fe400010f0eff */
[----:B------:R-:W-:Y:S02]  /*17020*/  LEA R142, P2, R98, R146, 0x1 ;  /* 0x00000092628e7211 */ /* 0x000fe400078408ff */
[-C--:B------:R-:W-:Y:S02]  /*17030*/  LEA.HI.X.SX32 R129, R143, R147.reuse, 0x1, P3 ;  /* 0x000000938f817211 */ /* 0x080fe400018f0eff */
[----:B------:R-:W-:Y:S02]  /*17040*/  LEA.HI.X.SX32 R131, R99, R147, 0x1, P1 ;  /* 0x0000009363837211 */ /* 0x000fe400008f0eff */
[----:B------:R-:W-:-:S02]  /*17050*/  LEA R99, R2, R98, 0x1 ;  /* 0x0000006202637211 */ /* 0x000fc400078e08ff */
[----:B------:R-:W-:Y:S02]  /*17060*/  LEA.HI.X.SX32 R143, R98, R147, 0x1, P2 ;  /* 0x00000093628f7211 */ /* 0x000fe400010f0eff */
[----:B------:R-:W3:Y:S01]  /*17070*/  S2R R98, SR_TID.X ;  /* 0x0000000000627919 */ /* 0x000ee20000002100 */
[CC--:B------:R-:W-:Y:S02]  /*17080*/  LEA R134, P3, R135.reuse, R146.reuse, 0x1 ;  /* 0x0000009287867211 */ /* 0x0c0fe400078608ff */
[----:B------:R-:W-:Y:S02]  /*17090*/  F2FP.BF16.F32.PACK_AB R84, R84, R165 ;  /* 0x000000a55454723e */ /* 0x000fe400000010ff */
[----:B------:R-:W-:Y:S02]  /*170a0*/  LEA.HI.X.SX32 R135, R135, R147, 0x1, P3 ;  /* 0x0000009387877211 */ /* 0x000fe400018f0eff */
[----:B------:R-:W-:Y:S02]  /*170b0*/  LEA R140, P3, R141, R146, 0x1 ;  /* 0x000000928d8c7211 */ /* 0x000fe400078608ff */
[----:B------:R-:W-:-:S02]  /*170c0*/  F2FP.BF16.F32.PACK_AB R86, R87, R86 ;  /* 0x000000565756723e */ /* 0x000fc400000010ff */
[----:B------:R-:W-:Y:S02]  /*170d0*/  LEA.HI.X.SX32 R141, R141, R147, 0x1, P3 ;  /* 0x000000938d8d7211 */ /* 0x000fe400018f0eff */
[C---:B------:R-:W-:Y:S02]  /*170e0*/  LEA R144, P3, R99.reuse, R146, 0x1 ;  /* 0x0000009263907211 */ /* 0x040fe400078608ff */
[----:B------:R-:W-:Y:S02]  /*170f0*/  F2FP.BF16.F32.PACK_AB R87, R94, R91 ;  /* 0x0000005b5e57723e */ /* 0x000fe400000010ff */
[----:B------:R-:W-:Y:S02]  /*17100*/  LEA R163, R2, R99, 0x1 ;  /* 0x0000006302a37211 */ /* 0x000fe400078e08ff */
[----:B------:R-:W-:Y:S02]  /*17110*/  LEA.HI.X.SX32 R145, R99, R147, 0x1, P3 ;  /* 0x0000009363917211 */ /* 0x000fe400018f0eff */
[----:B------:R-:W-:Y:S01]  /*17120*/  F2FP.BF16.F32.PACK_AB R85, R85, R97 ;  /* 0x000000615555723e */ /* 0x000fe200000010ff */
[----:B------:R-:W-:Y:S01]  /*17130*/  BAR.SYNC.DEFER_BLOCKING 0x0 ;  /* 0x0000000000007b1d */ /* 0x000fe20000010000 */
[----:B------:R-:W-:-:S02]  /*17140*/  F2FP.BF16.F32.PACK_AB R89, R89, R96 ;  /* 0x000000605959723e */ /* 0x000fc400000010ff */
[----:B------:R-:W-:Y:S02]  /*17150*/  F2FP.BF16.F32.PACK_AB R90, R92, R90 ;  /* 0x0000005a5c5a723e */ /* 0x000fe400000010ff */
[----:B------:R-:W-:Y:S02]  /*17160*/  F2FP.BF16.F32.PACK_AB R91, R95, R93 ;  /* 0x0000005d5f5b723e */ /* 0x000fe400000010ff */
[----:B------:R-:W-:Y:S02]  /*17170*/  F2FP.BF16.F32.PACK_AB R88, R88, R164 ;  /* 0x000000a45858723e */ /* 0x000fe400000010ff */
[C---:B------:R-:W-:Y:S02]  /*17180*/  LEA R136, P1, R137.reuse, R146, 0x1 ;  /* 0x0000009289887211 */ /* 0x040fe400078208ff */
[----:B---3--:R-:W-:Y:S02]  /*17190*/  LOP3.LUT R98, R98, 0x7f, RZ, 0xc0, !PT ;  /* 0x0000007f62627812 */ /* 0x008fe400078ec0ff */
[----:B------:R-:W-:-:S02]  /*171a0*/  LEA.HI.X.SX32 R137, R137, R147, 0x1, P1 ;  /* 0x0000009389897211 */ /* 0x000fc400008f0eff */
[----:B------:R-:W-:Y:S02]  /*171b0*/  LEA R165, R98, UR7, 0x4 ;  /* 0x0000000762a57c11 */ /* 0x000fe4000f8e20ff */
[-C--:B------:R-:W-:Y:S02]  /*171c0*/  LEA R2, P1, R3, R146.reuse, 0x1 ;  /* 0x0000009203027211 */ /* 0x080fe400078208ff */
[----:B------:R-:W-:Y:S02]  /*171d0*/  LEA R146, P4, R163, R146, 0x1 ;  /* 0x00000092a3927211 */ /* 0x000fe400078808ff */
[-C--:B------:R-:W-:Y:S02]  /*171e0*/  LEA.HI.X.SX32 R3, R3, R147.reuse, 0x1, P1 ;  /* 0x0000009303037211 */ /* 0x080fe400008f0eff */
[----:B------:R-:W-:Y:S01]  /*171f0*/  LEA.HI.X.SX32 R147, R163, R147, 0x1, P4 ;  /* 0x00000093a3937211 */ /* 0x000fe200020f0eff */
[----:B------:R-:W3:Y:S01]  /*17200*/  LDS.128 R92, [R165] ;  /* 0x00000000a55c7984 */ /* 0x000ee20000000c00 */
[----:B-1----:R-:W-:-:S03]  /*17210*/  PRMT R163, R80, 0x7632, R163 ;  /* 0x0000763250a37816 */ /* 0x002fc600000000a3 */
[----:B------:R-:W-:Y:S01]  /*17220*/  LDS.128 R96, [R165+0x800] ;  /* 0x00080000a5607984 */ /* 0x000fe20000000c00 */
[----:B------:R-:W-:Y:S06]  /*17230*/  BAR.SYNC.DEFER_BLOCKING 0x0 ;  /* 0x0000000000007b1d */ /* 0x000fec0000010000 */
[----:B------:R1:W-:Y:S04]  /*17240*/  STS.128 [R0], R84 ;  /* 0x0000005400007388 */ /* 0x0003e80000000c00 */
[----:B------:R4:W-:Y:S01]  /*17250*/  STS.128 [R0+0x400], R88 ;  /* 0x0004005800007388 */ /* 0x0009e20000000c00 */
[----:B------:R-:W-:Y:S06]  /*17260*/  BAR.SYNC.DEFER_BLOCKING 0x0 ;  /* 0x0000000000007b1d */ /* 0x000fec0000010000 */
[----:B-1----:R-:W5:Y:S01]  /*17270*/  LDL.LU R87, [R1+0x8] ;  /* 0x0000080001577983 */ /* 0x002f620000300800 */
[----:B0-----:R-:W-:-:S03]  /*17280*/  PRMT R84, R76, 0x7632, R84 ;  /* 0x000076324c547816 */ /* 0x001fc60000000054 */
[----:B------:R-:W5:Y:S01]  /*17290*/  LDL.LU R164, [R1] ;  /* 0x0000000001a47983 */ /* 0x000f620000300800 */
[----:B----4-:R-:W-:-:S03]  /*172a0*/  PRMT R0, R83, 0x7632, R0 ;  /* 0x0000763253007816 */ /* 0x010fc60000000000 */
[----:B------:R0:W-:Y:S04]  /*172b0*/  STG.E.U16 desc[UR18][R148.64], R80 ;  /* 0x0000005094007986 */ /* 0x0001e8000c101512 */
[----:B------:R1:W-:Y:S04]  /*172c0*/  STG.E.U16 desc[UR18][R150.64], R163 ;  /* 0x000000a396007986 */ /* 0x0003e8000c101512 */
[----:B------:R-:W-:Y:S01]  /*172d0*/  STG.E.U16 desc[UR18][R152.64], R81 ;  /* 0x0000005198007986 */ /* 0x000fe2000c101512 */
[----:B0-----:R-:W-:Y:S02]  /*172e0*/  PRMT R149, R81, 0x7632, R149 ;  /* 0x0000763251957816 */ /* 0x001fe40000000095 */
[----:B-1----:R-:W-:-:S03]  /*172f0*/  PRMT R151, R82, 0x7632, R151 ;  /* 0x0000763252977816 */ /* 0x002fc60000000097 */
[----:B------:R-:W-:Y:S04]  /*17300*/  STG.E.U16 desc[UR18][R154.64], R149 ;  /* 0x000000959a007986 */ /* 0x000fe8000c101512 */
[----:B------:R-:W-:Y:S04]  /*17310*/  STG.E.U16 desc[UR18][R156.64], R82 ;  /* 0x000000529c007986 */ /* 0x000fe8000c101512 */
[----:B------:R-:W-:Y:S04]  /*17320*/  STG.E.U16 desc[UR18][R158.64], R151 ;  /* 0x000000979e007986 */ /* 0x000fe8000c101512 */
[----:B------:R-:W-:Y:S04]  /*17330*/  STG.E.U16 desc[UR18][R160.64], R83 ;  /* 0x00000053a0007986 */ /* 0x000fe8000c101512 */
[----:B------:R0:W-:Y:S04]  /*17340*/  STG.E.U16 desc[UR18][R4.64], R0 ;  /* 0x0000000004007986 */ /* 0x0001e8000c101512 */
[----:B------:R1:W-:Y:S04]  /*17350*/  STG.E.U16 desc[UR18][R6.64], R76 ;  /* 0x0000004c06007986 */ /* 0x0003e8000c101512 */
[----:B------:R4:W-:Y:S01]  /*17360*/  STG.E.U16 desc[UR18][R8.64], R84 ;  /* 0x0000005408007986 */ /* 0x0009e2000c101512 */
[----:B0-----:R-:W-:-:S03]  /*17370*/  PRMT R5, R77, 0x7632, R5 ;  /* 0x000076324d057816 */ /* 0x001fc60000000005 */
[----:B------:R-:W-:Y:S01]  /*17380*/  STG.E.U16 desc[UR18][R10.64], R77 ;  /* 0x0000004d0a007986 */ /* 0x000fe2000c101512 */
[----:B---3--:R-:W-:Y:S02]  /*17390*/  PRMT R0, R92, 0x7632, R0 ;  /* 0x000076325c007816 */ /* 0x008fe40000000000 */
[----:B-1----:R-:W-:Y:S01]  /*173a0*/  PRMT R7, R78, 0x7632, R7 ;  /* 0x000076324e077816 */ /* 0x002fe20000000007 */
[----:B------:R0:W-:Y:S01]  /*173b0*/  STG.E.U16 desc[UR18][R12.64], R5 ;  /* 0x000000050c007986 */ /* 0x0001e2000c101512 */
[----:B------:R-:W-:Y:S02]  /*173c0*/  PRMT R4, R93, 0x7632, R4 ;  /* 0x000076325d047816 */ /* 0x000fe40000000004 */
[----:B----4-:R-:W-:Y:S01]  /*173d0*/  PRMT R9, R79, 0x7632, R9 ;  /* 0x000076324f097816 */ /* 0x010fe20000000009 */
[----:B------:R-:W-:Y:S04]  /*173e0*/  STG.E.U16 desc[UR18][R14.64], R78 ;  /* 0x0000004e0e007986 */ /* 0x000fe8000c101512 */
[----:B------:R-:W-:Y:S04]  /*173f0*/  STG.E.U16 desc[UR18][R16.64], R7 ;  /* 0x0000000710007986 */ /* 0x000fe8000c101512 */
[----:B------:R1:W-:Y:S01]  /*17400*/  STG.E.U16 desc[UR18][R18.64], R79 ;  /* 0x0000004f12007986 */ /* 0x0003e2000c101512 */
[----:B0-----:R-:W-:-:S03]  /*17410*/  PRMT R5, R94, 0x7632, R5 ;  /* 0x000076325e057816 */ /* 0x001fc60000000005 */
[----:B------:R0:W-:Y:S04]  /*17420*/  STG.E.U16 desc[UR18][R20.64], R9 ;  /* 0x0000000914007986 */ /* 0x0001e8000c101512 */
[----:B------:R-:W-:Y:S04]  /*17430*/  STG.E.U16 desc[UR18][R22.64], R92 ;  /* 0x0000005c16007986 */ /* 0x000fe8000c101512 */
[----:B------:R-:W-:Y:S01]  /*17440*/  STG.E.U16 desc[UR18][R24.64], R0 ;  /* 0x0000000018007986 */ /* 0x000fe2000c101512 */
[----:B-1----:R-:W-:-:S03]  /*17450*/  PRMT R18, R95, 0x7632, R18 ;  /* 0x000076325f127816 */ /* 0x002fc60000000012 */
[----:B------:R-:W-:Y:S01]  /*17460*/  STG.E.U16 desc[UR18][R26.64], R93 ;  /* 0x0000005d1a007986 */ /* 0x000fe2000c101512 */
[----:B------:R-:W-:Y:S01]  /*17470*/  SHF.L.U32 R162, R162, 0x4, RZ ;  /* 0x00000004a2a27819 */ /* 0x000fe200000006ff */
[----:B0-----:R-:W0:Y:S02]  /*17480*/  LDC.64 R8, c[0x0][0x3a0] ;  /* 0x0000e800ff087b82 */ /* 0x001e240000000a00 */
[----:B------:R1:W-:Y:S04]  /*17490*/  STG.E.U16 desc[UR18][R28.64], R4 ;  /* 0x000000041c007986 */ /* 0x0003e8000c101512 */
[----:B------:R3:W-:Y:S04]  /*174a0*/  STG.E.U16 desc[UR18][R30.64], R94 ;  /* 0x0000005e1e007986 */ /* 0x0007e8000c101512 */
[----:B------:R4:W-:Y:S04]  /*174b0*/  STG.E.U16 desc[UR18][R32.64], R5 ;  /* 0x0000000520007986 */ /* 0x0009e8000c101512 */
[----:B------:R-:W0:Y:S01]  /*174c0*/  LDS.128 R80, [R165] ;  /* 0x00000000a5507984 */ /* 0x000e220000000c00 */
[----:B-1----:R-:W-:-:S03]  /*174d0*/  PRMT R28, R72, 0x7632, R28 ;  /* 0x00007632481c7816 */ /* 0x002fc6000000001c */
[----:B------:R1:W2:Y:S01]  /*174e0*/  LDS.128 R4, [R165+0x800] ;  /* 0x00080000a5047984 */ /* 0x0002a20000000c00 */
[----:B---3--:R-:W-:-:S03]  /*174f0*/  PRMT R30, R73, 0x7632, R30 ;  /* 0x00007632491e7816 */ /* 0x008fc6000000001e */
[----:B------:R-:W-:Y:S01]  /*17500*/  STG.E.U16 desc[UR18][R34.64], R95 ;  /* 0x0000005f22007986 */ /* 0x000fe2000c101512 */
[----:B----4-:R-:W-:-:S03]  /*17510*/  PRMT R32, R74, 0x7632, R32 ;  /* 0x000076324a207816 */ /* 0x010fc60000000020 */
[----:B-1----:R-:W3:Y:S04]  /*17520*/  LDL.LU R165, [R1+0x64c] ;  /* 0x00064c0001a57983 */ /* 0x002ee80000300800 */
[----:B------:R-:W-:Y:S01]  /*17530*/  STG.E.U16 desc[UR18][R36.64], R18 ;  /* 0x0000001224007986 */ /* 0x000fe2000c101512 */
[----:B0-----:R-:W-:-:S03]  /*17540*/  PRMT R20, R80, 0x7632, R20 ;  /* 0x0000763250147816 */ /* 0x001fc60000000014 */
[----:B------:R-:W-:Y:S01]  /*17550*/  STG.E.U16 desc[UR18][R38.64], R80 ;  /* 0x0000005026007986 */ /* 0x000fe2000c101512 */
[----:B------:R-:W-:Y:S02]  /*17560*/  PRMT R22, R81, 0x7632, R22 ;  /* 0x0000763251167816 */ /* 0x000fe40000000016 */
[----:B------:R-:W-:Y:S01]  /*17570*/  PRMT R24, R82, 0x7632, R24 ;  /* 0x0000763252187816 */ /* 0x000fe20000000018 */
[----:B------:R-:W-:Y:S01]  /*17580*/  STG.E.U16 desc[UR18][R40.64], R20 ;  /* 0x0000001428007986 */ /* 0x000fe2000c101512 */
[----:B------:R-:W-:-:S03]  /*17590*/  PRMT R26, R83, 0x7632, R26 ;  /* 0x00007632531a7816 */ /* 0x000fc6000000001a */
[----:B------:R-:W-:Y:S04]  /*175a0*/  STG.E.U16 desc[UR18][R42.64], R81 ;  /* 0x000000512a007986 */ /* 0x000fe8000c101512 */
[----:B------:R-:W-:Y:S04]  /*175b0*/  STG.E.U16 desc[UR18][R44.64], R22 ;  /* 0x000000162c007986 */ /* 0x000fe8000c101512 */
[----:B------:R-:W-:Y:S04]  /*175c0*/  STG.E.U16 desc[UR18][R46.64], R82 ;  /* 0x000000522e007986 */ /* 0x000fe8000c101512 */
[----:B------:R-:W-:Y:S04]  /*175d0*/  STG.E.U16 desc[UR18][R48.64], R24 ;  /* 0x0000001830007986 */ /* 0x000fe8000c101512 */
[----:B------:R0:W-:Y:S04]  /*175e0*/  STG.E.U16 desc[UR18][R50.64], R83 ;  /* 0x0000005332007986 */ /* 0x0001e8000c101512 */
[----:B------:R1:W-:Y:S04]  /*175f0*/  STG.E.U16 desc[UR18][R52.64], R26 ;  /* 0x0000001a34007986 */ /* 0x0003e8000c101512 */
[----:B------:R4:W-:Y:S04]  /*17600*/  STG.E.U16 desc[UR18][R54.64], R72 ;  /* 0x0000004836007986 */ /* 0x0009e8000c101512 */
[----:B------:R2:W-:Y:S01]  /*17610*/  STG.E.U16 desc[UR18][R56.64], R28 ;  /* 0x0000001c38007986 */ /* 0x0005e2000c101512 */
[----:B0-----:R-:W-:-:S03]  /*17620*/  PRMT R50, R75, 0x7632, R50 ;  /* 0x000076324b327816 */ /* 0x001fc60000000032 */
[----:B------:R0:W-:Y:S01]  /*17630*/  STG.E.U16 desc[UR18][R58.64], R73 ;  /* 0x000000493a007986 */ /* 0x0001e2000c101512 */
[----:B-1----:R-:W-:-:S03]  /*17640*/  PRMT R52, R68, 0x7632, R52 ;  /* 0x0000763244347816 */ /* 0x002fc60000000034 */
[----:B------:R1:W-:Y:S01]  /*17650*/  STG.E.U16 desc[UR18][R60.64], R30 ;  /* 0x0000001e3c007986 */ /* 0x0003e2000c101512 */
[----:B----4-:R-:W-:-:S03]  /*17660*/  PRMT R54, R69, 0x7632, R54 ;  /* 0x0000763245367816 */ /* 0x010fc60000000036 */
[----:B------:R4:W-:Y:S01]  /*17670*/  STG.E.U16 desc[UR18][R62.64], R74 ;  /* 0x0000004a3e007986 */ /* 0x0009e2000c101512 */
[----:B--2---:R-:W-:-:S03]  /*17680*/  PRMT R56, R70, 0x7632, R56 ;  /* 0x0000763246387816 */ /* 0x004fc60000000038 */
[----:B------:R2:W-:Y:S04]  /*17690*/  STG.E.U16 desc[UR18][R64.64], R32 ;  /* 0x0000002040007986 */ /* 0x0005e8000c101512 */
[----:B------:R2:W-:Y:S01]  /*176a0*/  STG.E.U16 desc[UR18][R66.64], R75 ;  /* 0x0000004b42007986 */ /* 0x0005e2000c101512 */
[----:B0-----:R-:W-:-:S03]  /*176b0*/  PRMT R58, R71, 0x7632, R58 ;  /* 0x00007632473a7816 */ /* 0x001fc6000000003a */
[----:B------:R-:W-:Y:S04]  /*176c0*/  STG.E.U16 desc[UR18][R100.64], R50 ;  /* 0x0000003264007986 */ /* 0x000fe8000c101512 */
[----:B------:R0:W-:Y:S01]  /*176d0*/  STG.E.U16 desc[UR18][R102.64], R68 ;  /* 0x0000004466007986 */ /* 0x0001e2000c101512 */
[----:B-1----:R-:W-:-:S03]  /*176e0*/  PRMT R60, R96, 0x7632, R60 ;  /* 0x00007632603c7816 */ /* 0x002fc6000000003c */
[----:B------:R-:W-:Y:S04]  /*176f0*/  STG.E.U16 desc[UR18][R104.64], R52 ;  /* 0x0000003468007986 */ /* 0x000fe8000c101512 */
[----:B------:R-:W-:Y:S01]  /*17700*/  STG.E.U16 desc[UR18][R106.64], R69 ;  /* 0x000000456a007986 */ /* 0x000fe2000c101512 */
[----:B----4-:R-:W-:-:S03]  /*17710*/  PRMT R62, R97, 0x7632, R62 ;  /* 0x00007632613e7816 */ /* 0x010fc6000000003e */
[----:B------:R-:W-:Y:S04]  /*17720*/  STG.E.U16 desc[UR18][R108.64], R54 ;  /* 0x000000366c007986 */ /* 0x000fe8000c101512 */
[----:B------:R1:W-:Y:S01]  /*17730*/  STG.E.U16 desc[UR18][R110.64], R70 ;  /* 0x000000466e007986 */ /* 0x0003e2000c101512 */
[----:B--2---:R-:W-:-:S03]  /*17740*/  PRMT R64, R98, 0x7632, R64 ;  /* 0x0000763262407816 */ /* 0x004fc60000000040 */
[----:B------:R-:W-:Y:S04]  /*17750*/  STG.E.U16 desc[UR18][R112.64], R56 ;  /* 0x0000003870007986 */ /* 0x000fe8000c101512 */
[----:B------:R2:W-:Y:S01]  /*17760*/  STG.E.U16 desc[UR18][R114.64], R71 ;  /* 0x0000004772007986 */ /* 0x0005e2000c101512 */
[----:B------:R-:W-:-:S03]  /*17770*/  PRMT R66, R99, 0x7632, R66 ;  /* 0x0000763263427816 */ /* 0x000fc60000000042 */
[----:B------:R-:W-:Y:S04]  /*17780*/  STG.E.U16 desc[UR18][R116.64], R58 ;  /* 0x0000003a74007986 */ /* 0x000fe8000c101512 */
[----:B------:R-:W-:Y:S01]  /*17790*/  STG.E.U16 desc[UR18][R118.64], R96 ;  /* 0x0000006076007986 */ /* 0x000fe2000c101512 */
[----:B0-----:R-:W-:-:S03]  /*177a0*/  PRMT R68, R4, 0x7632, R68 ;  /* 0x0000763204447816 */ /* 0x001fc60000000044 */
[----:B------:R-:W-:Y:S04]  /*177b0*/  STG.E.U16 desc[UR18][R120.64], R60 ;  /* 0x0000003c78007986 */ /* 0x000fe8000c101512 */
[----:B------:R-:W-:Y:S01]  /*177c0*/  STG.E.U16 desc[UR18][R122.64], R97 ;  /* 0x000000617a007986 */ /* 0x000fe2000c101512 */
[----:B-1----:R-:W-:-:S03]  /*177d0*/  PRMT R70, R5, 0x7632, R70 ;  /* 0x0000763205467816 */ /* 0x002fc60000000046 */
[----:B------:R-:W-:Y:S04]  /*177e0*/  STG.E.U16 desc[UR18][R124.64], R62 ;  /* 0x0000003e7c007986 */ /* 0x000fe8000c101512 */
[----:B------:R-:W-:Y:S01]  /*177f0*/  STG.E.U16 desc[UR18][R126.64], R98 ;  /* 0x000000627e007986 */ /* 0x000fe2000c101512 */
[----:B--2---:R-:W-:-:S03]  /*17800*/  PRMT R71, R6, 0x7632, R71 ;  /* 0x0000763206477816 */ /* 0x004fc60000000047 */
[----:B------:R-:W-:Y:S04]  /*17810*/  STG.E.U16 desc[UR18][R128.64], R64 ;  /* 0x0000004080007986 */ /* 0x000fe8000c101512 */
[----:B------:R-:W-:Y:S01]  /*17820*/  STG.E.U16 desc[UR18][R130.64], R99 ;  /* 0x0000006382007986 */ /* 0x000fe2000c101512 */
[----:B------:R-:W-:-:S03]  /*17830*/  PRMT R73, R7, 0x7632, R73 ;  /* 0x0000763207497816 */ /* 0x000fc60000000049 */
[----:B------:R-:W-:Y:S04]  /*17840*/  STG.E.U16 desc[UR18][R132.64], R66 ;  /* 0x0000004284007986 */ /* 0x000fe8000c101512 */
[----:B------:R-:W-:Y:S04]  /*17850*/  STG.E.U16 desc[UR18][R134.64], R4 ;  /* 0x0000000486007986 */ /* 0x000fe8000c101512 */
[----:B------:R-:W-:Y:S04]  /*17860*/  STG.E.U16 desc[UR18][R136.64], R68 ;  /* 0x0000004488007986 */ /* 0x000fe8000c101512 */
[----:B------:R-:W-:Y:S04]  /*17870*/  STG.E.U16 desc[UR18][R138.64], R5 ;  /* 0x000000058a007986 */ /* 0x000fe8000c101512 */
[----:B------:R-:W-:Y:S04]  /*17880*/  STG.E.U16 desc[UR18][R140.64], R70 ;  /* 0x000000468c007986 */ /* 0x000fe8000c101512 */
[----:B------:R-:W-:Y:S04]  /*17890*/  STG.E.U16 desc[UR18][R2.64], R6 ;  /* 0x0000000602007986 */ /* 0x000fe8000c101512 */
[----:B------:R-:W-:Y:S04]  /*178a0*/  STG.E.U16 desc[UR18][R142.64], R71 ;  /* 0x000000478e007986 */ /* 0x000fe8000c101512 */
[----:B------:R-:W-:Y:S04]  /*178b0*/  STG.E.U16 desc[UR18][R144.64], R7 ;  /* 0x0000000790007986 */ /* 0x000fe8000c101512 */
[----:B------:R-:W-:Y:S01]  /*178c0*/  STG.E.U16 desc[UR18][R146.64], R73 ;  /* 0x0000004992007986 */ /* 0x000fe2000c101512 */
[----:B------:R-:W-:Y:S01]  /*178d0*/  BAR.SYNC.DEFER_BLOCKING 0x0 ;  /* 0x0000000000007b1d */ /* 0x000fe20000010000 */
[----:B------:R-:W-:-:S05]  /*178e0*/  LOP3.LUT R162, R162, 0xf0, RZ, 0xc0, !PT ;  /* 0x000000f0a2a27812 */ /* 0x000fca00078ec0ff */
[----:B-----5:R0:W-:Y:S02]  /*178f0*/  STSM.16.M88 [R87], R164 ;  /* 0x000000a457007844 */ /* 0x0201e40000000000 */
[----:B------:R-:W-:Y:S06]  /*17900*/  BAR.SYNC.DEFER_BLOCKING 0x0 ;  /* 0x0000000000007b1d */ /* 0x000fec0000010000 */
[----:B0-----:R-:W0:Y:S01]  /*17910*/  S2R R164, SR_TID.X ;  /* 0x0000000000a47919 */ /* 0x001e220000002100 */
[----:B------:R-:W1:Y:S01]  /*17920*/  LDSM.16.M88 R5, [R162+UR7] ;  /* 0x00000007a205783b */ /* 0x000e620008000000 */
[----:B------:R-:W-:-:S04]  /*17930*/  UIMAD UR4, UR10, UR4, URZ ;  /* 0x000000040a0472a4 */ /* 0x000fc8000f8e02ff */
[----:B------:R-:W-:Y:S02]  /*17940*/  USHF.L.U32 UR6, UR4, 0x2, URZ ;  /* 0x0000000204067899 */ /* 0x000fe400080006ff */
[----:B------:R-:W-:Y:S01]  /*17950*/  UIMAD.WIDE UR4, UR4, 0x4, URZ ;  /* 0x00000004040478a5 */ /* 0x000fe2000f8e02ff */
[----:B0-----:R-:W-:-:S04]  /*17960*/  LOP3.LUT R164, R164, 0x7f, RZ, 0xc0, !PT ;  /* 0x0000007fa4a47812 */ /* 0x001fc800078ec0ff */
[----:B------:R-:W-:Y:S02]  /*17970*/  ISETP.GE.U32.AND P1, PT, R164, 0x40, PT ;  /* 0x00000040a400780c */ /* 0x000fe40003f26070 */
[C---:B---3--:R-:W-:Y:S01]  /*17980*/  SHF.L.U32 R3, R165.reuse, 0x2, RZ ;  /* 0x00000002a5037819 */ /* 0x048fe200000006ff */
[----:B------:R-:W-:-:S03]  /*17990*/  IMAD.HI R0, R165, 0x4, RZ ;  /* 0x00000004a5007827 */ /* 0x000fc600078e02ff */
[----:B------:R-:W-:-:S04]  /*179a0*/  IADD3 R2, P2, P3, R3, UR6, R8 ;  /* 0x0000000603027c10 */ /* 0x000fc8000fb5e008 */
[----:B------:R-:W-:-:S05]  /*179b0*/  IADD3.X R3, PT, PT, R0, UR5, R9, P2, P3 ;  /* 0x0000000500037c10 */ /* 0x000fca00097e6409 */
[----:B-1----:R0:W-:Y:S01]  /*179c0*/  @!P1 STG.E desc[UR18][R2.64], R5 ;  /* 0x0000000502009986 */ /* 0x0021e2000c101912 */
[----:B------:R-:W-:Y:S06]  /*179d0*/  BAR.SYNC.DEFER_BLOCKING 0x0 ;  /* 0x0000000000007b1d */ /* 0x000fec0000010000 */
[----:B------:R-:W-:Y:S05]  /*179e0*/  @P0 BRA `(.L_x_20) ;  /* 0x0000000000a00947 */ /* 0x000fea0003800000 */
[----:B------:R-:W1:Y:S01]  /*179f0*/  S2UR UR5, SR_CgaCtaId ;  /* 0x00000000000579c3 */ /* 0x000e620000008800 */
[----:B------:R-:W-:Y:S01]  /*17a00*/  NOP ;  /* 0x0000000000007918 */ /* 0x000fe20000000000 */
[----:B------:R-:W-:Y:S01]  /*17a10*/  UMOV UR4, 0x50 ;  /* 0x0000005000047882 */ /* 0x000fe20000000000 */
[----:B------:R-:W-:Y:S01]  /*17a20*/  MOV R0, UR8 ;  /* 0x0000000800007c02 */ /* 0x000fe20008000f00 */
[----:B0-----:R-:W-:Y:S01]  /*17a30*/  IMAD.MOV.U32 R3, RZ, RZ, 0xff ;  /* 0x000000ffff037424 */ /* 0x001fe200078e00ff */
[----:B------:R-:W-:Y:S02]  /*17a40*/  MOV R7, 0x1 ;  /* 0x0000000100077802 */ /* 0x000fe40000000f00 */
[----:B------:R-:W-:-:S04]  /*17a50*/  LOP3.LUT R0, R0, 0xffff, RZ, 0xc0, !PT ;  /* 0x0000ffff00007812 */ /* 0x000fc800078ec0ff */
[----:B------:R-:W-:-:S04]  /*17a60*/  SHF.R.U32.HI R0, RZ, 0x5, R0 ;  /* 0x00000005ff007819 */ /* 0x000fc80000011600 */
[----:B------:R-:W-:Y:S02]  /*17a70*/  IADD3 R2, PT, PT, R0, 0x10, RZ ;  /* 0x0000001000027810 */ /* 0x000fe40007ffe0ff */
[----:B------:R-:W-:Y:S01]  /*17a80*/  SHF.L.U32 R0, R3, R0, RZ ;  /* 0x0000000003007219 */ /* 0x000fe200000006ff */
[----:B-1----:R-:W-:Y:S01]  /*17a90*/  ULEA UR6, UR5, UR4, 0x18 ;  /* 0x0000000405067291 */ /* 0x002fe2000f8ec0ff */
[----:B------:R-:W-:-:S04]  /*17aa0*/  SHF.L.U32 R3, R7, R2, RZ ;  /* 0x0000000207037219 */ /* 0x000fc800000006ff */
[----:B------:R-:W-:-:S04]  /*17ab0*/  LOP3.LUT R0, R3, R0, RZ, 0xfc, !PT ;  /* 0x0000000003007212 */ /* 0x000fc800078efcff */
[----:B------:R-:W0:Y:S01]  /*17ac0*/  LDS R5, [UR6] ;  /* 0x00000006ff057984 */ /* 0x000e220008000800 */
[C---:B------:R-:W-:Y:S02]  /*17ad0*/  LOP3.LUT R2, R0.reuse, 0xffff, RZ, 0xc0, !PT ;  /* 0x0000ffff00027812 */ /* 0x040fe400078ec0ff */
[----:B0-----:R-:W-:-:S04]  /*17ae0*/  LOP3.LUT R3, R0, 0xffff, R5, 0x80, !PT ;  /* 0x0000ffff00037812 */ /* 0x001fc800078e8005 */
[----:B------:R-:W-:-:S13]  /*17af0*/  ISETP.NE.AND P0, PT, R3, R2, PT ;  /* 0x000000020300720c */ /* 0x000fda0003f05270 */
[----:B------:R-:W-:Y:S05]  /*17b00*/  @P0 BRA `(.L_x_21) ;  /* 0x0000000000500947 */ /* 0x000fea0003800000 */
[----:B------:R-:W-:Y:S02]  /*17b10*/  SHF.R.U32.HI R5, RZ, 0x10, R5 ;  /* 0x00000010ff057819 */ /* 0x000fe40000011605 */
[----:B------:R-:W-:-:S04]  /*17b20*/  SHF.R.U32.HI R2, RZ, 0x10, R0 ;  /* 0x00000010ff027819 */ /* 0x000fc80000011600 */
[----:B------:R-:W-:-:S04]  /*17b30*/  LOP3.LUT R5, R5, R2, RZ, 0xc0, !PT ;  /* 0x0000000205057212 */ /* 0x000fc800078ec0ff */
[----:B------:R-:W-:-:S13]  /*17b40*/  ISETP.NE.AND P0, PT, R5, R2, PT ;  /* 0x000000020500720c */ /* 0x000fda0003f05270 */
[----:B------:R-:W-:Y:S05]  /*17b50*/  @P0 BRA `(.L_x_22) ;  /* 0x0000000000300947 */ /* 0x000fea0003800000 */
[----:B------:R-:W-:Y:S01]  /*17b60*/  R2UR UR4, R0 ;  /* 0x00000000000472ca */ /* 0x000fe200000e0000 */
[----:B------:R-:W-:Y:S01]  /*17b70*/  VOTEU.ANY UR5, UPT, PT ;  /* 0x0000000000057886 */ /* 0x000fe200038e0100 */
[----:B------:R-:W0:Y:S01]  /*17b80*/  S2R R0, SR_LANEID ;  /* 0x0000000000007919 */ /* 0x000e220000000000 */
[----:B------:R-:W-:-:S10]  /*17b90*/  UFLO.U32 UR5, UR5 ;  /* 0x00000005000572bd */ /* 0x000fd400080e0000 */
[----:B------:R-:W-:-:S06]  /*17ba0*/  ULOP3.LUT UR4, URZ, UR4, URZ, 0x33, !UPT ;  /* 0x00000004ff047292 */ /* 0x000fcc000f8e33ff */
[----:B------:R-:W-:-:S04]  /*17bb0*/  MOV R2, UR4 ;  /* 0x0000000400027c02 */ /* 0x000fc80008000f00 */
[----:B------:R-:W1:Y:S02]  /*17bc0*/  REDUX UR7, R2 ;  /* 0x00000000020773c4 */ /* 0x000e640000000000 */
[----:B------:R2:W-:Y:S01]  /*17bd0*/  UTCATOMSWS.AND URZ, UR4 ;  /* 0x0000000400ff79e3 */ /* 0x0005e20008000000 */
[----:B0-----:R-:W-:Y:S02]  /*17be0*/  ISETP.EQ.U32.AND P0, PT, R0, UR5, PT ;  /* 0x0000000500007c0c */ /* 0x001fe4000bf02070 */
[----:B-1----:R-:W-:-:S11]  /*17bf0*/  MOV R0, UR7 ;  /* 0x0000000700007c02 */ /* 0x002fd60008000f00 */
[----:B------:R2:W-:Y:S01]  /*17c00*/  @P0 ATOMS.AND RZ, [UR6], R0 ;  /* 0x00000000ffff098c */ /* 0x0005e2000a800006 */
[----:B------:R-:W-:Y:S05]  /*17c10*/  BRA `(.L_x_20) ;  /* 0x0000000000147947 */ /* 0x000fea0003800000 */
.L_x_22:
[----:B------:R-:W-:-:S07]  /*17c20*/  MOV R2, 0x17c40 ;  /* 0x00017c4000027802 */ /* 0x000fce0000000f00 */
[----:B------:R-:W-:Y:S05]  /*17c30*/  CALL.REL.NOINC `($__internal_0_$__cuda_sm10x_tcgen05_guardrail_trap_col_being_dealloced_not_returned_by_alloc) ;  /* 0x0000000000447944 */ /* 0x000fea0003c00000 */
[----:B------:R-:W-:Y:S05]  /*17c40*/  BRA `(.L_x_20) ;  /* 0x0000000000087947 */ /* 0x000fea0003800000 */
.L_x_21:
[----:B------:R-:W-:-:S07]  /*17c50*/  MOV R2, 0x17c70 ;  /* 0x00017c7000027802 */ /* 0x000fce0000000f00 */
[----:B------:R-:W-:Y:S05]  /*17c60*/  CALL.REL.NOINC `($__internal_2_$__cuda_sm10x_tcgen05_guardrail_trap_unallocated_columns_being_dealloced) ;  /* 0x0000000000507944 */ /* 0x000fea0003c00000 */
.L_x_20:
[----:B------:R-:W-:Y:S01]  /*17c70*/  NOP ;  /* 0x0000000000007918 */ /* 0x000fe20000000000 */
[----:B--2---:R-:W-:Y:S05]  /*17c80*/  EXIT ;  /* 0x000000000000794d */ /* 0x004fea0003800000 */
.L_x_8:
[----:B------:R-:W1:Y:S02]  /*17c90*/  SYNCS.PHASECHK.TRANS64.TRYWAIT P4, [UR7+0x8000], RZ ;  /* 0x008000ffff0075a7 */ /* 0x000e640008081107 */
[----:B-1----:R-:W-:Y:S05]  /*17ca0*/  @!P4 BRA `(.L_x_8) ;  /* 0xfffffffc00f8c947 */ /* 0x002fea000383ffff */
[----:B------:R-:W-:Y:S05]  /*17cb0*/  BRA `(.L_x_7) ;  /* 0xfffffefc004c7947 */ /* 0x000fea000383ffff */
.L_x_14:
[----:B------:R-:W0:Y:S02]  /*17cc0*/  SYNCS.PHASECHK.TRANS64.TRYWAIT P2, [UR7+0x1c010], RZ ;  /* 0x01c010ffff0075a7 */ /* 0x000e240008041107 */
[----:B0-----:R-:W-:Y:S05]  /*17cd0*/  @!P2 BRA `(.L_x_14) ;  /* 0xfffffffc00f8a947 */ /* 0x001fea000383ffff */
[----:B------:R-:W-:Y:S05]  /*17ce0*/  BRA `(.L_x_23) ;  /* 0xffffff9400507947 */ /* 0x000fea000383ffff */
.L_x_15:
[----:B------:R-:W2:Y:S02]  /*17cf0*/  SYNCS.PHASECHK.TRANS64.TRYWAIT P2, [UR10], R40 ;  /* 0x00000028ff0075a7 */ /* 0x000ea4000804110a */
[----:B--2---:R-:W-:Y:S05]  /*17d00*/  @!P2 BRA `(.L_x_15) ;  /* 0xfffffffc00f8a947 */ /* 0x004fea000383ffff */
[----:B------:R-:W-:Y:S05]  /*17d10*/  BRA `(.L_x_24) ;  /* 0xffffffac00787947 */ /* 0x000fea000383ffff */
.L_x_19:
[----:B------:R-:W1:Y:S02]  /*17d20*/  SYNCS.PHASECHK.TRANS64.TRYWAIT P3, [UR10], R6 ;  /* 0x00000006ff0075a7 */ /* 0x000e64000806110a */
[----:B-1----:R-:W-:Y:S05]  /*17d30*/  @!P3 BRA `(.L_x_19) ;  /* 0xfffffffc00f8b947 */ /* 0x002fea000383ffff */
[----:B------:R-:W-:Y:S05]  /*17d40*/  BRA `(.L_x_18) ;  /* 0xffffffd400947947 */ /* 0x000fea000383ffff */
        .weak           $__internal_0_$__cuda_sm10x_tcgen05_guardrail_trap_col_being_dealloced_not_returned_by_alloc
        .type           $__internal_0_$__cuda_sm10x_tcgen05_guardrail_trap_col_being_dealloced_not_returned_by_alloc,@function
        .size           $__internal_0_$__cuda_sm10x_tcgen05_guardrail_trap_col_being_dealloced_not_returned_by_alloc,($__internal_1_$__cuda_sm10x_tcgen05_guardrail_trap_phase_invalid_during_alloc - $__internal_0_$__cuda_sm10x_tcgen05_guardrail_trap_col_being_dealloced_not_returned_by_alloc)
$__internal_0_$__cuda_sm10x_tcgen05_guardrail_trap_col_being_dealloced_not_returned_by_alloc:
[----:B------:R-:W-:Y:S05]  /*17d50*/  BPT.TRAP 0x1 ;  /* 0x000000040000795c */ /* 0x000fea0000300000 */
[----:B------:R-:W-:-:S04]  /*17d60*/  HFMA2 R3, -RZ, RZ, 0, 0 ;  /* 0x00000000ff037431 */ /* 0x000fc800000001ff */
[----:B------:R-:W-:Y:S05]  /*17d70*/  RET.REL.NODEC R2 `(attn_fwd) ;  /* 0xfffffe8002a07950 */ /* 0x000fea0003c3ffff */
        .weak           $__internal_1_$__cuda_sm10x_tcgen05_guardrail_trap_phase_invalid_during_alloc
        .type           $__internal_1_$__cuda_sm10x_tcgen05_guardrail_trap_phase_invalid_during_alloc,@function
        .size           $__internal_1_$__cuda_sm10x_tcgen05_guardrail_trap_phase_invalid_during_alloc,($__internal_2_$__cuda_sm10x_tcgen05_guardrail_trap_unallocated_columns_being_dealloced - $__internal_1_$__cuda_sm10x_tcgen05_guardrail_trap_phase_invalid_during_alloc)
$__internal_1_$__cuda_sm10x_tcgen05_guardrail_trap_phase_invalid_during_alloc:
[----:B------:R-:W-:Y:S05]  /*17d80*/  BPT.TRAP 0x1 ;  /* 0x000000040000795c */ /* 0x000fea0000300000 */
[----:B------:R-:W-:-:S04]  /*17d90*/  MOV R3, 0x0 ;  /* 0x0000000000037802 */ /* 0x000fc80000000f00 */
[----:B------:R-:W-:Y:S05]  /*17da0*/  RET.REL.NODEC R2 `(attn_fwd) ;  /* 0xfffffe8002947950 */ /* 0x000fea0003c3ffff */
        .weak           $__internal_2_$__cuda_sm10x_tcgen05_guardrail_trap_unallocated_columns_being_dealloced
        .type           $__internal_2_$__cuda_sm10x_tcgen05_guardrail_trap_unallocated_columns_being_dealloced,@function
        .size           $__internal_2_$__cuda_sm10x_tcgen05_guardrail_trap_unallocated_columns_being_dealloced,(.L_x_28 - $__internal_2_$__cuda_sm10x_tcgen05_guardrail_trap_unallocated_columns_being_dealloced)
$__internal_2_$__cuda_sm10x_tcgen05_guardrail_trap_unallocated_columns_being_dealloced:
[----:B------:R-:W-:Y:S05]  /*17db0*/  BPT.TRAP 0x1 ;  /* 0x000000040000795c */ /* 0x000fea0000300000 */
[----:B------:R-:W-:-:S04]  /*17dc0*/  HFMA2 R3, -RZ, RZ, 0, 0 ;  /* 0x00000000ff037431 */ /* 0x000fc800000001ff */
[----:B------:R-:W-:Y:S05]  /*17dd0*/  RET.REL.NODEC R2 `(attn_fwd) ;  /* 0xfffffe8002887950 */ /* 0x000fea0003c3ffff */
.L_x_25:
[----:B------:R-:W-:-:S00]  /*17de0*/  BRA `(.L_x_25) ;  /* 0xfffffffc00fc7947 */ /* 0x000fc0000383ffff */
[----:B------:R-:W-:-:S00]  /*17df0*/  NOP ;  /* 0x0000000000007918 */ /* 0x000fc00000000000 */
        /* <DEDUP_REMOVED lines=8> */
.L_x_28:


//--------------------- .nv.global.init           --------------------------
	.section	.nv.global.init,"aw",@progbits
.nv.global.init:
	.type		_$_str,@object
	.size		_$_str,(.L_3 - _$_str)
_$_str:
        /*0000*/ 	.byte	0x5f, 0x5f, 0x43, 0x55, 0x44, 0x41, 0x5f, 0x46, 0x54, 0x5a, 0x00
.L_3:


//--------------------- .nv.shared.attn_fwd       --------------------------
	.section	.nv.shared.attn_fwd,"aw",@nobits
	.sectionflags	@""
	.align	16
	.zero		1024


//--------------------- .nv.shared.reserved.0     --------------------------
	.section	.nv.shared.reserved.0,"aw",@nobits
	.align	8
	.weak		__nv_reservedSMEM_offset_0_alias
	.size		__nv_reservedSMEM_offset_0_alias, 0, 64
	.other		__nv_reservedSMEM_offset_0_alias,@"STO_CUDA_RESERVED_SHARED STV_DEFAULT"
__nv_reservedSMEM_offset_0_alias:
	.zero		0
.nv.shared.reserved.0:
	.zero		64
	.weak		__nv_reservedSMEM_allocation_phase
	.type		__nv_reservedSMEM_allocation_phase,@object
	.size		__nv_reservedSMEM_allocation_phase,(.L_0 - __nv_reservedSMEM_allocation_phase)
__nv_reservedSMEM_allocation_phase:
	.zero		1
.L_0:
	.zero		7
	.weak		__nv_reservedSMEM_devtool_atexit_pc
	.type		__nv_reservedSMEM_devtool_atexit_pc,@object
	.size		__nv_reservedSMEM_devtool_atexit_pc,(__nv_reservedSMEM_allocation_mask - __nv_reservedSMEM_devtool_atexit_pc)
__nv_reservedSMEM_devtool_atexit_pc:
	.zero		8
	.weak		__nv_reservedSMEM_allocation_mask
	.type		__nv_reservedSMEM_allocation_mask,@object
	.size		__nv_reservedSMEM_allocation_mask,(.L_2 - __nv_reservedSMEM_allocation_mask)
__nv_reservedSMEM_allocation_mask:
	.zero		4
.L_2:


//--------------------- .nv.constant0.attn_fwd    --------------------------
	.section	.nv.constant0.attn_fwd,"a",@progbits
	.sectionflags	@""
	.align	4
.nv.constant0.attn_fwd:
	.zero		1032


//--------------------- SYMBOLS --------------------------

	.type		.nv.reservedSmem.offset0,@object
	.size		.nv.reservedSmem.offset0,0x4
	.type		.nv.reservedSmem.cap,@object
	.size		.nv.reservedSmem.cap,0x4
